// auto-generated by cutlass_sweep.fmha — config: {"arch": "sm_90", "direction": "fwd", "dtype": "bf16", "head_dim": 80, "mask": "residual", "schedule": "tma", "tile_kv": 256, "tile_q": 64}
#include "cutlass/cutlass.h"
#include "cute/tensor.hpp"
#include "cutlass/device_kernel.h"
#include "cutlass/kernel_hardware_info.h"
#include "88_hopper_fmha/collective/fmha_fusion.hpp"
#include "88_hopper_fmha/kernel/fmha_kernel_builder.hpp"

using namespace cute;
using Element = cutlass::bfloat16_t;
using TileShape = Shape<_64, _256, _80>;
using StrideQ = cute::tuple<int, _1, cute::tuple<int, int>>;
using StrideK = cute::tuple<int, _1, cute::tuple<int, int>>;
using StrideV = cute::tuple<int, cute::_1, cute::tuple<int, int>>;

using Kernel = typename cutlass::fmha::kernel::FmhaBuilder<
    Element, float, float,
    TileShape, StrideQ, StrideK, StrideV,
    cutlass::fmha::collective::ResidualFusion,
    cutlass::gemm::KernelTma
  >::Kernel;

auto* _anchor = &cutlass::device_kernel<Kernel>;


// ===== COMPILED SASS (sm_90a) =====

	.target	sm_90a

	.elftype	@"ET_EXEC"


//--------------------- .note.nv.tkinfo           --------------------------
	.section	.note.nv.tkinfo,"",@"SHT_NOTE"
	.sectionflags	@"SHF_NOTE_NV_TKINFO"
	.tkinfo
        /*0018*/ 	.word	0x00000002
        /*0030*/ 	.string	""
        /*0030*/ 	.string	"ptxas"
        /*0030*/ 	.string	"Cuda compilation tools, release 13.0, V13.0.88"
        /*0030*/ 	.string	"Build cuda_13.0.r13.0/compiler.36424714_0"
        /*0030*/ 	.string	"-arch sm_90a -m 64 "



//--------------------- .note.nv.cuinfo           --------------------------
	.section	.note.nv.cuinfo,"",@"SHT_NOTE"
	.sectionflags	@"SHF_NOTE_NV_CUINFO"
        /*0018*/ 	.short	0x0002
        /*001a*/ 	.short	0x005a
        /*001c*/ 	.short	0x0082
	.zero		2


//--------------------- .nv.info                  --------------------------
	.section	.nv.info,"",@"SHT_CUDA_INFO"
	.align	4


	//----- nvinfo : EIATTR_REGCOUNT
	.align		4
        /*0000*/ 	.byte	0x04, 0x2f
        /*0002*/ 	.short	(.L_16 - .L_15)
	.align		4
.L_15:
        /*0004*/ 	.word	index@(_ZN7cutlass13device_kernelINS_4fmha6kernel13FmhaKernelTmaINS1_10collective15FmhaMainloopTmaINS_10bfloat16_tEfN4cute5tupleIJNS7_1CILi64EEENS9_ILi256EEENS9_ILi80EEEEEENS4_14ResidualFusionEJEEENS4_15FmhaFwdEpilogueIS6_fNS8_IJSA_SC_SB_EEEEEJEEEEEvNT_6ParamsE)
        /*0008*/ 	.word	0x000000e5


	//----- nvinfo : EIATTR_FRAME_SIZE
	.align		4
.L_16:
        /*000c*/ 	.byte	0x04, 0x11
        /*000e*/ 	.short	(.L_18 - .L_17)
	.align		4
.L_17:
        /*0010*/ 	.word	index@($__internal_0_$__cuda_sm20_rcp_rn_f32_slowpath)
        /*0014*/ 	.word	0x00000000


	//----- nvinfo : EIATTR_FRAME_SIZE
	.align		4
.L_18:
        /*0018*/ 	.byte	0x04, 0x11
        /*001a*/ 	.short	(.L_20 - .L_19)
	.align		4
.L_19:
        /*001c*/ 	.word	index@(_ZN7cutlass13device_kernelINS_4fmha6kernel13FmhaKernelTmaINS1_10collective15FmhaMainloopTmaINS_10bfloat16_tEfN4cute5tupleIJNS7_1CILi64EEENS9_ILi256EEENS9_ILi80EEEEEENS4_14ResidualFusionEJEEENS4_15FmhaFwdEpilogueIS6_fNS8_IJSA_SC_SB_EEEEEJEEEEEvNT_6ParamsE)
        /*0020*/ 	.word	0x00000000


	//----- nvinfo : EIATTR_MIN_STACK_SIZE
	.align		4
.L_20:
        /*0024*/ 	.byte	0x04, 0x12
        /*0026*/ 	.short	(.L_22 - .L_21)
	.align		4
.L_21:
        /*0028*/ 	.word	index@(_ZN7cutlass13device_kernelINS_4fmha6kernel13FmhaKernelTmaINS1_10collective15FmhaMainloopTmaINS_10bfloat16_tEfN4cute5tupleIJNS7_1CILi64EEENS9_ILi256EEENS9_ILi80EEEEEENS4_14ResidualFusionEJEEENS4_15FmhaFwdEpilogueIS6_fNS8_IJSA_SC_SB_EEEEEJEEEEEvNT_6ParamsE)
        /*002c*/ 	.word	0x00000000
.L_22:


//--------------------- .nv.compat                --------------------------
	.section	.nv.compat,"",@"SHT_CUDA_COMPAT_INFO"
	.align	4
        /*0000*/ 	.byte	0x02, 0x09, 0x01, 0x00, 0x02, 0x02, 0x04, 0x00, 0x02, 0x05, 0x05, 0x00, 0x03, 0x07, 0x01, 0x01
        /*0010*/ 	.byte	0x02, 0x03, 0x01, 0x00, 0x02, 0x06, 0x01, 0x00, 0x04, 0x0b, 0x08, 0x00, 0x00, 0x00, 0x00, 0x00
        /*0020*/ 	.byte	0x00, 0x00, 0x00, 0x00


//--------------------- .nv.info._ZN7cutlass13device_kernelINS_4fmha6kernel13FmhaKernelTmaINS1_10collective15FmhaMainloopTmaINS_10bfloat16_tEfN4cute5tupleIJNS7_1CILi64EEENS9_ILi256EEENS9_ILi80EEEEEENS4_14ResidualFusionEJEEENS4_15FmhaFwdEpilogueIS6_fNS8_IJSA_SC_SB_EEEEEJEEEEEvNT_6ParamsE --------------------------
	.section	.nv.info._ZN7cutlass13device_kernelINS_4fmha6kernel13FmhaKernelTmaINS1_10collective15FmhaMainloopTmaINS_10bfloat16_tEfN4cute5tupleIJNS7_1CILi64EEENS9_ILi256EEENS9_ILi80EEEEEENS4_14ResidualFusionEJEEENS4_15FmhaFwdEpilogueIS6_fNS8_IJSA_SC_SB_EEEEEJEEEEEvNT_6ParamsE,"",@"SHT_CUDA_INFO"
	.sectionflags	@""
	.align	4


	//----- nvinfo : EIATTR_CUDA_API_VERSION
	.align		4
        /*0000*/ 	.byte	0x04, 0x37
        /*0002*/ 	.short	(.L_24 - .L_23)
.L_23:
        /*0004*/ 	.word	0x00000082


	//----- nvinfo : EIATTR_KPARAM_INFO
	.align		4
.L_24:
        /*0008*/ 	.byte	0x04, 0x17
        /*000a*/ 	.short	(.L_26 - .L_25)
.L_25:
        /*000c*/ 	.word	0x00000000
        /*0010*/ 	.short	0x0000
        /*0012*/ 	.short	0x0070
        /*0014*/ 	.byte	0x00, 0xf0, 0x01, 0x20


	//----- nvinfo : EIATTR_SPARSE_MMA_MASK
	.align		4
.L_26:
        /*0018*/ 	.byte	0x03, 0x50
        /*001a*/ 	.short	0x0000


	//----- nvinfo : EIATTR_MAXREG_COUNT
	.align		4
        /*001c*/ 	.byte	0x03, 0x1b
        /*001e*/ 	.short	0x00ff


	//----- nvinfo : EIATTR_NUM_BARRIERS
	.align		4
        /*0020*/ 	.byte	0x02, 0x4c
        /*0022*/ 	.byte	0x02
	.zero		1


	//----- nvinfo : EIATTR_EXTERNS
	.align		4
        /*0024*/ 	.byte	0x04, 0x0f
        /*0026*/ 	.short	(.L_28 - .L_27)


	//   ....[0]....
	.align		4
.L_27:
        /*0028*/ 	.word	index@(__assertfail)


	//----- nvinfo : EIATTR_MERCURY_ISA_VERSION
	.align		4
.L_28:
        /*002c*/ 	.byte	0x03, 0x5f
        /*002e*/ 	.short	0x0101


	//----- nvinfo : EIATTR_COOP_GROUP_MASK_REGIDS
	.align		4
        /*0030*/ 	.byte	0x04, 0x29
        /*0032*/ 	.short	(.L_30 - .L_29)


	//   ....[0]....
.L_29:
        /*0034*/ 	.word	0xffffffff


	//   ....[1]....
        /*0038*/ 	.word	0xffffffff


	//   ....[2]....
        /*003c*/ 	.word	0xffffffff


	//   ....[3]....
        /*0040*/ 	.word	0xffffffff


	//   ....[4]....
        /*0044*/ 	.word	0xffffffff


	//   ....[5]....
        /*0048*/ 	.word	0xffffffff


	//   ....[6]....
        /*004c*/ 	.word	0xffffffff


	//   ....[7]....
        /*0050*/ 	.word	0xffffffff


	//   ....[8]....
        /*0054*/ 	.word	0xffffffff


	//   ....[9]....
        /*0058*/ 	.word	0xffffffff


	//   ....[10]....
        /*005c*/ 	.word	0xffffffff


	//   ....[11]....
        /*0060*/ 	.word	0xffffffff


	//   ....[12]....
        /*0064*/ 	.word	0xffffffff


	//   ....[13]....
        /*0068*/ 	.word	0xffffffff


	//   ....[14]....
        /*006c*/ 	.word	0xffffffff


	//   ....[15]....
        /*0070*/ 	.word	0xffffffff


	//   ....[16]....
        /*0074*/ 	.word	0xffffffff


	//   ....[17]....
        /*0078*/ 	.word	0xffffffff


	//   ....[18]....
        /*007c*/ 	.word	0xffffffff


	//   ....[19]....
        /*0080*/ 	.word	0xffffffff


	//   ....[20]....
        /*0084*/ 	.word	0xffffffff


	//----- nvinfo : EIATTR_COOP_GROUP_INSTR_OFFSETS
	.align		4
.L_30:
        /*0088*/ 	.byte	0x04, 0x28
        /*008a*/ 	.short	(.L_32 - .L_31)


	//   ....[0]....
.L_31:
        /*008c*/ 	.word	0x00000050


	//   ....[1]....
        /*0090*/ 	.word	0x00000140


	//   ....[2]....
        /*0094*/ 	.word	0x00000270


	//   ....[3]....
        /*0098*/ 	.word	0x00000410


	//   ....[4]....
        /*009c*/ 	.word	0x000005b0


	//   ....[5]....
        /*00a0*/ 	.word	0x00003b50


	//   ....[6]....
        /*00a4*/ 	.word	0x00003c30


	//   ....[7]....
        /*00a8*/ 	.word	0x00003c90


	//   ....[8]....
        /*00ac*/ 	.word	0x00003d90


	//   ....[9]....
        /*00b0*/ 	.word	0x0000a300


	//   ....[10]....
        /*00b4*/ 	.word	0x0000a320


	//   ....[11]....
        /*00b8*/ 	.word	0x0000a350


	//   ....[12]....
        /*00bc*/ 	.word	0x0000a370


	//   ....[13]....
        /*00c0*/ 	.word	0x00011cc0


	//   ....[14]....
        /*00c4*/ 	.word	0x00011cf0


	//   ....[15]....
        /*00c8*/ 	.word	0x00011d30


	//   ....[16]....
        /*00cc*/ 	.word	0x00011d40


	//   ....[17]....
        /*00d0*/ 	.word	0x00018250


	//   ....[18]....
        /*00d4*/ 	.word	0x00018290


	//   ....[19]....
        /*00d8*/ 	.word	0x000182d0


	//   ....[20]....
        /*00dc*/ 	.word	0x000182e0


	//----- nvinfo : EIATTR_SYSCALL_OFFSETS
	.align		4
.L_32:
        /*00e0*/ 	.byte	0x04, 0x46
        /*00e2*/ 	.short	(.L_34 - .L_33)


	//   ....[0]....
.L_33:
        /*00e4*/ 	.word	0x00018ca0


	//   ....[1]....
        /*00e8*/ 	.word	0x00018dc0


	//----- nvinfo : EIATTR_MBARRIER_INSTR_OFFSETS
	.align		4
.L_34:
        /*00ec*/ 	.byte	0x04, 0x39
        /*00ee*/ 	.short	(.L_36 - .L_35)


	//   ....[0]....
.L_35:
        /*00f0*/ 	.word	0x00000240
        /*00f4*/ 	.word	0x000000ff
        /*00f8*/ 	.word	0x0002a840
        /*00fc*/ 	.short	0x0100
        /*00fe*/ 	.byte	0x08
	.zero		1


	//   ....[1]....
        /*0100*/ 	.word	0x00000250
        /*0104*/ 	.word	0x000000ff
        /*0108*/ 	.word	0x0002a848
        /*010c*/ 	.short	0x0100
        /*010e*/ 	.byte	0x08
	.zero		1


	//   ....[2]....
        /*0110*/ 	.word	0x00000380
        /*0114*/ 	.word	0x000000ff
        /*0118*/ 	.word	0x0002a800
        /*011c*/ 	.short	0x0100
        /*011e*/ 	.byte	0x08
	.zero		1


	//   ....[3]....
        /*0120*/ 	.word	0x00000390
        /*0124*/ 	.word	0x000000ff
        /*0128*/ 	.word	0x0002a820
        /*012c*/ 	.short	0x0100
        /*012e*/ 	.byte	0x08
	.zero		1


	//   ....[4]....
        /*0130*/ 	.word	0x000003a0
        /*0134*/ 	.word	0x000000ff
        /*0138*/ 	.word	0x0002a808
        /*013c*/ 	.short	0x0100
        /*013e*/ 	.byte	0x08
	.zero		1


	//   ....[5]....
        /*0140*/ 	.word	0x000003b0
        /*0144*/ 	.word	0x000000ff
        /*0148*/ 	.word	0x0002a828
        /*014c*/ 	.short	0x0100
        /*014e*/ 	.byte	0x08
	.zero		1


	//   ....[6]....
        /*0150*/ 	.word	0x000003c0
        /*0154*/ 	.word	0x000000ff
        /*0158*/ 	.word	0x0002a810
        /*015c*/ 	.short	0x0100
        /*015e*/ 	.byte	0x08
	.zero		1


	//   ....[7]....
        /*0160*/ 	.word	0x000003d0
        /*0164*/ 	.word	0x000000ff
        /*0168*/ 	.word	0x0002a830
        /*016c*/ 	.short	0x0100
        /*016e*/ 	.byte	0x08
	.zero		1


	//   ....[8]....
        /*0170*/ 	.word	0x000003e0
        /*0174*/ 	.word	0x000000ff
        /*0178*/ 	.word	0x0002a818
        /*017c*/ 	.short	0x0100
        /*017e*/ 	.byte	0x08
	.zero		1


	//   ....[9]....
        /*0180*/ 	.word	0x000003f0
        /*0184*/ 	.word	0x000000ff
        /*0188*/ 	.word	0x0002a838
        /*018c*/ 	.short	0x0100
        /*018e*/ 	.byte	0x08
	.zero		1


	//   ....[10]....
        /*0190*/ 	.word	0x00000520
        /*0194*/ 	.word	0x000000ff
        /*0198*/ 	.word	0x0002a850
        /*019c*/ 	.short	0x0100
        /*019e*/ 	.byte	0x08
	.zero		1


	//   ....[11]....
        /*01a0*/ 	.word	0x00000530
        /*01a4*/ 	.word	0x000000ff
        /*01a8*/ 	.word	0x0002a870
        /*01ac*/ 	.short	0x0100
        /*01ae*/ 	.byte	0x08
	.zero		1


	//   ....[12]....
        /*01b0*/ 	.word	0x00000540
        /*01b4*/ 	.word	0x000000ff
        /*01b8*/ 	.word	0x0002a858
        /*01bc*/ 	.short	0x0100
        /*01be*/ 	.byte	0x08
	.zero		1


	//   ....[13]....
        /*01c0*/ 	.word	0x00000550
        /*01c4*/ 	.word	0x000000ff
        /*01c8*/ 	.word	0x0002a878
        /*01cc*/ 	.short	0x0100
        /*01ce*/ 	.byte	0x08
	.zero		1


	//   ....[14]....
        /*01d0*/ 	.word	0x00000560
        /*01d4*/ 	.word	0x000000ff
        /*01d8*/ 	.word	0x0002a860
        /*01dc*/ 	.short	0x0100
        /*01de*/ 	.byte	0x08
	.zero		1


	//   ....[15]....
        /*01e0*/ 	.word	0x00000570
        /*01e4*/ 	.word	0x000000ff
        /*01e8*/ 	.word	0x0002a880
        /*01ec*/ 	.short	0x0100
        /*01ee*/ 	.byte	0x08
	.zero		1


	//   ....[16]....
        /*01f0*/ 	.word	0x00000580
        /*01f4*/ 	.word	0x000000ff
        /*01f8*/ 	.word	0x0002a868
        /*01fc*/ 	.short	0x0100
        /*01fe*/ 	.byte	0x08
	.zero		1


	//   ....[17]....
        /*0200*/ 	.word	0x00000590
        /*0204*/ 	.word	0x000000ff
        /*0208*/ 	.word	0x0002a888
        /*020c*/ 	.short	0x0100
        /*020e*/ 	.byte	0x08
	.zero		1


	//   ....[18]....
        /*0210*/ 	.word	0x000006f0
        /*0214*/ 	.word	0x00000003
        /*0218*/ 	.word	0x0002a848
        /*021c*/ 	.short	0x010a
        /*021e*/ 	.byte	0x3f
	.zero		1


	//   ....[19]....
        /*0220*/ 	.word	0x00000b60
        /*0224*/ 	.word	0x00000003
        /*0228*/ 	.word	0x0002a820
        /*022c*/ 	.short	0x010a
        /*022e*/ 	.byte	0x3f
	.zero		1


	//   ....[20]....
        /*0230*/ 	.word	0x00000e90
        /*0234*/ 	.word	0x00000002
        /*0238*/ 	.word	0x0002a820
        /*023c*/ 	.short	0x010a
        /*023e*/ 	.byte	0x3f
	.zero		1


	//   ....[21]....
        /*0240*/ 	.word	0x00001270
        /*0244*/ 	.word	0x00000003
        /*0248*/ 	.word	0x0002a820
        /*024c*/ 	.short	0x010a
        /*024e*/ 	.byte	0x3f
	.zero		1


	//   ....[22]....
        /*0250*/ 	.word	0x000015c0
        /*0254*/ 	.word	0x00000003
        /*0258*/ 	.word	0x0002a820
        /*025c*/ 	.short	0x010a
        /*025e*/ 	.byte	0x3f
	.zero		1


	//   ....[23]....
        /*0260*/ 	.word	0x000019b0
        /*0264*/ 	.word	0x00000002
        /*0268*/ 	.word	0x0002a840
        /*026c*/ 	.short	0x010a
        /*026e*/ 	.byte	0x3f
	.zero		1


	//   ....[24]....
        /*0270*/ 	.word	0x000019d0
        /*0274*/ 	.word	0x00000002
        /*0278*/ 	.word	0x0002a800
        /*027c*/ 	.short	0x010a
        /*027e*/ 	.byte	0x3f
	.zero		1


	//   ....[25]....
        /*0280*/ 	.word	0x00005910
        /*0284*/ 	.word	0x00000002
        /*0288*/ 	.word	0x0002a808
        /*028c*/ 	.short	0x010a
        /*028e*/ 	.byte	0x3f
	.zero		1


	//   ....[26]....
        /*0290*/ 	.word	0x00009330
        /*0294*/ 	.word	0x0000000e
        /*0298*/ 	.word	0x00000000
        /*029c*/ 	.short	0x0101
        /*029e*/ 	.byte	0x3f
	.zero		1


	//   ....[27]....
        /*02a0*/ 	.word	0x000093f0
        /*02a4*/ 	.word	0x00000016
        /*02a8*/ 	.word	0x0002a800
        /*02ac*/ 	.short	0x010a
        /*02ae*/ 	.byte	0x3f
	.zero		1


	//   ....[28]....
        /*02b0*/ 	.word	0x00009700
        /*02b4*/ 	.word	0x00000011
        /*02b8*/ 	.word	0x0002a820
        /*02bc*/ 	.short	0x010a
        /*02be*/ 	.byte	0x3f
	.zero		1


	//   ....[29]....
        /*02c0*/ 	.word	0x0000a410
        /*02c4*/ 	.word	0x00000017
        /*02c8*/ 	.word	0x00000000
        /*02cc*/ 	.short	0x0101
        /*02ce*/ 	.byte	0x3f
	.zero		1


	//   ....[30]....
        /*02d0*/ 	.word	0x0000a440
        /*02d4*/ 	.word	0x000000c7
        /*02d8*/ 	.word	0x0002a800
        /*02dc*/ 	.short	0x010a
        /*02de*/ 	.byte	0x3f
	.zero		1


	//   ....[31]....
        /*02e0*/ 	.word	0x0000f830
        /*02e4*/ 	.word	0x00000016
        /*02e8*/ 	.word	0x00000000
        /*02ec*/ 	.short	0x0101
        /*02ee*/ 	.byte	0x3f
	.zero		1


	//   ....[32]....
        /*02f0*/ 	.word	0x0000f8d0
        /*02f4*/ 	.word	0x00000011
        /*02f8*/ 	.word	0x0002a820
        /*02fc*/ 	.short	0x010a
        /*02fe*/ 	.byte	0x3f
	.zero		1


	//   ....[33]....
        /*0300*/ 	.word	0x0000fd40
        /*0304*/ 	.word	0x00000019
        /*0308*/ 	.word	0x0002a800
        /*030c*/ 	.short	0x010a
        /*030e*/ 	.byte	0x3f
	.zero		1


	//   ....[34]....
        /*0310*/ 	.word	0x000100a0
        /*0314*/ 	.word	0x000000c1
        /*0318*/ 	.word	0x0002a820
        /*031c*/ 	.short	0x010a
        /*031e*/ 	.byte	0x3f
	.zero		1


	//   ....[35]....
        /*0320*/ 	.word	0x00011ce0
        /*0324*/ 	.word	0x000000c6
        /*0328*/ 	.word	0x00000000
        /*032c*/ 	.short	0x0101
        /*032e*/ 	.byte	0x3f
	.zero		1


	//   ....[36]....
        /*0330*/ 	.word	0x00011d00
        /*0334*/ 	.word	0x000000c8
        /*0338*/ 	.word	0x0002a800
        /*033c*/ 	.short	0x010a
        /*033e*/ 	.byte	0x3f
	.zero		1


	//   ....[37]....
        /*0340*/ 	.word	0x00017d30
        /*0344*/ 	.word	0x00000006
        /*0348*/ 	.word	0x00000000
        /*034c*/ 	.short	0x0101
        /*034e*/ 	.byte	0x3f
	.zero		1


	//   ....[38]....
        /*0350*/ 	.word	0x00017db0
        /*0354*/ 	.word	0x00000006
        /*0358*/ 	.word	0x0002a820
        /*035c*/ 	.short	0x010a
        /*035e*/ 	.byte	0x3f
	.zero		1


	//   ....[39]....
        /*0360*/ 	.word	0x00019a80
        /*0364*/ 	.word	0x00000003
        /*0368*/ 	.word	0x0002a848
        /*036c*/ 	.short	0x010a
        /*036e*/ 	.byte	0x3f
	.zero		1


	//   ....[40]....
        /*0370*/ 	.word	0x00019ad0
        /*0374*/ 	.word	0x00000003
        /*0378*/ 	.word	0x0002a820
        /*037c*/ 	.short	0x010a
        /*037e*/ 	.byte	0x3f
	.zero		1


	//   ....[41]....
        /*0380*/ 	.word	0x00019b20
        /*0384*/ 	.word	0x00000002
        /*0388*/ 	.word	0x0002a820
        /*038c*/ 	.short	0x010a
        /*038e*/ 	.byte	0x3f
	.zero		1


	//   ....[42]....
        /*0390*/ 	.word	0x00019b70
        /*0394*/ 	.word	0x00000003
        /*0398*/ 	.word	0x0002a820
        /*039c*/ 	.short	0x010a
        /*039e*/ 	.byte	0x3f
	.zero		1


	//   ....[43]....
        /*03a0*/ 	.word	0x00019bc0
        /*03a4*/ 	.word	0x00000003
        /*03a8*/ 	.word	0x0002a820
        /*03ac*/ 	.short	0x010a
        /*03ae*/ 	.byte	0x3f
	.zero		1


	//   ....[44]....
        /*03b0*/ 	.word	0x00019c10
        /*03b4*/ 	.word	0x00000002
        /*03b8*/ 	.word	0x0002a840
        /*03bc*/ 	.short	0x010a
        /*03be*/ 	.byte	0x3f
	.zero		1


	//   ....[45]....
        /*03c0*/ 	.word	0x00019c60
        /*03c4*/ 	.word	0x00000002
        /*03c8*/ 	.word	0x0002a800
        /*03cc*/ 	.short	0x010a
        /*03ce*/ 	.byte	0x3f
	.zero		1


	//   ....[46]....
        /*03d0*/ 	.word	0x00019cb0
        /*03d4*/ 	.word	0x00000002
        /*03d8*/ 	.word	0x0002a808
        /*03dc*/ 	.short	0x010a
        /*03de*/ 	.byte	0x3f
	.zero		1


	//   ....[47]....
        /*03e0*/ 	.word	0x00019d00
        /*03e4*/ 	.word	0x00000016
        /*03e8*/ 	.word	0x0002a800
        /*03ec*/ 	.short	0x010a
        /*03ee*/ 	.byte	0x3f
	.zero		1


	//   ....[48]....
        /*03f0*/ 	.word	0x00019d50
        /*03f4*/ 	.word	0x00000011
        /*03f8*/ 	.word	0x0002a820
        /*03fc*/ 	.short	0x010a
        /*03fe*/ 	.byte	0x3f
	.zero		1


	//   ....[49]....
        /*0400*/ 	.word	0x00019da0
        /*0404*/ 	.word	0x000000c7
        /*0408*/ 	.word	0x0002a800
        /*040c*/ 	.short	0x010a
        /*040e*/ 	.byte	0x3f
	.zero		1


	//   ....[50]....
        /*0410*/ 	.word	0x00019df0
        /*0414*/ 	.word	0x00000011
        /*0418*/ 	.word	0x0002a820
        /*041c*/ 	.short	0x010a
        /*041e*/ 	.byte	0x3f
	.zero		1


	//   ....[51]....
        /*0420*/ 	.word	0x00019e40
        /*0424*/ 	.word	0x00000019
        /*0428*/ 	.word	0x0002a800
        /*042c*/ 	.short	0x010a
        /*042e*/ 	.byte	0x3f
	.zero		1


	//   ....[52]....
        /*0430*/ 	.word	0x00019e90
        /*0434*/ 	.word	0x000000c1
        /*0438*/ 	.word	0x0002a820
        /*043c*/ 	.short	0x010a
        /*043e*/ 	.byte	0x3f
	.zero		1


	//   ....[53]....
        /*0440*/ 	.word	0x00019ee0
        /*0444*/ 	.word	0x000000c8
        /*0448*/ 	.word	0x0002a800
        /*044c*/ 	.short	0x010a
        /*044e*/ 	.byte	0x3f
	.zero		1


	//   ....[54]....
        /*0450*/ 	.word	0x00019f30
        /*0454*/ 	.word	0x00000006
        /*0458*/ 	.word	0x0002a820
        /*045c*/ 	.short	0x010a
        /*045e*/ 	.byte	0x3f
	.zero		1


	//----- nvinfo : EIATTR_NUM_MBARRIERS
	.align		4
.L_36:
        /*0460*/ 	.byte	0x03, 0x38
        /*0462*/ 	.short	0x0012


	//----- nvinfo : EIATTR_EXIT_INSTR_OFFSETS
	.align		4
        /*0464*/ 	.byte	0x04, 0x1c
        /*0466*/ 	.short	(.L_38 - .L_37)


	//   ....[0]....
.L_37:
        /*0468*/ 	.word	0x00019a70


	//----- nvinfo : EIATTR_MAX_THREADS
	.align		4
.L_38:
        /*046c*/ 	.byte	0x04, 0x05
        /*046e*/ 	.short	(.L_40 - .L_39)
.L_39:
        /*0470*/ 	.word	0x00000080
        /*0474*/ 	.word	0x00000001
        /*0478*/ 	.word	0x00000001


	//----- nvinfo : EIATTR_CRS_STACK_SIZE
	.align		4
.L_40:
        /*047c*/ 	.byte	0x04, 0x1e
        /*047e*/ 	.short	(.L_42 - .L_41)
.L_41:
        /*0480*/ 	.word	0x00000000


	//----- nvinfo : EIATTR_CBANK_PARAM_SIZE
	.align		4
.L_42:
        /*0484*/ 	.byte	0x03, 0x19
        /*0486*/ 	.short	0x0870


	//----- nvinfo : EIATTR_PARAM_CBANK
	.align		4
        /*0488*/ 	.byte	0x04, 0x0a
        /*048a*/ 	.short	(.L_44 - .L_43)
	.align		4
.L_43:
        /*048c*/ 	.word	index@(.nv.constant0._ZN7cutlass13device_kernelINS_4fmha6kernel13FmhaKernelTmaINS1_10collective15FmhaMainloopTmaINS_10bfloat16_tEfN4cute5tupleIJNS7_1CILi64EEENS9_ILi256EEENS9_ILi80EEEEEENS4_14ResidualFusionEJEEENS4_15FmhaFwdEpilogueIS6_fNS8_IJSA_SC_SB_EEEEEJEEEEEvNT_6ParamsE)
        /*0490*/ 	.short	0x0210
        /*0492*/ 	.short	0x0870


	//----- nvinfo : EIATTR_SW_WAR
	.align		4
.L_44:
        /*0494*/ 	.byte	0x04, 0x36
        /*0496*/ 	.short	(.L_46 - .L_45)
.L_45:
        /*0498*/ 	.word	0x00000008
.L_46:


//--------------------- .nv.callgraph             --------------------------
	.section	.nv.callgraph,"",@"SHT_CUDA_CALLGRAPH"
	.align	4
	.sectionentsize	8
	.align		4
        /*0000*/ 	.word	0x00000000
	.align		4
        /*0004*/ 	.word	0xffffffff
	.align		4
        /*0008*/ 	.word	index@(_ZN7cutlass13device_kernelINS_4fmha6kernel13FmhaKernelTmaINS1_10collective15FmhaMainloopTmaINS_10bfloat16_tEfN4cute5tupleIJNS7_1CILi64EEENS9_ILi256EEENS9_ILi80EEEEEENS4_14ResidualFusionEJEEENS4_15FmhaFwdEpilogueIS6_fNS8_IJSA_SC_SB_EEEEEJEEEEEvNT_6ParamsE)
	.align		4
        /*000c*/ 	.word	index@(__assertfail)
	.align		4
        /*0010*/ 	.word	0x00000000
	.align		4
        /*0014*/ 	.word	0xfffffffe
	.align		4
        /*0018*/ 	.word	0x00000000
	.align		4
        /*001c*/ 	.word	0xfffffffd
	.align		4
        /*0020*/ 	.word	0x00000000
	.align		4
        /*0024*/ 	.word	0xfffffffc


//--------------------- .nv.constant4             --------------------------
	.section	.nv.constant4,"a",@progbits
	.align	8
	.align		8
.nv.constant4:
        /*0000*/ 	.dword	__assertfail
	.align		8
        /*0008*/ 	.dword	__unnamed_1
	.align		8
        /*0010*/ 	.dword	__unnamed_2
	.align		8
        /*0018*/ 	.dword	_ZN39_INTERNAL_261259bf_4_k_cu_fe515a7f_31044cuda3std3__45__cpo5beginE
	.align		8
        /*0020*/ 	.dword	_ZN39_INTERNAL_261259bf_4_k_cu_fe515a7f_31044cuda3std3__45__cpo3endE
	.align		8
        /*0028*/ 	.dword	_ZN39_INTERNAL_261259bf_4_k_cu_fe515a7f_31044cuda3std3__45__cpo6cbeginE
	.align		8
        /*0030*/ 	.dword	_ZN39_INTERNAL_261259bf_4_k_cu_fe515a7f_31044cuda3std3__45__cpo4cendE
	.align		8
        /*0038*/ 	.dword	_ZN39_INTERNAL_261259bf_4_k_cu_fe515a7f_31044cuda3std3__441_GLOBAL__N__261259bf_4_k_cu_fe515a7f_31046ignoreE
	.align		8
        /*0040*/ 	.dword	_ZN39_INTERNAL_261259bf_4_k_cu_fe515a7f_31044cuda3std3__419piecewise_constructE
	.align		8
        /*0048*/ 	.dword	_ZN39_INTERNAL_261259bf_4_k_cu_fe515a7f_31044cuda3std3__48in_placeE
	.align		8
        /*0050*/ 	.dword	_ZN39_INTERNAL_261259bf_4_k_cu_fe515a7f_31044cuda3std6ranges3__45__cpo4swapE
	.align		8
        /*0058*/ 	.dword	_ZN39_INTERNAL_261259bf_4_k_cu_fe515a7f_31044cuda3std6ranges3__45__cpo9iter_moveE
	.align		8
        /*0060*/ 	.dword	_ZN39_INTERNAL_261259bf_4_k_cu_fe515a7f_31044cute7productE
	.align		8
        /*0068*/ 	.dword	_ZN39_INTERNAL_261259bf_4_k_cu_fe515a7f_31044cute1_E
	.align		8
        /*0070*/ 	.dword	$str$23
	.align		8
        /*0078*/ 	.dword	$str$24


//--------------------- .text._ZN7cutlass13device_kernelINS_4fmha6kernel13FmhaKernelTmaINS1_10collective15FmhaMainloopTmaINS_10bfloat16_tEfN4cute5tupleIJNS7_1CILi64EEENS9_ILi256EEENS9_ILi80EEEEEENS4_14ResidualFusionEJEEENS4_15FmhaFwdEpilogueIS6_fNS8_IJSA_SC_SB_EEEEEJEEEEEvNT_6ParamsE --------------------------
	.section	.text._ZN7cutlass13device_kernelINS_4fmha6kernel13FmhaKernelTmaINS1_10collective15FmhaMainloopTmaINS_10bfloat16_tEfN4cute5tupleIJNS7_1CILi64EEENS9_ILi256EEENS9_ILi80EEEEEENS4_14ResidualFusionEJEEENS4_15FmhaFwdEpilogueIS6_fNS8_IJSA_SC_SB_EEEEEJEEEEEvNT_6ParamsE,"ax",@progbits
	.align	128
.text._ZN7cutlass13device_kernelINS_4fmha6kernel13FmhaKernelTmaINS1_10collective15FmhaMainloopTmaINS_10bfloat16_tEfN4cute5tupleIJNS7_1CILi64EEENS9_ILi256EEENS9_ILi80EEEEEENS4_14ResidualFusionEJEEENS4_15FmhaFwdEpilogueIS6_fNS8_IJSA_SC_SB_EEEEEJEEEEEvNT_6ParamsE:
        .type           _ZN7cutlass13device_kernelINS_4fmha6kernel13FmhaKernelTmaINS1_10collective15FmhaMainloopTmaINS_10bfloat16_tEfN4cute5tupleIJNS7_1CILi64EEENS9_ILi256EEENS9_ILi80EEEEEENS4_14ResidualFusionEJEEENS4_15FmhaFwdEpilogueIS6_fNS8_IJSA_SC_SB_EEEEEJEEEEEvNT_6ParamsE,@function
        .size           _ZN7cutlass13device_kernelINS_4fmha6kernel13FmhaKernelTmaINS1_10collective15FmhaMainloopTmaINS_10bfloat16_tEfN4cute5tupleIJNS7_1CILi64EEENS9_ILi256EEENS9_ILi80EEEEEENS4_14ResidualFusionEJEEENS4_15FmhaFwdEpilogueIS6_fNS8_IJSA_SC_SB_EEEEEJEEEEEvNT_6ParamsE,(.L_x_99 - _ZN7cutlass13device_kernelINS_4fmha6kernel13FmhaKernelTmaINS1_10collective15FmhaMainloopTmaINS_10bfloat16_tEfN4cute5tupleIJNS7_1CILi64EEENS9_ILi256EEENS9_ILi80EEEEEENS4_14ResidualFusionEJEEENS4_15FmhaFwdEpilogueIS6_fNS8_IJSA_SC_SB_EEEEEJEEEEEvNT_6ParamsE)
        .other          _ZN7cutlass13device_kernelINS_4fmha6kernel13FmhaKernelTmaINS1_10collective15FmhaMainloopTmaINS_10bfloat16_tEfN4cute5tupleIJNS7_1CILi64EEENS9_ILi256EEENS9_ILi80EEEEEENS4_14ResidualFusionEJEEENS4_15FmhaFwdEpilogueIS6_fNS8_IJSA_SC_SB_EEEEEJEEEEEvNT_6ParamsE,@"STO_CUDA_ENTRY STV_DEFAULT"
_ZN7cutlass13device_kernelINS_4fmha6kernel13FmhaKernelTmaINS1_10collective15FmhaMainloopTmaINS_10bfloat16_tEfN4cute5tupleIJNS7_1CILi64EEENS9_ILi256EEENS9_ILi80EEEEEENS4_14ResidualFusionEJEEENS4_15FmhaFwdEpilogueIS6_fNS8_IJSA_SC_SB_EEEEEJEEEEEvNT_6ParamsE:
[----:B------:R-:W1:Y:S01]  /*0000*/  LDC R1, c[0x0][0x28] ;  /* 0x00000a00ff017b82 */ /* 0x000e620000000800 */
[----:B------:R-:W2:Y:S01]  /*0010*/  S2R R16, SR_TID.X ;  /* 0x0000000000107919 */ /* 0x000ea20000002100 */
[----:B------:R-:W-:Y:S01]  /*0020*/  ELECT P0, URZ, PT ;  /* 0x00000000003f782f */ /* 0x000fe20003800000 */
[----:B------:R-:W-:Y:S01]  /*0030*/  BSSY B0, `(.L_x_0) ;  /* 0x0000010000007945 */ /* 0x000fe20003800000 */
[----:B--2---:R-:W-:-:S05]  /*0040*/  SHF.R.U32.HI R9, RZ, 0x5, R16 ;  /* 0x00000005ff097819 */ /* 0x004fca0000011610 */
[----:B------:R-:W2:Y:S02]  /*0050*/  SHFL.IDX PT, R0, R9, RZ, 0x1f ;  /* 0x00001fff09007589 */ /* 0x000ea400000e0000 */
[----:B--2---:R-:W-:-:S13]  /*0060*/  ISETP.NE.OR P0, PT, R0, RZ, !P0 ;  /* 0x000000ff0000720c */ /* 0x004fda0004705670 */
[----:B-1----:R-:W-:Y:S05]  /*0070*/  @P0 BRA `(.L_x_1) ;  /* 0x00000000002c0947 */ /* 0x002fea0003800000 */
[----:B------:R-:W-:Y:S02]  /*0080*/  ULDC.64 UR4, c[0x0][0x198] ;  /* 0x0000660000047ab9 */ /* 0x000fe40000000a00 */
[----:B------:R-:W-:Y:S02]  /*0090*/  UIADD3 UR6, UP0, UR4, 0xf0, URZ ;  /* 0x000000f004067890 */ /* 0x000fe4000ff1e03f */
[----:B------:R-:W-:Y:S02]  /*00a0*/  UIADD3 UR8, UP1, UR4, 0x1f0, URZ ;  /* 0x000001f004087890 */ /* 0x000fe4000ff3e03f */
[----:B------:R-:W-:Y:S02]  /*00b0*/  UIADD3 UR4, UP2, UR4, 0x2f0, URZ ;  /* 0x000002f004047890 */ /* 0x000fe4000ff5e03f */
[----:B------:R-:W-:Y:S02]  /*00c0*/  UIADD3.X UR7, URZ, UR5, URZ, UP0, !UPT ;  /* 0x000000053f077290 */ /* 0x000fe400087fe43f */
[----:B------:R-:W-:-:S02]  /*00d0*/  UIADD3.X UR9, URZ, UR5, URZ, UP1, !UPT ;  /* 0x000000053f097290 */ /* 0x000fc40008ffe43f */
[----:B------:R-:W-:-:S05]  /*00e0*/  UIADD3.X UR5, URZ, UR5, URZ, UP2, !UPT ;  /* 0x000000053f057290 */ /* 0x000fca00097fe43f */
[----:B------:R1:W-:Y:S02]  /*00f0*/  UTMACCTL.PF [UR6] ;  /* 0x00000000060079b9 */ /* 0x0003e40008040000 */
[----:B------:R1:W-:Y:S02]  /*0100*/  UTMACCTL.PF [UR8] ;  /* 0x00000000080079b9 */ /* 0x0003e40008040000 */
[----:B------:R1:W-:Y:S02]  /*0110*/  UTMACCTL.PF [UR4] ;  /* 0x00000000040079b9 */ /* 0x0003e40008040000 */
[----:B-1----:R-:W-:Y:S01]  /*0120*/  NOP ;  /* 0x0000000000007918 */ /* 0x002fe20000000000 */
.L_x_1:
[----:B------:R-:W-:Y:S05]  /*0130*/  BSYNC B0 ;  /* 0x0000000000007941 */ /* 0x000fea0003800000 */
.L_x_0:
[----:B------:R-:W1:Y:S02]  /*0140*/  SHFL.IDX PT, R0, R9, RZ, 0x1f ;  /* 0x00001fff09007589 */ /* 0x000e6400000e0000 */
[----:B-1----:R-:W-:-:S13]  /*0150*/  ISETP.NE.AND P0, PT, R0, RZ, PT ;  /* 0x000000ff0000720c */ /* 0x002fda0003f05270 */
[----:B------:R-:W-:Y:S05]  /*0160*/  @P0 BRA `(.L_x_2) ;  /* 0x0000000000400947 */ /* 0x000fea0003800000 */
[----:B------:R-:W1:Y:S01]  /*0170*/  S2UR UR8, SR_CgaCtaId ;  /* 0x00000000000879c3 */ /* 0x000e620000008800 */
[----:B------:R-:W-:Y:S01]  /*0180*/  UMOV UR4, 0x400 ;  /* 0x0000040000047882 */ /* 0x000fe20000000000 */
[----:B------:R-:W-:Y:S01]  /*0190*/  UMOV UR5, 0x1 ;  /* 0x0000000100057882 */ /* 0x000fe20000000000 */
[----:B------:R-:W-:Y:S01]  /*01a0*/  UMOV UR6, 0x80 ;  /* 0x0000008000067882 */ /* 0x000fe20000000000 */
[----:B------:R-:W-:Y:S01]  /*01b0*/  ELECT P0, URZ, PT ;  /* 0x00000000003f782f */ /* 0x000fe20003800000 */
[----:B------:R-:W-:-:S04]  /*01c0*/  UIADD3 UR6, -UR6, 0x100000, URZ ;  /* 0x0010000006067890 */ /* 0x000fc8000fffe13f */
[----:B------:R-:W-:Y:S02]  /*01d0*/  USHF.L.U32 UR7, UR6, 0xb, URZ ;  /* 0x0000000b06077899 */ /* 0x000fe4000800063f */
[----:B------:R-:W-:Y:S02]  /*01e0*/  USHF.L.U32 UR6, UR6, 0x1, URZ ;  /* 0x0000000106067899 */ /* 0x000fe4000800063f */
[----:B-1----:R-:W-:Y:S02]  /*01f0*/  ULEA UR8, UR8, UR4, 0x18 ;  /* 0x0000000408087291 */ /* 0x002fe4000f8ec03f */
[----:B------:R-:W-:-:S04]  /*0200*/  UIADD3 UR4, -UR5, 0x100000, URZ ;  /* 0x0010000005047890 */ /* 0x000fc8000fffe13f */
[----:B------:R-:W-:Y:S02]  /*0210*/  USHF.L.U32 UR5, UR4, 0xb, URZ ;  /* 0x0000000b04057899 */ /* 0x000fe4000800063f */
[----:B------:R-:W-:Y:S01]  /*0220*/  USHF.L.U32 UR4, UR4, 0x1, URZ ;  /* 0x0000000104047899 */ /* 0x000fe2000800063f */
[----:B------:R-:W1:Y:S11]  /*0230*/  FENCE.VIEW.ASYNC.S ;  /* 0x00000000000073c6 */ /* 0x000e760000000000 */
[----:B-1----:R1:W2:Y:S01]  /*0240*/  SYNCS.EXCH.64 URZ, [UR8+0x2a840], UR4 ;  /* 0x02a84004083f75b2 */ /* 0x0022a20008000100 */
[----:B------:R1:W3:Y:S01]  /*0250*/  SYNCS.EXCH.64 URZ, [UR8+0x2a848], UR6 ;  /* 0x02a84806083f75b2 */ /* 0x0002e20008000100 */
[----:B------:R-:W-:Y:S01]  /*0260*/  NOP ;  /* 0x0000000000007918 */ /* 0x000fe20000000000 */
.L_x_2:
[----:B------:R-:W4:Y:S01]  /*0270*/  SHFL.IDX PT, R0, R9, RZ, 0x1f ;  /* 0x00001fff09007589 */ /* 0x000f2200000e0000 */
[----:B------:R-:W-:Y:S01]  /*0280*/  NOP ;  /* 0x0000000000007918 */ /* 0x000fe20000000000 */
[----:B----4-:R-:W-:-:S13]  /*0290*/  ISETP.NE.AND P0, PT, R0, RZ, PT ;  /* 0x000000ff0000720c */ /* 0x010fda0003f05270 */
[----:B------:R-:W-:Y:S05]  /*02a0*/  @P0 BRA `(.L_x_3) ;  /* 0x0000000000580947 */ /* 0x000fea0003800000 */
[----:B-1----:R-:W1:Y:S01]  /*02b0*/  S2UR UR5, SR_CgaCtaId ;  /* 0x00000000000579c3 */ /* 0x002e620000008800 */
[----:B------:R-:W-:Y:S01]  /*02c0*/  UMOV UR4, 0x400 ;  /* 0x0000040000047882 */ /* 0x000fe20000000000 */
[----:B------:R-:W-:Y:S01]  /*02d0*/  UMOV UR6, 0x1 ;  /* 0x0000000100067882 */ /* 0x000fe20000000000 */
[----:B------:R-:W-:Y:S01]  /*02e0*/  UMOV UR7, 0x80 ;  /* 0x0000008000077882 */ /* 0x000fe20000000000 */
[----:B------:R-:W-:Y:S01]  /*02f0*/  ELECT P0, URZ, PT ;  /* 0x00000000003f782f */ /* 0x000fe20003800000 */
[----:B-1----:R-:W-:Y:S02]  /*0300*/  ULEA UR8, UR5, UR4, 0x18 ;  /* 0x0000000405087291 */ /* 0x002fe4000f8ec03f */
[----:B------:R-:W-:-:S04]  /*0310*/  UIADD3 UR4, -UR6, 0x100000, URZ ;  /* 0x0010000006047890 */ /* 0x000fc8000fffe13f */
[----:B------:R-:W-:Y:S02]  /*0320*/  USHF.L.U32 UR5, UR4, 0xb, URZ ;  /* 0x0000000b04057899 */ /* 0x000fe4000800063f */
[----:B------:R-:W-:Y:S02]  /*0330*/  USHF.L.U32 UR4, UR4, 0x1, URZ ;  /* 0x0000000104047899 */ /* 0x000fe4000800063f */
[----:B------:R-:W-:-:S04]  /*0340*/  UIADD3 UR6, -UR7, 0x100000, URZ ;  /* 0x0010000007067890 */ /* 0x000fc8000fffe13f */
[----:B------:R-:W-:Y:S02]  /*0350*/  USHF.L.U32 UR7, UR6, 0xb, URZ ;  /* 0x0000000b06077899 */ /* 0x000fe4000800063f */
[----:B------:R-:W-:Y:S01]  /*0360*/  USHF.L.U32 UR6, UR6, 0x1, URZ ;  /* 0x0000000106067899 */ /* 0x000fe2000800063f */
[----:B------:R-:W1:Y:S03]  /*0370*/  FENCE.VIEW.ASYNC.S ;  /* 0x00000000000073c6 */ /* 0x000e660000000000 */
[----:B-1----:R4:W1:Y:S08]  /*0380*/  SYNCS.EXCH.64 URZ, [UR8+0x2a800], UR4 ;  /* 0x02a80004083f75b2 */ /* 0x0028700008000100 */
[----:B------:R4:W1:Y:S01]  /*0390*/  SYNCS.EXCH.64 URZ, [UR8+0x2a820], UR6 ;  /* 0x02a82006083f75b2 */ /* 0x0008620008000100 */
[----:B------:R4:W1:Y:S01]  /*03a0*/  SYNCS.EXCH.64 URZ, [UR8+0x2a808], UR4 ;  /* 0x02a80804083f75b2 */ /* 0x0008620008000100 */
[----:B------:R4:W1:Y:S01]  /*03b0*/  SYNCS.EXCH.64 URZ, [UR8+0x2a828], UR6 ;  /* 0x02a82806083f75b2 */ /* 0x0008620008000100 */
[----:B------:R4:W1:Y:S01]  /*03c0*/  SYNCS.EXCH.64 URZ, [UR8+0x2a810], UR4 ;  /* 0x02a81004083f75b2 */ /* 0x0008620008000100 */
[----:B------:R4:W1:Y:S01]  /*03d0*/  SYNCS.EXCH.64 URZ, [UR8+0x2a830], UR6 ;  /* 0x02a83006083f75b2 */ /* 0x0008620008000100 */
[----:B------:R4:W1:Y:S01]  /*03e0*/  SYNCS.EXCH.64 URZ, [UR8+0x2a818], UR4 ;  /* 0x02a81804083f75b2 */ /* 0x0008620008000100 */
[----:B------:R4:W1:Y:S02]  /*03f0*/  SYNCS.EXCH.64 URZ, [UR8+0x2a838], UR6 ;  /* 0x02a83806083f75b2 */ /* 0x0008640008000100 */
[----:B----4-:R-:W-:Y:S01]  /*0400*/  NOP ;  /* 0x0000000000007918 */ /* 0x010fe20000000000 */
.L_x_3:
        /* <DEDUP_REMOVED lines=26> */
.L_x_4:
[----:B------:R-:W4:Y:S01]  /*05b0*/  SHFL.IDX PT, R9, R9, RZ, 0x1f ;  /* 0x00001fff09097589 */ /* 0x000f2200000e0000 */
[----:B------:R-:W-:Y:S02]  /*05c0*/  ELECT P0, URZ, PT ;  /* 0x00000000003f782f */ /* 0x000fe40003800000 */
[----:B------:R-:W-:Y:S01]  /*05d0*/  SHF.R.S32.HI R3, RZ, 0x1f, R16 ;  /* 0x0000001fff037819 */ /* 0x000fe20000011410 */
[----:B------:R-:W-:Y:S01]  /*05e0*/  NOP ;  /* 0x0000000000007918 */ /* 0x000fe20000000000 */
[----:B------:R-:W4:Y:S01]  /*05f0*/  S2UR UR44, SR_CTAID.Y ;  /* 0x00000000002c79c3 */ /* 0x000f220000002600 */
[----:B------:R-:W-:Y:S01]  /*0600*/  BSSY B0, `(.L_x_5) ;  /* 0x000003f000007945 */ /* 0x000fe20003800000 */
[----:B------:R-:W-:Y:S01]  /*0610*/  LEA.HI R3, R3, R16, RZ, 0x7 ;  /* 0x0000001003037211 */ /* 0x000fe200078f38ff */
[----:B------:R-:W-:-:S03]  /*0620*/  IMAD.MOV.U32 R8, RZ, RZ, RZ ;  /* 0x000000ffff087224 */ /* 0x000fc600078e00ff */
[----:B------:R-:W-:Y:S02]  /*0630*/  LOP3.LUT R3, R3, 0xffffff80, RZ, 0xc0, !PT ;  /* 0xffffff8003037812 */ /* 0x000fe400078ec0ff */
[----:B------:R-:W4:Y:S03]  /*0640*/  S2UR UR45, SR_CTAID.Z ;  /* 0x00000000002d79c3 */ /* 0x000f260000002700 */
[----:B------:R-:W-:-:S05]  /*0650*/  IMAD.IADD R0, R16, 0x1, -R3 ;  /* 0x0000000110007824 */ /* 0x000fca00078e0a03 */
[----:B-123--:R-:W-:Y:S01]  /*0660*/  BAR.SYNC.DEFER_BLOCKING 0x0 ;  /* 0x0000000000007b1d */ /* 0x00efe20000010000 */
[----:B----4-:R-:W-:-:S13]  /*0670*/  ISETP.EQ.AND P1, PT, R9, RZ, P0 ;  /* 0x000000ff0900720c */ /* 0x010fda0000722270 */
[----:B------:R-:W-:Y:S05]  /*0680*/  @!P1 BRA `(.L_x_6) ;  /* 0x0000000000d89947 */ /* 0x000fea0003800000 */
[----:B------:R-:W1:Y:S01]  /*0690*/  S2R R3, SR_CgaCtaId ;  /* 0x0000000000037919 */ /* 0x000e620000008800 */
[----:B------:R-:W-:Y:S02]  /*06a0*/  MOV R2, 0x400 ;  /* 0x0000040000027802 */ /* 0x000fe40000000f00 */
[----:B------:R-:W-:Y:S02]  /*06b0*/  MOV R4, 0x1 ;  /* 0x0000000100047802 */ /* 0x000fe40000000f00 */
[----:B------:R-:W-:Y:S02]  /*06c0*/  ISETP.NE.AND P3, PT, R0, RZ, PT ;  /* 0x000000ff0000720c */ /* 0x000fe40003f65270 */
[----:B-1----:R-:W-:Y:S02]  /*06d0*/  LEA R3, R3, R2, 0x18 ;  /* 0x0000000203037211 */ /* 0x002fe400078ec0ff */
[----:B------:R-:W-:-:S04]  /*06e0*/  SHF.L.U32 R2, R4, 0x1f, RZ ;  /* 0x0000001f04027819 */ /* 0x000fc800000006ff */
[----:B------:R-:W1:Y:S02]  /*06f0*/  SYNCS.PHASECHK.TRANS64.TRYWAIT P2, [R3+URZ+0x2a848], R2 ;  /* 0x02a84802030075a7 */ /* 0x000e64000804017f */
[----:B-1----:R-:W-:Y:S05]  /*0700*/  @!P2 BRA `(.L_x_7) ;  /* 0x0000019000dca947 */ /* 0x002fea0003800000 */
.L_x_78:
[----:B------:R-:W-:Y:S05]  /*0710*/  @P3 BRA `(.L_x_8) ;  /* 0x0000000000143947 */ /* 0x000fea0003800000 */
[----:B------:R-:W-:Y:S01]  /*0720*/  LOP3.LUT P2, RZ, R16, 0x1f, RZ, 0xc0, !PT ;  /* 0x0000001f10ff7812 */ /* 0x000fe2000784c0ff */
[----:B-1----:R-:W-:-:S04]  /*0730*/  IMAD.MOV.U32 R2, RZ, RZ, 0x2800 ;  /* 0x00002800ff027424 */ /* 0x002fc800078e00ff */
[----:B------:R2:W-:Y:S08]  /*0740*/  SYNCS.ARRIVE.TRANS64 RZ, [R3+URZ+0x2a840], R2 ;  /* 0x02a8400203ff79a7 */ /* 0x0005f0000800003f */
[----:B------:R-:W-:Y:S05]  /*0750*/  @!P2 BRA `(.L_x_8) ;  /* 0x000000000004a947 */ /* 0x000fea0003800000 */
[----:B------:R-:W-:Y:S01]  /*0760*/  BPT.TRAP 0x1 ;  /* 0x000000040000795c */ /* 0x000fe20000300000 */
.L_x_8:
[----:B------:R-:W3:Y:S01]  /*0770*/  S2UR UR11, SR_CTAID.X ;  /* 0x00000000000b79c3 */ /* 0x000ee20000002500 */
[----:B------:R-:W-:Y:S01]  /*0780*/  R2UR UR8, R3 ;  /* 0x00000000030872ca */ /* 0x000fe200000e0000 */
[----:B------:R-:W-:Y:S01]  /*0790*/  ULDC.64 UR4, c[0x0][0x198] ;  /* 0x0000660000047ab9 */ /* 0x000fe20000000a00 */
[----:B------:R-:W-:Y:S01]  /*07a0*/  UMOV UR6, 0x0 ;  /* 0x0000000000067882 */ /* 0x000fe20000000000 */
[----:B------:R-:W-:Y:S01]  /*07b0*/  UIADD3 UR4, UP0, UR4, 0xf0, URZ ;  /* 0x000000f004047890 */ /* 0x000fe2000ff1e03f */
[----:B------:R-:W-:Y:S01]  /*07c0*/  UMOV UR7, 0x10000000 ;  /* 0x1000000000077882 */ /* 0x000fe20000000000 */
[----:B------:R-:W-:Y:S02]  /*07d0*/  UMOV UR10, URZ ;  /* 0x0000003f000a7c82 */ /* 0x000fe40008000000 */
[----:B------:R-:W-:Y:S01]  /*07e0*/  UIADD3.X UR5, URZ, UR5, URZ, UP0, !UPT ;  /* 0x000000053f057290 */ /* 0x000fe200087fe43f */
[----:B------:R-:W-:Y:S01]  /*07f0*/  UMOV UR12, UR44 ;  /* 0x0000002c000c7c82 */ /* 0x000fe20008000000 */
[----:B------:R-:W-:Y:S01]  /*0800*/  UMOV UR13, UR45 ;  /* 0x0000002d000d7c82 */ /* 0x000fe20008000000 */
[----:B------:R-:W-:Y:S01]  /*0810*/  UMOV UR34, 0x10 ;  /* 0x0000001000227882 */ /* 0x000fe20000000000 */
[----:B------:R-:W-:-:S02]  /*0820*/  UMOV UR36, UR44 ;  /* 0x0000002c00247c82 */ /* 0x000fc40008000000 */
[----:B------:R-:W-:Y:S02]  /*0830*/  UIADD3 UR9, UR8, 0x2a840, URZ ;  /* 0x0002a84008097890 */ /* 0x000fe4000fffe03f */
[----:B------:R-:W-:Y:S02]  /*0840*/  UIADD3 UR32, UR8, 0x800, URZ ;  /* 0x0000080008207890 */ /* 0x000fe4000fffe03f */
[----:B------:R-:W-:Y:S02]  /*0850*/  UIADD3 UR24, UR8, 0x1000, URZ ;  /* 0x0000100008187890 */ /* 0x000fe4000fffe03f */
[----:B------:R-:W-:Y:S02]  /*0860*/  UIADD3 UR16, UR8, 0x1800, URZ ;  /* 0x0000180008107890 */ /* 0x000fe4000fffe03f */
[----:B------:R-:W-:Y:S02]  /*0870*/  UIADD3 UR40, UR8, 0x2000, URZ ;  /* 0x0000200008287890 */ /* 0x000fe4000fffe03f */
[----:B---3--:R-:W-:Y:S01]  /*0880*/  USHF.L.U32 UR11, UR11, 0x6, URZ ;  /* 0x000000060b0b7899 */ /* 0x008fe2000800063f */
[----:B------:R-:W-:Y:S01]  /*0890*/  UMOV UR37, UR45 ;  /* 0x0000002d00257c82 */ /* 0x000fe20008000000 */
[----:B------:R-:W-:Y:S01]  /*08a0*/  UMOV UR33, UR9 ;  /* 0x0000000900217c82 */ /* 0x000fe20008000000 */
[----:B------:R-:W-:Y:S01]  /*08b0*/  UMOV UR26, 0x20 ;  /* 0x00000020001a7882 */ /* 0x000fe20000000000 */
[----:B------:R-:W-:Y:S01]  /*08c0*/  UMOV UR28, UR44 ;  /* 0x0000002c001c7c82 */ /* 0x000fe20008000000 */
[----:B------:R-:W-:-:S02]  /*08d0*/  UMOV UR29, UR45 ;  /* 0x0000002d001d7c82 */ /* 0x000fc40008000000 */
[----:B------:R-:W-:Y:S01]  /*08e0*/  UMOV UR35, UR11 ;  /* 0x0000000b00237c82 */ /* 0x000fe20008000000 */
[----:B------:R-:W-:Y:S01]  /*08f0*/  UMOV UR25, UR9 ;  /* 0x0000000900197c82 */ /* 0x000fe20008000000 */
[----:B------:R-:W-:Y:S01]  /*0900*/  UMOV UR27, UR11 ;  /* 0x0000000b001b7c82 */ /* 0x000fe20008000000 */
[----:B------:R3:W-:Y:S01]  /*0910*/  UTMALDG.4D [UR8], [UR4], desc[UR6] ;  /* 0x00000608040075b4 */ /* 0x0007e20008019000 */
[----:B------:R-:W-:Y:S01]  /*0920*/  UMOV UR18, 0x30 ;  /* 0x0000003000127882 */ /* 0x000fe20000000000 */
[----:B------:R-:W-:Y:S01]  /*0930*/  UMOV UR20, UR44 ;  /* 0x0000002c00147c82 */ /* 0x000fe20008000000 */
[----:B------:R-:W-:Y:S01]  /*0940*/  UMOV UR21, UR45 ;  /* 0x0000002d00157c82 */ /* 0x000fe20008000000 */
[----:B------:R-:W-:Y:S01]  /*0950*/  UMOV UR17, UR9 ;  /* 0x0000000900117c82 */ /* 0x000fe20008000000 */
[----:B------:R-:W-:Y:S01]  /*0960*/  UMOV UR19, UR11 ;  /* 0x0000000b00137c82 */ /* 0x000fe20008000000 */
[----:B------:R-:W-:Y:S01]  /*0970*/  UMOV UR42, 0x40 ;  /* 0x00000040002a7882 */ /* 0x000fe20000000000 */
[----:B------:R-:W-:Y:S01]  /*0980*/  UMOV UR41, UR9 ;  /* 0x0000000900297c82 */ /* 0x000fe20008000000 */
[----:B------:R3:W-:Y:S01]  /*0990*/  UTMALDG.4D [UR32], [UR4], desc[UR6] ;  /* 0x00000620040075b4 */ /* 0x0007e20008019000 */
[----:B------:R-:W-:Y:S01]  /*09a0*/  UMOV UR43, UR11 ;  /* 0x0000000b002b7c82 */ /* 0x000fe20008000000 */
[----:B------:R3:W-:Y:S01]  /*09b0*/  UTMALDG.4D [UR24], [UR4], desc[UR6] ;  /* 0x00000618040075b4 */ /* 0x0007e20008019000 */
[----:B------:R3:W-:Y:S01]  /*09c0*/  UTMALDG.4D [UR16], [UR4], desc[UR6] ;  /* 0x00000610040075b4 */ /* 0x0007e20008019000 */
[----:B------:R3:W-:Y:S02]  /*09d0*/  UTMALDG.4D [UR40], [UR4], desc[UR6] ;  /* 0x00000628040075b4 */ /* 0x0007e40008019000 */
[----:B---3--:R-:W-:Y:S01]  /*09e0*/  NOP ;  /* 0x0000000000007918 */ /* 0x008fe20000000000 */
.L_x_6:
[----:B------:R-:W-:Y:S05]  /*09f0*/  BSYNC B0 ;  /* 0x0000000000007941 */ /* 0x000fea0003800000 */
.L_x_5:
[----:B------:R-:W3:Y:S01]  /*0a00*/  LDC R10, c[0x0][0x28c] ;  /* 0x0000a300ff0a7b82 */ /* 0x000ee20000000800 */
[----:B------:R-:W-:Y:S01]  /*0a10*/  BSSY B0, `(.L_x_9) ;  /* 0x00000f5000007945 */ /* 0x000fe20003800000 */
[----:B------:R-:W-:Y:S01]  /*0a20*/  MOV R6, 0x1 ;  /* 0x0000000100067802 */ /* 0x000fe20000000f00 */
[----:B------:R-:W-:Y:S02]  /*0a30*/  IMAD.MOV.U32 R4, RZ, RZ, 0x1 ;  /* 0x00000001ff047424 */ /* 0x000fe400078e00ff */
[----:B------:R-:W-:Y:S02]  /*0a40*/  IMAD.MOV.U32 R5, RZ, RZ, RZ ;  /* 0x000000ffff057224 */ /* 0x000fe400078e00ff */
[----:B---3--:R-:W-:-:S05]  /*0a50*/  VIADD R192, R10, 0xff ;  /* 0x000000ff0ac07836 */ /* 0x008fca0000000000 */
[----:B-12---:R-:W-:-:S04]  /*0a60*/  SHF.R.S32.HI R3, RZ, 0x1f, R192 ;  /* 0x0000001fff037819 */ /* 0x006fc800000114c0 */
[----:B------:R-:W-:-:S04]  /*0a70*/  LEA.HI R192, R3, R192, RZ, 0x8 ;  /* 0x000000c003c07211 */ /* 0x000fc800078f40ff */
[----:B------:R-:W-:-:S04]  /*0a80*/  SHF.R.S32.HI R7, RZ, 0x8, R192 ;  /* 0x00000008ff077819 */ /* 0x000fc800000114c0 */
[----:B------:R-:W-:Y:S01]  /*0a90*/  SHF.L.U32 R7, R7, 0x1, RZ ;  /* 0x0000000107077819 */ /* 0x000fe200000006ff */
[----:B------:R-:W-:Y:S06]  /*0aa0*/  @!P1 BRA `(.L_x_10) ;  /* 0x0000000c00ac9947 */ /* 0x000fec0003800000 */
[----:B------:R-:W-:Y:S01]  /*0ab0*/  ISETP.GE.AND P1, PT, R10, 0x1, PT ;  /* 0x000000010a00780c */ /* 0x000fe20003f26270 */
[----:B------:R-:W-:Y:S01]  /*0ac0*/  IMAD.MOV.U32 R8, RZ, RZ, RZ ;  /* 0x000000ffff087224 */ /* 0x000fe200078e00ff */
[----:B------:R-:W-:Y:S01]  /*0ad0*/  LOP3.LUT R12, R16, 0x1f, RZ, 0xc0, !PT ;  /* 0x0000001f100c7812 */ /* 0x000fe200078ec0ff */
[----:B------:R-:W-:-:S10]  /*0ae0*/  IMAD.MOV.U32 R5, RZ, RZ, RZ ;  /* 0x000000ffff057224 */ /* 0x000fd400078e00ff */
        /* <DEDUP_REMOVED lines=9> */
.L_x_79:
[----:B------:R-:W-:Y:S01]  /*0b80*/  IMAD.MOV.U32 R5, RZ, RZ, 0x1 ;  /* 0x00000001ff057424 */ /* 0x000fe200078e00ff */
[----:B------:R-:W-:Y:S06]  /*0b90*/  @P2 BRA `(.L_x_13) ;  /* 0x0000000000142947 */ /* 0x000fec0003800000 */
[----:B------:R-:W-:Y:S01]  /*0ba0*/  ISETP.NE.AND P1, PT, R12, RZ, PT ;  /* 0x000000ff0c00720c */ /* 0x000fe20003f25270 */
[----:B-1----:R-:W-:-:S04]  /*0bb0*/  IMAD.MOV.U32 R2, RZ, RZ, 0xa000 ;  /* 0x0000a000ff027424 */ /* 0x002fc800078e00ff */
[----:B------:R2:W-:Y:S08]  /*0bc0*/  SYNCS.ARRIVE.TRANS64 RZ, [R3+URZ+0x2a800], R2 ;  /* 0x02a8000203ff79a7 */ /* 0x0005f0000800003f */
[----:B------:R-:W-:Y:S05]  /*0bd0*/  @!P1 BRA `(.L_x_13) ;  /* 0x0000000000049947 */ /* 0x000fea0003800000 */
[----:B------:R-:W-:Y:S01]  /*0be0*/  BPT.TRAP 0x1 ;  /* 0x000000040000795c */ /* 0x000fe20000300000 */
.L_x_13:
[----:B------:R-:W3:Y:S01]  /*0bf0*/  S2R R11, SR_CgaCtaId ;  /* 0x00000000000b7919 */ /* 0x000ee20000008800 */
[----:B------:R-:W-:Y:S01]  /*0c00*/  R2UR UR14, R3 ;  /* 0x00000000030e72ca */ /* 0x000fe200000e0000 */
[----:B------:R-:W-:Y:S01]  /*0c10*/  ULDC.64 UR4, c[0x0][0x198] ;  /* 0x0000660000047ab9 */ /* 0x000fe20000000a00 */
[----:B------:R-:W-:Y:S01]  /*0c20*/  UMOV UR43, URZ ;  /* 0x0000003f002b7c82 */ /* 0x000fe20008000000 */
[----:B------:R-:W-:Y:S01]  /*0c30*/  UIADD3 UR4, UP0, UR4, 0x1f0, URZ ;  /* 0x000001f004047890 */ /* 0x000fe2000ff1e03f */
[----:B-12---:R-:W-:Y:S01]  /*0c40*/  MOV R2, 0x400 ;  /* 0x0000040000027802 */ /* 0x006fe20000000f00 */
[----:B------:R-:W-:Y:S01]  /*0c50*/  UMOV UR6, 0x0 ;  /* 0x0000000000067882 */ /* 0x000fe20000000000 */
[----:B------:R-:W-:Y:S01]  /*0c60*/  UMOV UR7, 0x10000000 ;  /* 0x1000000000077882 */ /* 0x000fe20000000000 */
[----:B------:R-:W-:Y:S01]  /*0c70*/  UIADD3.X UR5, URZ, UR5, URZ, UP0, !UPT ;  /* 0x000000053f057290 */ /* 0x000fe200087fe43f */
[----:B------:R-:W-:Y:S01]  /*0c80*/  MOV R3, 0x1 ;  /* 0x0000000100037802 */ /* 0x000fe20000000f00 */
[----:B------:R-:W-:Y:S01]  /*0c90*/  UMOV UR42, URZ ;  /* 0x0000003f002a7c82 */ /* 0x000fe20008000000 */
[----:B------:R-:W-:Y:S01]  /*0ca0*/  UMOV UR10, 0x10 ;  /* 0x00000010000a7882 */ /* 0x000fe20000000000 */
[----:B------:R-:W-:Y:S01]  /*0cb0*/  UMOV UR12, UR44 ;  /* 0x0000002c000c7c82 */ /* 0x000fe20008000000 */
[----:B------:R-:W-:Y:S01]  /*0cc0*/  UMOV UR13, UR45 ;  /* 0x0000002d000d7c82 */ /* 0x000fe20008000000 */
[----:B------:R-:W-:Y:S01]  /*0cd0*/  UIADD3 UR40, UR14, 0x2800, URZ ;  /* 0x000028000e287890 */ /* 0x000fe2000fffe03f */
[----:B------:R-:W-:Y:S01]  /*0ce0*/  SHF.L.U32 R3, R3, 0x1f, RZ ;  /* 0x0000001f03037819 */ /* 0x000fe200000006ff */
[----:B------:R-:W-:Y:S01]  /*0cf0*/  UIADD3 UR41, UR14, 0x2a800, URZ ;  /* 0x0002a8000e297890 */ /* 0x000fe2000fffe03f */
[----:B------:R-:W-:Y:S01]  /*0d00*/  ISETP.NE.AND P2, PT, R0, RZ, PT ;  /* 0x000000ff0000720c */ /* 0x000fe20003f45270 */
[----:B------:R-:W-:Y:S01]  /*0d10*/  UIADD3 UR8, UR14, 0x4800, URZ ;  /* 0x000048000e087890 */ /* 0x000fe2000fffe03f */
[----:B------:R-:W-:Y:S01]  /*0d20*/  UMOV UR11, UR43 ;  /* 0x0000002b000b7c82 */ /* 0x000fe20008000000 */
[----:B------:R-:W-:-:S03]  /*0d30*/  UIADD3 UR24, UR14, 0x6800, URZ ;  /* 0x000068000e187890 */ /* 0x000fc6000fffe03f */
[----:B------:R-:W-:Y:S01]  /*0d40*/  UMOV UR9, UR41 ;  /* 0x0000002900097c82 */ /* 0x000fe20008000000 */
[----:B------:R-:W-:Y:S01]  /*0d50*/  UIADD3 UR16, UR14, 0x8800, URZ ;  /* 0x000088000e107890 */ /* 0x000fe2000fffe03f */
[----:B------:R-:W-:Y:S01]  /*0d60*/  UTMALDG.4D [UR40], [UR4], desc[UR6] ;  /* 0x00000628040075b4 */ /* 0x000fe20008019000 */
[----:B------:R-:W-:Y:S01]  /*0d70*/  UMOV UR26, 0x20 ;  /* 0x00000020001a7882 */ /* 0x000fe20000000000 */
[----:B------:R-:W-:Y:S01]  /*0d80*/  UMOV UR28, UR44 ;  /* 0x0000002c001c7c82 */ /* 0x000fe20008000000 */
[----:B------:R-:W-:Y:S01]  /*0d90*/  UMOV UR29, UR45 ;  /* 0x0000002d001d7c82 */ /* 0x000fe20008000000 */
[----:B------:R-:W-:Y:S01]  /*0da0*/  UMOV UR27, UR43 ;  /* 0x0000002b001b7c82 */ /* 0x000fe20008000000 */
[----:B------:R-:W-:Y:S01]  /*0db0*/  UMOV UR25, UR41 ;  /* 0x0000002900197c82 */ /* 0x000fe20008000000 */
[----:B------:R-:W-:Y:S01]  /*0dc0*/  UMOV UR18, 0x30 ;  /* 0x0000003000127882 */ /* 0x000fe20000000000 */
[----:B---3--:R-:W-:Y:S01]  /*0dd0*/  LEA R4, R11, R2, 0x18 ;  /* 0x000000020b047211 */ /* 0x008fe200078ec0ff */
[----:B------:R1:W-:Y:S01]  /*0de0*/  UTMALDG.4D [UR8], [UR4], desc[UR6] ;  /* 0x00000608040075b4 */ /* 0x0003e20008019000 */
[----:B------:R-:W-:Y:S01]  /*0df0*/  UMOV UR20, UR44 ;  /* 0x0000002c00147c82 */ /* 0x000fe20008000000 */
[----:B------:R-:W-:Y:S01]  /*0e00*/  UMOV UR21, UR45 ;  /* 0x0000002d00157c82 */ /* 0x000fe20008000000 */
[----:B------:R-:W-:Y:S01]  /*0e10*/  UMOV UR19, UR43 ;  /* 0x0000002b00137c82 */ /* 0x000fe20008000000 */
[----:B------:R-:W-:Y:S01]  /*0e20*/  IMAD R2, R5, 0x8, R4 ;  /* 0x0000000805027824 */ /* 0x000fe200078e0204 */
[----:B------:R-:W-:Y:S01]  /*0e30*/  UMOV UR17, UR41 ;  /* 0x0000002900117c82 */ /* 0x000fe20008000000 */
[----:B------:R2:W-:Y:S01]  /*0e40*/  UTMALDG.4D [UR24], [UR4], desc[UR6] ;  /* 0x00000618040075b4 */ /* 0x0005e20008019000 */
[----:B------:R2:W-:Y:S01]  /*0e50*/  UTMALDG.4D [UR16], [UR4], desc[UR6] ;  /* 0x00000610040075b4 */ /* 0x0005e20008019000 */
[----:B-1----:R-:W-:Y:S01]  /*0e60*/  UIADD3 UR8, UR14, 0xa800, URZ ;  /* 0x0000a8000e087890 */ /* 0x002fe2000fffe03f */
[----:B------:R-:W-:-:S08]  /*0e70*/  UMOV UR10, 0x40 ;  /* 0x00000040000a7882 */ /* 0x000fd00000000000 */
[----:B------:R2:W-:Y:S01]  /*0e80*/  UTMALDG.4D [UR8], [UR4], desc[UR6] ;  /* 0x00000608040075b4 */ /* 0x0005e20008019000 */
[----:B------:R-:W1:Y:S02]  /*0e90*/  SYNCS.PHASECHK.TRANS64.TRYWAIT P1, [R2+URZ+0x2a820], R3 ;  /* 0x02a82003020075a7 */ /* 0x000e64000802017f */
[----:B-12---:R-:W-:Y:S05]  /*0ea0*/  @!P1 BRA `(.L_x_14) ;  /* 0x0000018c001c9947 */ /* 0x006fea0003800000 */
.L_x_80:
[----:B------:R-:W-:Y:S01]  /*0eb0*/  IMAD.MOV.U32 R8, RZ, RZ, 0x1 ;  /* 0x00000001ff087424 */ /* 0x000fe200078e00ff */
[----:B------:R-:W-:Y:S06]  /*0ec0*/  @P2 BRA `(.L_x_15) ;  /* 0x0000000000142947 */ /* 0x000fec0003800000 */
[----:B------:R-:W-:Y:S02]  /*0ed0*/  ISETP.NE.AND P1, PT, R12, RZ, PT ;  /* 0x000000ff0c00720c */ /* 0x000fe40003f25270 */
[----:B-1----:R-:W-:-:S04]  /*0ee0*/  MOV R3, 0xa000 ;  /* 0x0000a00000037802 */ /* 0x002fc80000000f00 */
[----:B------:R2:W-:Y:S07]  /*0ef0*/  SYNCS.ARRIVE.TRANS64 RZ, [R2+URZ+0x2a800], R3 ;  /* 0x02a8000302ff79a7 */ /* 0x0005ee000800003f */
[----:B------:R-:W-:Y:S05]  /*0f00*/  @!P1 BRA `(.L_x_15) ;  /* 0x0000000000049947 */ /* 0x000fea0003800000 */
[----:B------:R-:W-:Y:S01]  /*0f10*/  BPT.TRAP 0x1 ;  /* 0x000000040000795c */ /* 0x000fe20000300000 */
.L_x_15:
[C---:B------:R-:W-:Y:S01]  /*0f20*/  IMAD R4, R5.reuse, 0xa000, R4 ;  /* 0x0000a00005047824 */ /* 0x040fe200078e0204 */
[----:B------:R-:W-:Y:S01]  /*0f30*/  R2UR UR33, R2 ;  /* 0x00000000022172ca */ /* 0x000fe200000e0000 */
[----:B------:R-:W-:Y:S01]  /*0f40*/  ULDC.64 UR4, c[0x0][0x198] ;  /* 0x0000660000047ab9 */ /* 0x000fe20000000a00 */
[----:B------:R-:W-:Y:S01]  /*0f50*/  UMOV UR35, URZ ;  /* 0x0000003f00237c82 */ /* 0x000fe20008000000 */
[----:B------:R-:W-:Y:S01]  /*0f60*/  UIADD3 UR4, UP0, UR4, 0x2f0, URZ ;  /* 0x000002f004047890 */ /* 0x000fe2000ff1e03f */
[----:B------:R-:W-:Y:S01]  /*0f70*/  R2UR UR8, R4 ;  /* 0x00000000040872ca */ /* 0x000fe200000e0000 */
[----:B------:R-:W-:Y:S01]  /*0f80*/  UMOV UR6, 0x0 ;  /* 0x0000000000067882 */ /* 0x000fe20000000000 */
[----:B------:R-:W-:Y:S01]  /*0f90*/  UMOV UR7, 0x10000000 ;  /* 0x1000000000077882 */ /* 0x000fe20000000000 */
[----:B------:R-:W-:Y:S01]  /*0fa0*/  UIADD3.X UR5, URZ, UR5, URZ, UP0, !UPT ;  /* 0x000000053f057290 */ /* 0x000fe200087fe43f */
[----:B------:R-:W-:Y:S01]  /*0fb0*/  VIADD R5, R5, 0x1 ;  /* 0x0000000105057836 */ /* 0x000fe20000000000 */
[----:B------:R-:W-:Y:S01]  /*0fc0*/  UMOV UR34, URZ ;  /* 0x0000003f00227c82 */ /* 0x000fe20008000000 */
[----:B------:R-:W-:Y:S01]  /*0fd0*/  UMOV UR36, UR44 ;  /* 0x0000002c00247c82 */ /* 0x000fe20008000000 */
[----:B------:R-:W-:Y:S01]  /*0fe0*/  UMOV UR37, UR45 ;  /* 0x0000002d00257c82 */ /* 0x000fe20008000000 */
[----:B------:R-:W-:Y:S01]  /*0ff0*/  UMOV UR26, 0x10 ;  /* 0x00000010001a7882 */ /* 0x000fe20000000000 */
[----:B------:R-:W-:Y:S01]  /*1000*/  UIADD3 UR33, UR33, 0x2a800, URZ ;  /* 0x0002a80021217890 */ /* 0x000fe2000fffe03f */
[----:B------:R-:W-:Y:S01]  /*1010*/  UMOV UR28, UR44 ;  /* 0x0000002c001c7c82 */ /* 0x000fe20008000000 */
[----:B------:R-:W-:-:S02]  /*1020*/  UMOV UR29, UR45 ;  /* 0x0000002d001d7c82 */ /* 0x000fc40008000000 */
[----:B------:R-:W-:Y:S02]  /*1030*/  UIADD3 UR32, UR8, 0x2800, URZ ;  /* 0x0000280008207890 */ /* 0x000fe4000fffe03f */
[----:B------:R-:W-:Y:S02]  /*1040*/  UIADD3 UR24, UR8, 0x4800, URZ ;  /* 0x0000480008187890 */ /* 0x000fe4000fffe03f */
[----:B------:R-:W-:Y:S02]  /*1050*/  UIADD3 UR40, UR8, 0x6800, URZ ;  /* 0x0000680008287890 */ /* 0x000fe4000fffe03f */
[----:B------:R-:W-:Y:S02]  /*1060*/  UIADD3 UR16, UR8, 0x8800, URZ ;  /* 0x0000880008107890 */ /* 0x000fe4000fffe03f */
[----:B------:R-:W-:Y:S01]  /*1070*/  UIADD3 UR8, UR8, 0xa800, URZ ;  /* 0x0000a80008087890 */ /* 0x000fe2000fffe03f */
[----:B------:R3:W-:Y:S01]  /*1080*/  UTMALDG.4D [UR32], [UR4], desc[UR6] ;  /* 0x00000620040075b4 */ /* 0x0007e20008019000 */
[----:B------:R-:W-:Y:S01]  /*1090*/  UMOV UR27, UR35 ;  /* 0x00000023001b7c82 */ /* 0x000fe20008000000 */
[----:B------:R-:W-:Y:S01]  /*10a0*/  UMOV UR25, UR33 ;  /* 0x0000002100197c82 */ /* 0x000fe20008000000 */
[----:B------:R-:W-:Y:S01]  /*10b0*/  UMOV UR42, 0x20 ;  /* 0x00000020002a7882 */ /* 0x000fe20000000000 */
[----:B------:R-:W-:Y:S01]  /*10c0*/  UMOV UR43, UR35 ;  /* 0x00000023002b7c82 */ /* 0x000fe20008000000 */
[----:B------:R-:W-:Y:S01]  /*10d0*/  UMOV UR41, UR33 ;  /* 0x0000002100297c82 */ /* 0x000fe20008000000 */
[----:B------:R-:W-:Y:S01]  /*10e0*/  UMOV UR18, 0x30 ;  /* 0x0000003000127882 */ /* 0x000fe20000000000 */
[----:B------:R-:W-:Y:S01]  /*10f0*/  UMOV UR20, UR44 ;  /* 0x0000002c00147c82 */ /* 0x000fe20008000000 */
[----:B------:R-:W-:Y:S01]  /*1100*/  UMOV UR21, UR45 ;  /* 0x0000002d00157c82 */ /* 0x000fe20008000000 */
[----:B------:R3:W-:Y:S01]  /*1110*/  UTMALDG.4D [UR24], [UR4], desc[UR6] ;  /* 0x00000618040075b4 */ /* 0x0007e20008019000 */
[----:B------:R-:W-:Y:S01]  /*1120*/  UMOV UR19, UR35 ;  /* 0x0000002300137c82 */ /* 0x000fe20008000000 */
[----:B------:R-:W-:Y:S01]  /*1130*/  UMOV UR17, UR33 ;  /* 0x0000002100117c82 */ /* 0x000fe20008000000 */
[----:B------:R-:W-:Y:S01]  /*1140*/  UMOV UR10, 0x40 ;  /* 0x00000040000a7882 */ /* 0x000fe20000000000 */
[----:B------:R-:W-:Y:S01]  /*1150*/  UMOV UR12, UR44 ;  /* 0x0000002c000c7c82 */ /* 0x000fe20008000000 */
[----:B------:R-:W-:Y:S01]  /*1160*/  UMOV UR13, UR45 ;  /* 0x0000002d000d7c82 */ /* 0x000fe20008000000 */
[----:B------:R-:W-:Y:S01]  /*1170*/  UMOV UR11, UR35 ;  /* 0x00000023000b7c82 */ /* 0x000fe20008000000 */
[----:B------:R-:W-:Y:S01]  /*1180*/  UMOV UR9, UR33 ;  /* 0x0000002100097c82 */ /* 0x000fe20008000000 */
[----:B------:R3:W-:Y:S01]  /*1190*/  UTMALDG.4D [UR40], [UR4], desc[UR6] ;  /* 0x00000628040075b4 */ /* 0x0007e20008019000 */
[----:B------:R3:W-:Y:S01]  /*11a0*/  UTMALDG.4D [UR16], [UR4], desc[UR6] ;  /* 0x00000610040075b4 */ /* 0x0007e20008019000 */
[----:B------:R3:W-:Y:S02]  /*11b0*/  UTMALDG.4D [UR8], [UR4], desc[UR6] ;  /* 0x00000608040075b4 */ /* 0x0007e40008019000 */
[----:B---3--:R-:W-:Y:S01]  /*11c0*/  NOP ;  /* 0x0000000000007918 */ /* 0x008fe20000000000 */
.L_x_11:
[----:B------:R-:W-:Y:S01]  /*11d0*/  ISETP.GE.AND P1, PT, R10, 0x101, PT ;  /* 0x000001010a00780c */ /* 0x000fe20003f26270 */
[----:B------:R-:W-:-:S12]  /*11e0*/  IMAD.MOV.U32 R4, RZ, RZ, 0x1 ;  /* 0x00000001ff047424 */ /* 0x000fd800078e00ff */
[----:B------:R-:W-:Y:S05]  /*11f0*/  @!P1 BRA `(.L_x_16) ;  /* 0x0000000400d49947 */ /* 0x000fea0003800000 */
[----:B-12---:R-:W1:Y:S01]  /*1200*/  S2R R3, SR_CgaCtaId ;  /* 0x0000000000037919 */ /* 0x006e620000008800 */
[----:B------:R-:W-:Y:S02]  /*1210*/  MOV R2, 0x400 ;  /* 0x0000040000027802 */ /* 0x000fe40000000f00 */
[----:B------:R-:W-:Y:S02]  /*1220*/  MOV R4, 0x1 ;  /* 0x0000000100047802 */ /* 0x000fe40000000f00 */
[----:B------:R-:W-:Y:S02]  /*1230*/  ISETP.NE.AND P2, PT, R0, RZ, PT ;  /* 0x000000ff0000720c */ /* 0x000fe40003f45270 */
[----:B------:R-:W-:Y:S02]  /*1240*/  SHF.L.U32 R4, R4, 0x1f, RZ ;  /* 0x0000001f04047819 */ /* 0x000fe400000006ff */
[----:B-1----:R-:W-:-:S05]  /*1250*/  LEA R2, R3, R2, 0x18 ;  /* 0x0000000203027211 */ /* 0x002fca00078ec0ff */
[----:B------:R-:W-:-:S04]  /*1260*/  IMAD R3, R5, 0x8, R2 ;  /* 0x0000000805037824 */ /* 0x000fc800078e0202 */
[----:B------:R-:W1:Y:S02]  /*1270*/  SYNCS.PHASECHK.TRANS64.TRYWAIT P1, [R3+URZ+0x2a820], R4 ;  /* 0x02a82004030075a7 */ /* 0x000e64000802017f */
[----:B-1----:R-:W-:Y:S05]  /*1280*/  @!P1 BRA `(.L_x_17) ;  /* 0x0000018800389947 */ /* 0x002fea0003800000 */
.L_x_81:
[----:B------:R-:W-:Y:S05]  /*1290*/  @P2 BRA `(.L_x_18) ;  /* 0x0000000000142947 */ /* 0x000fea0003800000 */
[----:B------:R-:W-:Y:S01]  /*12a0*/  ISETP.NE.AND P1, PT, R12, RZ, PT ;  /* 0x000000ff0c00720c */ /* 0x000fe20003f25270 */
[----:B-1----:R-:W-:-:S04]  /*12b0*/  IMAD.MOV.U32 R4, RZ, RZ, 0xa000 ;  /* 0x0000a000ff047424 */ /* 0x002fc800078e00ff */
[----:B------:R2:W-:Y:S08]  /*12c0*/  SYNCS.ARRIVE.TRANS64 RZ, [R3+URZ+0x2a800], R4 ;  /* 0x02a8000403ff79a7 */ /* 0x0005f0000800003f */
[----:B------:R-:W-:Y:S05]  /*12d0*/  @!P1 BRA `(.L_x_18) ;  /* 0x0000000000049947 */ /* 0x000fea0003800000 */
[----:B------:R-:W-:Y:S01]  /*12e0*/  BPT.TRAP 0x1 ;  /* 0x000000040000795c */ /* 0x000fe20000300000 */
.L_x_18:
[----:B------:R-:W3:Y:S01]  /*12f0*/  S2R R11, SR_CgaCtaId ;  /* 0x00000000000b7919 */ /* 0x000ee20000008800 */
[----:B------:R-:W-:Y:S01]  /*1300*/  IMAD R2, R5, 0xa000, R2 ;  /* 0x0000a00005027824 */ /* 0x000fe200078e0202 */
[----:B------:R-:W-:Y:S01]  /*1310*/  R2UR UR43, R8 ;  /* 0x00000000082b72ca */ /* 0x000fe200000e0000 */
[----:B------:R-:W-:Y:S01]  /*1320*/  ULDC.64 UR4, c[0x0][0x198] ;  /* 0x0000660000047ab9 */ /* 0x000fe20000000a00 */
[----:B------:R-:W-:Y:S01]  /*1330*/  R2UR UR41, R3 ;  /* 0x00000000032972ca */ /* 0x000fe200000e0000 */
[----:B------:R-:W-:Y:S01]  /*1340*/  UIADD3 UR4, UP0, UR4, 0x1f0, URZ ;  /* 0x000001f004047890 */ /* 0x000fe2000ff1e03f */
[----:B------:R-:W-:Y:S01]  /*1350*/  R2UR UR14, R2 ;  /* 0x00000000020e72ca */ /* 0x000fe200000e0000 */
[----:B------:R-:W-:Y:S01]  /*1360*/  UMOV UR6, 0x0 ;  /* 0x0000000000067882 */ /* 0x000fe20000000000 */
[----:B------:R-:W-:Y:S01]  /*1370*/  IADD3 R5, R5, 0x1, RZ ;  /* 0x0000000105057810 */ /* 0x000fe20007ffe0ff */
[----:B------:R-:W-:Y:S01]  /*1380*/  UIADD3.X UR5, URZ, UR5, URZ, UP0, !UPT ;  /* 0x000000053f057290 */ /* 0x000fe200087fe43f */
[----:B------:R-:W-:Y:S01]  /*1390*/  MOV R2, 0x400 ;  /* 0x0000040000027802 */ /* 0x000fe20000000f00 */
[----:B------:R-:W-:Y:S01]  /*13a0*/  UMOV UR7, 0x10000000 ;  /* 0x1000000000077882 */ /* 0x000fe20000000000 */
[----:B------:R-:W-:Y:S01]  /*13b0*/  UMOV UR42, URZ ;  /* 0x0000003f002a7c82 */ /* 0x000fe20008000000 */
[----:B------:R-:W-:Y:S01]  /*13c0*/  UMOV UR18, 0x10 ;  /* 0x0000001000127882 */ /* 0x000fe20000000000 */
[----:B------:R-:W-:Y:S01]  /*13d0*/  UMOV UR20, UR44 ;  /* 0x0000002c00147c82 */ /* 0x000fe20008000000 */
[----:B------:R-:W-:Y:S01]  /*13e0*/  USHF.L.U32 UR43, UR43, 0x8, URZ ;  /* 0x000000082b2b7899 */ /* 0x000fe2000800063f */
[C---:B------:R-:W-:Y:S01]  /*13f0*/  ISETP.NE.AND P2, PT, R5.reuse, 0x4, PT ;  /* 0x000000040500780c */ /* 0x040fe20003f45270 */
[----:B------:R-:W-:Y:S01]  /*1400*/  UIADD3 UR41, UR41, 0x2a800, URZ ;  /* 0x0002a80029297890 */ /* 0x000fe2000fffe03f */
[C---:B------:R-:W-:Y:S01]  /*1410*/  ISETP.NE.AND P1, PT, R5.reuse, 0x4, PT ;  /* 0x000000040500780c */ /* 0x040fe20003f25270 */
[----:B------:R-:W-:Y:S01]  /*1420*/  UIADD3 UR40, UR14, 0x2800, URZ ;  /* 0x000028000e287890 */ /* 0x000fe2000fffe03f */
[----:B------:R-:W-:Y:S01]  /*1430*/  SEL R5, R5, RZ, P2 ;  /* 0x000000ff05057207 */ /* 0x000fe20001000000 */
[----:B------:R-:W-:Y:S01]  /*1440*/  UIADD3 UR16, UR14, 0x4800, URZ ;  /* 0x000048000e107890 */ /* 0x000fe2000fffe03f */
[----:B-12---:R-:W-:Y:S01]  /*1450*/  SEL R4, RZ, 0x1, !P1 ;  /* 0x00000001ff047807 */ /* 0x006fe20004800000 */
[----:B------:R-:W-:Y:S01]  /*1460*/  UIADD3 UR8, UR14, 0x6800, URZ ;  /* 0x000068000e087890 */ /* 0x000fe2000fffe03f */
[----:B------:R-:W-:Y:S01]  /*1470*/  ISETP.NE.AND P2, PT, R0, RZ, PT ;  /* 0x000000ff0000720c */ /* 0x000fe20003f45270 */
[----:B------:R-:W-:Y:S01]  /*1480*/  UMOV UR21, UR45 ;  /* 0x0000002d00157c82 */ /* 0x000fe20008000000 */
[----:B------:R-:W-:Y:S01]  /*1490*/  UMOV UR17, UR41 ;  /* 0x0000002900117c82 */ /* 0x000fe20008000000 */
[----:B------:R-:W-:Y:S01]  /*14a0*/  UMOV UR19, UR43 ;  /* 0x0000002b00137c82 */ /* 0x000fe20008000000 */
[----:B------:R-:W-:Y:S01]  /*14b0*/  UTMALDG.4D [UR40], [UR4], desc[UR6] ;  /* 0x00000628040075b4 */ /* 0x000fe20008019000 */
[----:B------:R-:W-:Y:S01]  /*14c0*/  UMOV UR10, 0x20 ;  /* 0x00000020000a7882 */ /* 0x000fe20000000000 */
[----:B------:R-:W-:Y:S01]  /*14d0*/  UMOV UR12, UR44 ;  /* 0x0000002c000c7c82 */ /* 0x000fe20008000000 */
[----:B------:R-:W-:Y:S01]  /*14e0*/  UMOV UR13, UR45 ;  /* 0x0000002d000d7c82 */ /* 0x000fe20008000000 */
[----:B------:R-:W-:Y:S01]  /*14f0*/  UMOV UR9, UR41 ;  /* 0x0000002900097c82 */ /* 0x000fe20008000000 */
[----:B------:R-:W-:Y:S01]  /*1500*/  UMOV UR11, UR43 ;  /* 0x0000002b000b7c82 */ /* 0x000fe20008000000 */
[----:B---3--:R-:W-:Y:S01]  /*1510*/  LEA R10, R11, R2, 0x18 ;  /* 0x000000020b0a7211 */ /* 0x008fe200078ec0ff */
[----:B------:R1:W-:Y:S01]  /*1520*/  UTMALDG.4D [UR16], [UR4], desc[UR6] ;  /* 0x00000610040075b4 */ /* 0x0003e20008019000 */
[----:B------:R-:W-:-:S03]  /*1530*/  SHF.L.U32 R2, R4, 0x1f, RZ ;  /* 0x0000001f04027819 */ /* 0x000fc600000006ff */
[----:B------:R-:W-:Y:S01]  /*1540*/  IMAD R3, R5, 0x8, R10 ;  /* 0x0000000805037824 */ /* 0x000fe200078e020a */
[----:B------:R2:W-:Y:S01]  /*1550*/  UTMALDG.4D [UR8], [UR4], desc[UR6] ;  /* 0x00000608040075b4 */ /* 0x0005e20008019000 */
[----:B-1----:R-:W-:Y:S01]  /*1560*/  UIADD3 UR16, UR14, 0x8800, URZ ;  /* 0x000088000e107890 */ /* 0x002fe2000fffe03f */
[----:B------:R-:W-:Y:S01]  /*1570*/  UMOV UR18, 0x30 ;  /* 0x0000003000127882 */ /* 0x000fe20000000000 */
[----:B--2---:R-:W-:-:S07]  /*1580*/  UIADD3 UR8, UR14, 0xa800, URZ ;  /* 0x0000a8000e087890 */ /* 0x004fce000fffe03f */
[----:B------:R1:W-:Y:S01]  /*1590*/  UTMALDG.4D [UR16], [UR4], desc[UR6] ;  /* 0x00000610040075b4 */ /* 0x0003e20008019000 */
[----:B------:R-:W-:Y:S02]  /*15a0*/  UMOV UR10, 0x40 ;  /* 0x00000040000a7882 */ /* 0x000fe40000000000 */
[----:B------:R1:W-:Y:S01]  /*15b0*/  UTMALDG.4D [UR8], [UR4], desc[UR6] ;  /* 0x00000608040075b4 */ /* 0x0003e20008019000 */
[----:B------:R-:W2:Y:S02]  /*15c0*/  SYNCS.PHASECHK.TRANS64.TRYWAIT P1, [R3+URZ+0x2a820], R2 ;  /* 0x02a82002030075a7 */ /* 0x000ea4000802017f */
[----:B-12---:R-:W-:Y:S05]  /*15d0*/  @!P1 BRA `(.L_x_19) ;  /* 0x0000018400789947 */ /* 0x006fea0003800000 */
.L_x_82:
[----:B------:R-:W-:Y:S05]  /*15e0*/  @P2 BRA `(.L_x_20) ;  /* 0x0000000000142947 */ /* 0x000fea0003800000 */
[----:B------:R-:W-:Y:S01]  /*15f0*/  ISETP.NE.AND P1, PT, R12, RZ, PT ;  /* 0x000000ff0c00720c */ /* 0x000fe20003f25270 */
[----:B-1----:R-:W-:-:S04]  /*1600*/  IMAD.MOV.U32 R2, RZ, RZ, 0xa000 ;  /* 0x0000a000ff027424 */ /* 0x002fc800078e00ff */
[----:B------:R2:W-:Y:S08]  /*1610*/  SYNCS.ARRIVE.TRANS64 RZ, [R3+URZ+0x2a800], R2 ;  /* 0x02a8000203ff79a7 */ /* 0x0005f0000800003f */
[----:B------:R-:W-:Y:S05]  /*1620*/  @!P1 BRA `(.L_x_20) ;  /* 0x0000000000049947 */ /* 0x000fea0003800000 */
[----:B------:R-:W-:Y:S01]  /*1630*/  BPT.TRAP 0x1 ;  /* 0x000000040000795c */ /* 0x000fe20000300000 */
.L_x_20:
[----:B------:R-:W-:Y:S01]  /*1640*/  IMAD R10, R5, 0xa000, R10 ;  /* 0x0000a000050a7824 */ /* 0x000fe200078e020a */
[----:B------:R-:W-:Y:S01]  /*1650*/  R2UR UR33, R3 ;  /* 0x00000000032172ca */ /* 0x000fe200000e0000 */
[----:B------:R-:W-:Y:S01]  /*1660*/  ULDC.64 UR4, c[0x0][0x198] ;  /* 0x0000660000047ab9 */ /* 0x000fe20000000a00 */
[----:B------:R-:W-:Y:S01]  /*1670*/  R2UR UR35, R8 ;  /* 0x00000000082372ca */ /* 0x000fe200000e0000 */
[----:B------:R-:W-:Y:S01]  /*1680*/  UIADD3 UR4, UP0, UR4, 0x2f0, URZ ;  /* 0x000002f004047890 */ /* 0x000fe2000ff1e03f */
[----:B------:R-:W-:Y:S01]  /*1690*/  R2UR UR8, R10 ;  /* 0x000000000a0872ca */ /* 0x000fe200000e0000 */
[----:B------:R-:W-:Y:S01]  /*16a0*/  UMOV UR6, 0x0 ;  /* 0x0000000000067882 */ /* 0x000fe20000000000 */
[----:B------:R-:W-:Y:S01]  /*16b0*/  UMOV UR7, 0x10000000 ;  /* 0x1000000000077882 */ /* 0x000fe20000000000 */
[----:B------:R-:W-:Y:S01]  /*16c0*/  UIADD3.X UR5, URZ, UR5, URZ, UP0, !UPT ;  /* 0x000000053f057290 */ /* 0x000fe200087fe43f */
[----:B------:R-:W-:Y:S01]  /*16d0*/  IADD3 R5, R5, 0x1, RZ ;  /* 0x0000000105057810 */ /* 0x000fe20007ffe0ff */
[----:B------:R-:W-:Y:S01]  /*16e0*/  UMOV UR34, URZ ;  /* 0x0000003f00227c82 */ /* 0x000fe20008000000 */
[----:B------:R-:W-:Y:S01]  /*16f0*/  UMOV UR36, UR44 ;  /* 0x0000002c00247c82 */ /* 0x000fe20008000000 */
[----:B------:R-:W-:Y:S01]  /*1700*/  UMOV UR37, UR45 ;  /* 0x0000002d00257c82 */ /* 0x000fe20008000000 */
[----:B------:R-:W-:Y:S01]  /*1710*/  UMOV UR26, 0x10 ;  /* 0x00000010001a7882 */ /* 0x000fe20000000000 */
[----:B------:R-:W-:Y:S01]  /*1720*/  UIADD3 UR33, UR33, 0x2a800, URZ ;  /* 0x0002a80021217890 */ /* 0x000fe2000fffe03f */
[C---:B------:R-:W-:Y:S01]  /*1730*/  ISETP.NE.AND P1, PT, R5.reuse, 0x4, PT ;  /* 0x000000040500780c */ /* 0x040fe20003f25270 */
[----:B------:R-:W-:Y:S01]  /*1740*/  USHF.L.U32 UR35, UR35, 0x8, URZ ;  /* 0x0000000823237899 */ /* 0x000fe2000800063f */
[----:B------:R-:W-:Y:S01]  /*1750*/  VIADD R8, R8, 0x1 ;  /* 0x0000000108087836 */ /* 0x000fe20000000000 */
[----:B------:R-:W-:Y:S01]  /*1760*/  UIADD3 UR32, UR8, 0x2800, URZ ;  /* 0x0000280008207890 */ /* 0x000fe2000fffe03f */
[----:B-12---:R-:W-:Y:S01]  /*1770*/  SEL R3, RZ, 0x1, P1 ;  /* 0x00000001ff037807 */ /* 0x006fe20000800000 */
[----:B------:R-:W-:Y:S01]  /*1780*/  UIADD3 UR24, UR8, 0x4800, URZ ;  /* 0x0000480008187890 */ /* 0x000fe2000fffe03f */
[----:B------:R-:W-:Y:S01]  /*1790*/  SEL R5, R5, RZ, P1 ;  /* 0x000000ff05057207 */ /* 0x000fe20000800000 */
[----:B------:R-:W-:Y:S01]  /*17a0*/  UIADD3 UR40, UR8, 0x6800, URZ ;  /* 0x0000680008287890 */ /* 0x000fe2000fffe03f */
[----:B------:R-:W-:Y:S01]  /*17b0*/  LOP3.LUT R4, R4, R3, RZ, 0x3c, !PT ;  /* 0x0000000304047212 */ /* 0x000fe200078e3cff */
[----:B------:R-:W-:-:S02]  /*17c0*/  UIADD3 UR16, UR8, 0x8800, URZ ;  /* 0x0000880008107890 */ /* 0x000fc4000fffe03f */
[----:B------:R-:W-:Y:S01]  /*17d0*/  UIADD3 UR8, UR8, 0xa800, URZ ;  /* 0x0000a80008087890 */ /* 0x000fe2000fffe03f */
[----:B------:R3:W-:Y:S01]  /*17e0*/  UTMALDG.4D [UR32], [UR4], desc[UR6] ;  /* 0x00000620040075b4 */ /* 0x0007e20008019000 */
[----:B------:R-:W-:Y:S01]  /*17f0*/  UMOV UR28, UR44 ;  /* 0x0000002c001c7c82 */ /* 0x000fe20008000000 */
[----:B------:R-:W-:Y:S01]  /*1800*/  UMOV UR29, UR45 ;  /* 0x0000002d001d7c82 */ /* 0x000fe20008000000 */
        /* <DEDUP_REMOVED lines=20> */
.L_x_16:
[----:B------:R-:W-:-:S07]  /*1950*/  VIADD R7, R7, 0xfffffffc ;  /* 0xfffffffc07077836 */ /* 0x000fce0000000000 */
.L_x_10:
[----:B------:R-:W-:Y:S05]  /*1960*/  BSYNC B0 ;  /* 0x0000000000007941 */ /* 0x000fea0003800000 */
.L_x_9:
[----:B-12---:R-:W1:Y:S01]  /*1970*/  S2R R3, SR_CgaCtaId ;  /* 0x0000000000037919 */ /* 0x006e620000008800 */
[----:B------:R-:W-:Y:S02]  /*1980*/  MOV R2, 0x400 ;  /* 0x0000040000027802 */ /* 0x000fe40000000f00 */
[----:B------:R-:W-:Y:S02]  /*1990*/  SHF.L.U32 R13, RZ, 0x1f, RZ ;  /* 0x0000001fff0d7819 */ /* 0x000fe400000006ff */
[----:B-1----:R-:W-:-:S04]  /*19a0*/  LEA R2, R3, R2, 0x18 ;  /* 0x0000000203027211 */ /* 0x002fc800078ec0ff */
[----:B------:R-:W1:Y:S02]  /*19b0*/  SYNCS.PHASECHK.TRANS64.TRYWAIT P1, [R2+URZ+0x2a840], R13 ;  /* 0x02a8400d020075a7 */ /* 0x000e64000802017f */
[----:B-1----:R-:W-:Y:S05]  /*19c0*/  @!P1 BRA `(.L_x_21) ;  /* 0x0000018000909947 */ /* 0x002fea0003800000 */
.L_x_83:
[----:B------:R-:W2:Y:S01]  /*19d0*/  SYNCS.PHASECHK.TRANS64.TRYWAIT P1, [R2+URZ+0x2a800], R13 ;  /* 0x02a8000d020075a7 */ /* 0x000ea2000802017f */
[----:B------:R-:W-:-:S04]  /*19e0*/  SHF.R.S32.HI R3, RZ, 0x1f, R0 ;  /* 0x0000001fff037819 */ /* 0x000fc80000011400 */
[----:B------:R-:W-:-:S04]  /*19f0*/  LEA.HI R3, R3, R0, RZ, 0x2 ;  /* 0x0000000003037211 */ /* 0x000fc800078f10ff */
[----:B------:R-:W-:-:S04]  /*1a00*/  LOP3.LUT R3, R3, 0x7ffffffc, RZ, 0xc0, !PT ;  /* 0x7ffffffc03037812 */ /* 0x000fc800078ec0ff */
[----:B------:R-:W-:Y:S01]  /*1a10*/  IADD3 R11, -R3, R0, RZ ;  /* 0x00000000030b7210 */ /* 0x000fe20007ffe1ff */
[----:B------:R-:W-:-:S04]  /*1a20*/  IMAD.MOV.U32 R3, RZ, RZ, RZ ;  /* 0x000000ffff037224 */ /* 0x000fc800078e00ff */
[----:B------:R-:W-:Y:S01]  /*1a30*/  IMAD.SHL.U32 R11, R11, 0x2, RZ ;  /* 0x000000020b0b7824 */ /* 0x000fe200078e00ff */
[----:B--2---:R-:W-:Y:S06]  /*1a40*/  @!P1 BRA `(.L_x_22) ;  /* 0x0000018000849947 */ /* 0x004fec0003800000 */
.L_x_84:
[----:B------:R-:W-:Y:S05]  /*1a50*/  WARPSYNC.ALL ;  /* 0x0000000000007948 */ /* 0x000fea0003800000 */
[C---:B------:R-:W-:Y:S01]  /*1a60*/  R2UR UR61, R2.reuse ;  /* 0x00000000023d72ca */ /* 0x040fe200000e0000 */
[----:B------:R-:W-:Y:S01]  /*1a70*/  WARPGROUP.ARRIVE ;  /* 0x00000000000079c5 */ /* 0x000fe20000000000 */
[----:B------:R-:W-:Y:S01]  /*1a80*/  R2UR UR4, R2 ;  /* 0x00000000020472ca */ /* 0x000fe200000e0000 */
[----:B------:R-:W-:Y:S01]  /*1a90*/  UMOV UR7, 0xc0000010 ;  /* 0xc000001000077882 */ /* 0x000fe20000000000 */
[----:B------:R-:W-:Y:S01]  /*1aa0*/  UMOV UR11, 0xc0000010 ;  /* 0xc0000010000b7882 */ /* 0x000fe20000000000 */
[----:B------:R-:W-:Y:S01]  /*1ab0*/  UMOV UR5, UR7 ;  /* 0x0000000700057c82 */ /* 0x000fe20008000000 */
[----:B------:R-:W-:Y:S01]  /*1ac0*/  IMAD.U32 R21, RZ, RZ, UR7 ;  /* 0x00000007ff157e24 */ /* 0x000fe2000f8e00ff */
[----:B------:R-:W-:Y:S01]  /*1ad0*/  UMOV UR57, 0xc0000010 ;  /* 0xc000001000397882 */ /* 0x000fe20000000000 */
[----:B------:R-:W-:Y:S01]  /*1ae0*/  UMOV UR59, 0xc0000010 ;  /* 0xc0000010003b7882 */ /* 0x000fe20000000000 */
[----:B------:R-:W-:Y:S01]  /*1af0*/  UMOV UR53, 0xc0000010 ;  /* 0xc000001000357882 */ /* 0x000fe20000000000 */
[----:B------:R-:W-:Y:S01]  /*1b00*/  UMOV UR55, 0xc0000010 ;  /* 0xc000001000377882 */ /* 0x000fe20000000000 */
[----:B------:R-:W-:Y:S01]  /*1b10*/  UMOV UR49, 0xc0000010 ;  /* 0xc000001000317882 */ /* 0x000fe20000000000 */
[----:B------:R-:W-:Y:S01]  /*1b20*/  UMOV UR51, 0xc0000010 ;  /* 0xc000001000337882 */ /* 0x000fe20000000000 */
[----:B------:R-:W-:Y:S01]  /*1b30*/  UIADD3 UR61, UR61, 0x2800, URZ ;  /* 0x000028003d3d7890 */ /* 0x000fe2000fffe03f */
[C---:B------:R-:W-:Y:S01]  /*1b40*/  VIADD R12, R11.reuse, 0x1 ;  /* 0x000000010b0c7836 */ /* 0x040fe20000000000 */
[----:B------:R-:W-:Y:S01]  /*1b50*/  USHF.R.U32.HI UR4, URZ, 0x4, UR4 ;  /* 0x000000043f047899 */ /* 0x000fe20008011604 */
[----:B------:R-:W-:Y:S01]  /*1b60*/  IADD3 R14, R11, 0x8, RZ ;  /* 0x000000080b0e7810 */ /* 0x000fe20007ffe0ff */
[----:B------:R-:W-:Y:S01]  /*1b70*/  USHF.R.U32.HI UR61, URZ, 0x4, UR61 ;  /* 0x000000043f3d7899 */ /* 0x000fe2000801163d */
[----:B------:R-:W-:Y:S01]  /*1b80*/  IMAD.U32 R19, RZ, RZ, UR11 ;  /* 0x0000000bff137e24 */ /* 0x000fe2000f8e00ff */
[----:B------:R-:W-:-:S02]  /*1b90*/  ULOP3.LUT UR4, UR4, 0x3fff, URZ, 0xc0, !UPT ;  /* 0x00003fff04047892 */ /* 0x000fc4000f8ec03f */
[----:B------:R-:W-:Y:S02]  /*1ba0*/  ULOP3.LUT UR61, UR61, 0x3fff, URZ, 0xc0, !UPT ;  /* 0x00003fff3d3d7892 */ /* 0x000fe4000f8ec03f */
[----:B------:R-:W-:Y:S02]  /*1bb0*/  ULOP3.LUT UR8, UR4, 0x10000, URZ, 0xfc, !UPT ;  /* 0x0001000004087892 */ /* 0x000fe4000f8efc3f */
[----:B------:R-:W-:Y:S02]  /*1bc0*/  ULOP3.LUT UR9, UR61, 0x10000, URZ, 0xfc, !UPT ;  /* 0x000100003d097892 */ /* 0x000fe4000f8efc3f */
[----:B------:R-:W-:Y:S02]  /*1bd0*/  UIADD3 UR56, UR8, 0x100, URZ ;  /* 0x0000010008387890 */ /* 0x000fe4000fffe03f */
[----:B------:R-:W-:Y:S01]  /*1be0*/  UIADD3 UR58, UR9, 0x400, URZ ;  /* 0x00000400093a7890 */ /* 0x000fe2000fffe03f */
[----:B------:R-:W-:Y:S01]  /*1bf0*/  UMOV UR6, UR8 ;  /* 0x0000000800067c82 */ /* 0x000fe20008000000 */
[----:B------:R-:W-:Y:S01]  /*1c00*/  UIADD3 UR52, UR8, 0x180, URZ ;  /* 0x0000018008347890 */ /* 0x000fe2000fffe03f */
[----:B------:R-:W-:Y:S01]  /*1c10*/  MOV R20, UR6 ;  /* 0x0000000600147c02 */ /* 0x000fe20008000f00 */
[----:B------:R-:W-:Y:S01]  /*1c20*/  UMOV UR4, UR6 ;  /* 0x0000000600047c82 */ /* 0x000fe20008000000 */
[----:B------:R-:W-:Y:S01]  /*1c30*/  UMOV UR6, UR9 ;  /* 0x0000000900067c82 */ /* 0x000fe20008000000 */
[----:B------:R-:W-:Y:S01]  /*1c40*/  UIADD3 UR54, UR9, 0x600, URZ ;  /* 0x0000060009367890 */ /* 0x000fe2000fffe03f */
[----:B------:R-:W-:Y:S01]  /*1c50*/  HGMMA.64x256x16.F32.BF16 R24, gdesc[UR4], RZ, !UPT, gsb0 ;  /* 0x03e00000041879f0 */ /* 0x000fe2000c0018ff */
[----:B------:R-:W-:Y:S01]  /*1c60*/  UIADD3 UR4, UR8, 0x80, URZ ;  /* 0x0000008008047890 */ /* 0x000fe2000fffe03f */
[----:B------:R-:W-:Y:S01]  /*1c70*/  IMAD.U32 R10, RZ, RZ, UR9 ;  /* 0x00000009ff0a7e24 */ /* 0x000fe2000f8e00ff */
[----:B------:R-:W-:Y:S01]  /*1c80*/  UIADD3 UR6, UR9, 0x200, URZ ;  /* 0x0000020009067890 */ /* 0x000fe2000fffe03f */
[----:B------:R-:W-:Y:S01]  /*1c90*/  UMOV UR5, UR11 ;  /* 0x0000000b00057c82 */ /* 0x000fe20008000000 */
[----:B------:R-:W-:Y:S01]  /*1ca0*/  UMOV UR7, 0xc0000010 ;  /* 0xc000001000077882 */ /* 0x000fe20000000000 */
[----:B------:R-:W-:-:S02]  /*1cb0*/  UIADD3 UR48, UR8, 0x200, URZ ;  /* 0x0000020008307890 */ /* 0x000fc4000fffe03f */
[----:B------:R-:W-:Y:S01]  /*1cc0*/  UMOV UR10, UR4 ;  /* 0x00000004000a7c82 */ /* 0x000fe20008000000 */
[----:B------:R-:W-:Y:S01]  /*1cd0*/  UIADD3 UR50, UR9, 0x800, URZ ;  /* 0x0000080009327890 */ /* 0x000fe2000fffe03f */
[----:B------:R-:W-:Y:S01]  /*1ce0*/  MOV R18, UR10 ;  /* 0x0000000a00127c02 */ /* 0x000fe20008000f00 */
[----:B------:R-:W-:Y:S01]  /*1cf0*/  UMOV UR4, UR10 ;  /* 0x0000000a00047c82 */ /* 0x000fe20008000000 */
[----:B------:R-:W-:Y:S01]  /*1d00*/  ULDC UR23, c[0x0][0x604] ;  /* 0x0001810000177ab9 */ /* 0x000fe20000000800 */
        /* <DEDUP_REMOVED lines=37> */
[----:B------:R-:W-:-:S02]  /*1f60*/  WARPGROUP.DEPBAR.LE gsb0, 0x0 ;  /* 0x00008000000079c5 */ /* 0x000fc40000010000 */
[----:B------:R-:W-:-:S06]  /*1f70*/  WARPGROUP.ARRIVE ;  /* 0x00000000000079c5 */ /* 0x000fcc0000000000 */
[----:B------:R-:W-:Y:S01]  /*1f80*/  HGMMA.64x256x16.F32.BF16 R24, gdesc[UR4], R24, gsb0 ;  /* 0x03e00000041879f0 */ /* 0x000fe20008001818 */
[----:B------:R-:W-:Y:S01]  /*1f90*/  ULDC UR4, c[0x0][0x28c] ;  /* 0x0000a30000047ab9 */ /* 0x000fe20000000800 */
[----:B------:R-:W-:Y:S01]  /*1fa0*/  ULDC UR5, c[0x0][0x28c] ;  /* 0x0000a30000057ab9 */ /* 0x000fe20000000800 */
[----:B------:R-:W-:Y:S01]  /*1fb0*/  ISETP.GE.AND P2, PT, R12, UR4, PT ;  /* 0x000000040c007c0c */ /* 0x000fe2000bf46270 */
[C---:B------:R-:W-:Y:S01]  /*1fc0*/  VIADD R12, R11.reuse, 0x9 ;  /* 0x000000090b0c7836 */ /* 0x040fe20000000000 */
[----:B------:R-:W-:Y:S01]  /*1fd0*/  ISETP.GE.AND P3, PT, R14, UR5, PT ;  /* 0x000000050e007c0c */ /* 0x000fe2000bf66270 */
[C---:B------:R-:W-:Y:S01]  /*1fe0*/  VIADD R14, R11.reuse, 0x10 ;  /* 0x000000100b0e7836 */ /* 0x040fe20000000000 */
[----:B------:R-:W-:Y:S01]  /*1ff0*/  ULDC UR4, c[0x0][0x28c] ;  /* 0x0000a30000047ab9 */ /* 0x000fe20000000800 */
[----:B------:R-:W-:Y:S01]  /*2000*/  ULDC UR5, c[0x0][0x28c] ;  /* 0x0000a30000057ab9 */ /* 0x000fe20000000800 */
[----:B------:R-:W-:Y:S01]  /*2010*/  ISETP.GE.AND P4, PT, R12, UR4, PT ;  /* 0x000000040c007c0c */ /* 0x000fe2000bf86270 */
[----:B------:R-:W-:Y:S01]  /*2020*/  ULDC UR4, c[0x0][0x28c] ;  /* 0x0000a30000047ab9 */ /* 0x000fe20000000800 */
[C---:B------:R-:W-:Y:S01]  /*2030*/  IADD3 R12, R11.reuse, 0x11, RZ ;  /* 0x000000110b0c7810 */ /* 0x040fe20007ffe0ff */
[----:B------:R-:W-:Y:S01]  /*2040*/  ULDC UR7, c[0x0][0x604] ;  /* 0x0001810000077ab9 */ /* 0x000fe20000000800 */
[----:B------:R-:W-:Y:S01]  /*2050*/  ISETP.GE.AND P5, PT, R14, UR5, PT ;  /* 0x000000050e007c0c */ /* 0x000fe2000bfa6270 */
[C---:B------:R-:W-:Y:S01]  /*2060*/  VIADD R14, R11.reuse, 0x18 ;  /* 0x000000180b0e7836 */ /* 0x040fe20000000000 */
[----:B------:R-:W-:Y:S01]  /*2070*/  ISETP.GE.AND P6, PT, R12, UR4, PT ;  /* 0x000000040c007c0c */ /* 0x000fe2000bfc6270 */
[----:B------:R-:W-:Y:S01]  /*2080*/  VIADD R12, R11, 0x19 ;  /* 0x000000190b0c7836 */ /* 0x000fe20000000000 */
[----:B------:R-:W-:Y:S01]  /*2090*/  ULDC UR5, c[0x0][0x28c] ;  /* 0x0000a30000057ab9 */ /* 0x000fe20000000800 */
[----:B------:R-:W-:Y:S01]  /*20a0*/  ULDC UR4, c[0x0][0x28c] ;  /* 0x0000a30000047ab9 */ /* 0x000fe20000000800 */
[----:B------:R-:W-:Y:S01]  /*20b0*/  ISETP.GE.AND P1, PT, R14, UR5, PT ;  /* 0x000000050e007c0c */ /* 0x000fe2000bf26270 */
[----:B------:R-:W-:Y:S01]  /*20c0*/  ULDC UR5, c[0x0][0x28c] ;  /* 0x0000a30000057ab9 */ /* 0x000fe20000000800 */
[----:B------:R-:W-:Y:S01]  /*20d0*/  ULDC UR6, c[0x0][0x604] ;  /* 0x0001810000067ab9 */ /* 0x000fe20000000800 */
[----:B------:R-:W-:-:S02]  /*20e0*/  WARPGROUP.DEPBAR.LE gsb0, 0x0 ;  /* 0x00008000000079c5 */ /* 0x000fc40000010000 */
[----:B------:R-:W-:-:S06]  /*20f0*/  WARPGROUP.ARRIVE ;  /* 0x00000000000079c5 */ /* 0x000fcc0000000000 */
[----:B------:R-:W-:Y:S03]  /*2100*/  HGMMA.64x256x16.F32.BF16 R24, gdesc[UR56], R24, gsb0 ;  /* 0x03e00000381879f0 */ /* 0x000fe60008001818 */
[----:B------:R-:W-:Y:S02]  /*2110*/  WARPGROUP.DEPBAR.LE gsb0, 0x0 ;  /* 0x00008000000079c5 */ /* 0x000fe40000010000 */
[----:B------:R-:W-:-:S15]  /*2120*/  WARPGROUP.ARRIVE ;  /* 0x00000000000079c5 */ /* 0x000fde0000000000 */
[----:B------:R-:W-:-:S08]  /*2130*/  NOP ;  /* 0x0000000000007918 */ /* 0x000fd00000000000 */
[----:B------:R-:W-:Y:S03]  /*2140*/  HGMMA.64x256x16.F32.BF16 R24, gdesc[UR52], R24, gsb0 ;  /* 0x03e00000341879f0 */ /* 0x000fe60008001818 */
[----:B------:R-:W-:Y:S02]  /*2150*/  WARPGROUP.DEPBAR.LE gsb0, 0x0 ;  /* 0x00008000000079c5 */ /* 0x000fe40000010000 */
[----:B------:R-:W-:-:S15]  /*2160*/  WARPGROUP.ARRIVE ;  /* 0x00000000000079c5 */ /* 0x000fde0000000000 */
[----:B------:R-:W-:-:S08]  /*2170*/  NOP ;  /* 0x0000000000007918 */ /* 0x000fd00000000000 */
[----:B------:R-:W-:Y:S01]  /*2180*/  HGMMA.64x256x16.F32.BF16 R24, gdesc[UR48], R24, gsb0 ;  /* 0x03e00000301879f0 */ /* 0x000fe20008001818 */
[----:B------:R-:W-:Y:S01]  /*2190*/  ULDC UR51, c[0x0][0x604] ;  /* 0x0001810000337ab9 */ /* 0x000fe20000000800 */
[----:B------:R-:W-:Y:S01]  /*21a0*/  ULDC UR50, c[0x0][0x604] ;  /* 0x0001810000327ab9 */ /* 0x000fe20000000800 */
[----:B------:R-:W-:Y:S02]  /*21b0*/  WARPGROUP.DEPBAR.LE gsb0, 0x0 ;  /* 0x00008000000079c5 */ /* 0x000fe40000010000 */
[----:B------:R-:W-:Y:S02]  /*21c0*/  FSEL R25, R25, -INF , !P2 ;  /* 0xff80000019197808 */ /* 0x000fe40005000000 */
[----:B------:R-:W-:Y:S02]  /*21d0*/  FSEL R14, R27, -INF , !P2 ;  /* 0xff8000001b0e7808 */ /* 0x000fe40005000000 */
[----:B------:R-:W-:Y:S01]  /*21e0*/  ISETP.GE.AND P2, PT, R12, UR4, PT ;  /* 0x000000040c007c0c */ /* 0x000fe2000bf46270 */
[----:B------:R-:W-:Y:S01]  /*21f0*/  ULDC UR4, c[0x0][0x28c] ;  /* 0x0000a30000047ab9 */ /* 0x000fe20000000800 */
[----:B------:R-:W-:-:S02]  /*2200*/  IADD3 R12, R11, 0x20, RZ ;  /* 0x000000200b0c7810 */ /* 0x000fc40007ffe0ff */
[----:B------:R-:W-:Y:S02]  /*2210*/  FSEL R22, R28, -INF , !P3 ;  /* 0xff8000001c167808 */ /* 0x000fe40005800000 */
[----:B------:R-:W-:Y:S02]  /*2220*/  FSEL R30, R30, -INF , !P3 ;  /* 0xff8000001e1e7808 */ /* 0x000fe40005800000 */
[----:B------:R-:W-:Y:S01]  /*2230*/  ISETP.GE.AND P3, PT, R12, UR4, PT ;  /* 0x000000040c007c0c */ /* 0x000fe2000bf66270 */
[----:B------:R-:W-:Y:S01]  /*2240*/  VIADD R12, R11, 0x21 ;  /* 0x000000210b0c7836 */ /* 0x000fe20000000000 */
[----:B------:R-:W-:Y:S01]  /*2250*/  ULDC UR4, c[0x0][0x28c] ;  /* 0x0000a30000047ab9 */ /* 0x000fe20000000800 */
[----:B------:R-:W-:Y:S01]  /*2260*/  FSEL R23, R29, -INF , !P4 ;  /* 0xff8000001d177808 */ /* 0x000fe20006000000 */
[----:B------:R-:W-:Y:S01]  /*2270*/  VIADD R29, R11, 0xf1 ;  /* 0x000000f10b1d7836 */ /* 0x000fe20000000000 */
[----:B------:R-:W-:Y:S02]  /*2280*/  FSEL R28, R31, -INF , !P4 ;  /* 0xff8000001f1c7808 */ /* 0x000fe40006000000 */
[----:B------:R-:W-:Y:S01]  /*2290*/  ISETP.GE.AND P4, PT, R12, UR4, PT ;  /* 0x000000040c007c0c */ /* 0x000fe2000bf86270 */
[----:B------:R-:W-:Y:S01]  /*22a0*/  VIADD R12, R11, 0x28 ;  /* 0x000000280b0c7836 */ /* 0x000fe20000000000 */
[----:B------:R-:W-:Y:S01]  /*22b0*/  ULDC UR4, c[0x0][0x28c] ;  /* 0x0000a30000047ab9 */ /* 0x000fe20000000800 */
[----:B------:R-:W-:-:S02]  /*22c0*/  FSEL R27, R32, -INF , !P5 ;  /* 0xff800000201b7808 */ /* 0x000fc40006800000 */
[----:B------:R-:W-:Y:S02]  /*22d0*/  FSEL R34, R34, -INF , !P5 ;  /* 0xff80000022227808 */ /* 0x000fe40006800000 */
[----:B------:R-:W-:Y:S01]  /*22e0*/  ISETP.GE.AND P5, PT, R12, UR4, PT ;  /* 0x000000040c007c0c */ /* 0x000fe2000bfa6270 */
[----:B------:R-:W-:Y:S01]  /*22f0*/  ULDC UR4, c[0x0][0x28c] ;  /* 0x0000a30000047ab9 */ /* 0x000fe20000000800 */
[----:B------:R-:W-:Y:S02]  /*2300*/  IADD3 R12, R11, 0x29, RZ ;  /* 0x000000290b0c7810 */ /* 0x000fe40007ffe0ff */
[----:B------:R-:W-:Y:S02]  /*2310*/  FSEL R152, R33, -INF , !P6 ;  /* 0xff80000021987808 */ /* 0x000fe40007000000 */
[----:B------:R-:W-:Y:S02]  /*2320*/  FSEL R32, R35, -INF , !P6 ;  /* 0xff80000023207808 */ /* 0x000fe40007000000 */
[----:B------:R-:W-:Y:S01]  /*2330*/  ISETP.GE.AND P6, PT, R12, UR4, PT ;  /* 0x000000040c007c0c */ /* 0x000fe2000bfc6270 */
[----:B------:R-:W-:Y:S01]  /*2340*/  VIADD R12, R11, 0x30 ;  /* 0x000000300b0c7836 */ /* 0x000fe20000000000 */
[----:B------:R-:W-:Y:S01]  /*2350*/  ULDC UR4, c[0x0][0x28c] ;  /* 0x0000a30000047ab9 */ /* 0x000fe20000000800 */
[----:B------:R-:W-:-:S02]  /*2360*/  FSEL R153, R36, -INF , !P1 ;  /* 0xff80000024997808 */ /* 0x000fc40004800000 */
[----:B------:R-:W-:Y:S02]  /*2370*/  FSEL R38, R38, -INF , !P1 ;  /* 0xff80000026267808 */ /* 0x000fe40004800000 */
[----:B------:R-:W-:Y:S01]  /*2380*/  ISETP.GE.AND P1, PT, R12, UR4, PT ;  /* 0x000000040c007c0c */ /* 0x000fe2000bf26270 */
[----:B------:R-:W-:Y:S01]  /*2390*/  VIADD R12, R11, 0x31 ;  /* 0x000000310b0c7836 */ /* 0x000fe20000000000 */
[----:B------:R-:W-:Y:S01]  /*23a0*/  ULDC UR4, c[0x0][0x28c] ;  /* 0x0000a30000047ab9 */ /* 0x000fe20000000800 */
        /* <DEDUP_REMOVED lines=119> */
[----:B------:R-:W-:Y:S01]  /*2b20*/  FSEL R85, R85, -INF , !P2 ;  /* 0xff80000055557808 */ /* 0x000fe20005000000 */
[----:B------:R-:W-:Y:S01]  /*2b30*/  VIADD R12, R11, 0x91 ;  /* 0x000000910b0c7836 */ /* 0x000fe20000000000 */
[----:B------:R-:W-:Y:S02]  /*2b40*/  FSEL R190, R87, -INF , !P2 ;  /* 0xff80000057be7808 */ /* 0x000fe40005000000 */
[----:B------:R-:W-:Y:S01]  /*2b50*/  ISETP.GE.AND P2, PT, R11, UR4, PT ;  /* 0x000000040b007c0c */ /* 0x000fe2000bf46270 */
[----:B------:R-:W-:Y:S01]  /*2b60*/  ULDC UR4, c[0x0][0x28c] ;  /* 0x0000a30000047ab9 */ /* 0x000fe20000000800 */
[----:B------:R-:W-:-:S02]  /*2b70*/  FSEL R88, R88, -INF , !P3 ;  /* 0xff80000058587808 */ /* 0x000fc40005800000 */
[----:B------:R-:W-:Y:S01]  /*2b80*/  FSEL R42, R26, -INF , !P2 ;  /* 0xff8000001a2a7808 */ /* 0x000fe20005000000 */
[C---:B------:R-:W-:Y:S01]  /*2b90*/  VIADD R26, R11.reuse, 0xf0 ;  /* 0x000000f00b1a7836 */ /* 0x040fe20000000000 */
[----:B------:R-:W-:Y:S02]  /*2ba0*/  FSEL R196, R90, -INF , !P3 ;  /* 0xff8000005ac47808 */ /* 0x000fe40005800000 */
[----:B------:R-:W-:Y:S02]  /*2bb0*/  FMNMX R15, R42, R14, !PT ;  /* 0x0000000e2a0f7209 */ /* 0x000fe40007800000 */
[----:B------:R-:W-:Y:S01]  /*2bc0*/  ISETP.GE.AND P3, PT, R12, UR5, PT ;  /* 0x000000050c007c0c */ /* 0x000fe2000bf66270 */
[----:B------:R-:W-:Y:S01]  /*2bd0*/  ULDC UR5, c[0x0][0x604] ;  /* 0x0001810000057ab9 */ /* 0x000fe20000000800 */
[----:B------:R-:W-:Y:S02]  /*2be0*/  FMNMX R15, R30, R15, !PT ;  /* 0x0000000f1e0f7209 */ /* 0x000fe40007800000 */
[----:B------:R-:W-:-:S02]  /*2bf0*/  IADD3 R12, R11, 0x98, RZ ;  /* 0x000000980b0c7810 */ /* 0x000fc40007ffe0ff */
[----:B------:R-:W-:Y:S02]  /*2c00*/  FMNMX R15, R28, R15, !PT ;  /* 0x0000000f1c0f7209 */ /* 0x000fe40007800000 */
[----:B------:R-:W-:Y:S02]  /*2c10*/  FSEL R89, R89, -INF , !P4 ;  /* 0xff80000059597808 */ /* 0x000fe40006000000 */
[----:B------:R-:W-:Y:S02]  /*2c20*/  FSEL R198, R91, -INF , !P4 ;  /* 0xff8000005bc67808 */ /* 0x000fe40006000000 */
[----:B------:R-:W-:Y:S01]  /*2c30*/  ISETP.GE.AND P4, PT, R12, UR4, PT ;  /* 0x000000040c007c0c */ /* 0x000fe2000bf86270 */
[----:B------:R-:W-:Y:S01]  /*2c40*/  VIADD R12, R11, 0x99 ;  /* 0x000000990b0c7836 */ /* 0x000fe20000000000 */
[----:B------:R-:W-:Y:S01]  /*2c50*/  FMNMX R15, R34, R15, !PT ;  /* 0x0000000f220f7209 */ /* 0x000fe20007800000 */
[----:B------:R-:W-:Y:S01]  /*2c60*/  ULDC UR4, c[0x0][0x28c] ;  /* 0x0000a30000047ab9 */ /* 0x000fe20000000800 */
[----:B------:R-:W-:-:S02]  /*2c70*/  FSEL R92, R92, -INF , !P5 ;  /* 0xff8000005c5c7808 */ /* 0x000fc40006800000 */
[----:B------:R-:W-:Y:S02]  /*2c80*/  FSEL R200, R94, -INF , !P5 ;  /* 0xff8000005ec87808 */ /* 0x000fe40006800000 */
[----:B------:R-:W-:Y:S01]  /*2c90*/  ISETP.GE.AND P5, PT, R12, UR4, PT ;  /* 0x000000040c007c0c */ /* 0x000fe2000bfa6270 */
[----:B------:R-:W-:Y:S01]  /*2ca0*/  VIADD R12, R11, 0xa0 ;  /* 0x000000a00b0c7836 */ /* 0x000fe20000000000 */
[----:B------:R-:W-:Y:S01]  /*2cb0*/  FMNMX R15, R32, R15, !PT ;  /* 0x0000000f200f7209 */ /* 0x000fe20007800000 */
[----:B------:R-:W-:Y:S01]  /*2cc0*/  ULDC UR4, c[0x0][0x28c] ;  /* 0x0000a30000047ab9 */ /* 0x000fe20000000800 */
[----:B------:R-:W-:Y:S02]  /*2cd0*/  FSEL R93, R93, -INF , !P6 ;  /* 0xff8000005d5d7808 */ /* 0x000fe40007000000 */
[----:B------:R-:W-:Y:S02]  /*2ce0*/  FMNMX R15, R38, R15, !PT ;  /* 0x0000000f260f7209 */ /* 0x000fe40007800000 */
[----:B------:R-:W-:-:S02]  /*2cf0*/  FSEL R202, R95, -INF , !P6 ;  /* 0xff8000005fca7808 */ /* 0x000fc40007000000 */
[----:B------:R-:W-:Y:S01]  /*2d00*/  ISETP.GE.AND P6, PT, R12, UR4, PT ;  /* 0x000000040c007c0c */ /* 0x000fe2000bfc6270 */
[----:B------:R-:W-:Y:S01]  /*2d10*/  ULDC UR4, c[0x0][0x28c] ;  /* 0x0000a30000047ab9 */ /* 0x000fe20000000800 */
[C---:B------:R-:W-:Y:S02]  /*2d20*/  IADD3 R12, R11.reuse, 0xa1, RZ ;  /* 0x000000a10b0c7810 */ /* 0x040fe40007ffe0ff */
        /* <DEDUP_REMOVED lines=9> */
[----:B------:R-:W-:Y:S02]  /*2dc0*/  FMNMX R15, R164, R15, !PT ;  /* 0x0000000fa40f7209 */ /* 0x000fe40007800000 */
[----:B------:R-:W-:Y:S01]  /*2dd0*/  ISETP.GE.AND P3, PT, R12, UR4, PT ;  /* 0x000000040c007c0c */ /* 0x000fe2000bf66270 */
[----:B------:R-:W-:Y:S01]  /*2de0*/  VIADD R12, R11, 0xa9 ;  /* 0x000000a90b0c7836 */ /* 0x000fe20000000000 */
[----:B------:R-:W-:Y:S01]  /*2df0*/  FMNMX R15, R166, R15, !PT ;  /* 0x0000000fa60f7209 */ /* 0x000fe20007800000 */
[----:B------:R-:W-:Y:S01]  /*2e00*/  ULDC UR4, c[0x0][0x28c] ;  /* 0x0000a30000047ab9 */ /* 0x000fe20000000800 */
[----:B------:R-:W-:Y:S02]  /*2e10*/  FSEL R83, R100, -INF , !P4 ;  /* 0xff80000064537808 */ /* 0x000fe40006000000 */
[----:B------:R-:W-:-:S02]  /*2e20*/  FSEL R102, R102, -INF , !P4 ;  /* 0xff80000066667808 */ /* 0x000fc40006000000 */
[----:B------:R-:W-:Y:S01]  /*2e30*/  ISETP.GE.AND P4, PT, R12, UR4, PT ;  /* 0x000000040c007c0c */ /* 0x000fe2000bf86270 */
[----:B------:R-:W-:Y:S01]  /*2e40*/  ULDC UR4, c[0x0][0x28c] ;  /* 0x0000a30000047ab9 */ /* 0x000fe20000000800 */
[----:B------:R-:W-:Y:S02]  /*2e50*/  IADD3 R12, R11, 0xb0, RZ ;  /* 0x000000b00b0c7810 */ /* 0x000fe40007ffe0ff */
[----:B------:R-:W-:Y:S02]  /*2e60*/  FMNMX R15, R168, R15, !PT ;  /* 0x0000000fa80f7209 */ /* 0x000fe40007800000 */
[----:B------:R-:W-:Y:S02]  /*2e70*/  FSEL R86, R101, -INF , !P5 ;  /* 0xff80000065567808 */ /* 0x000fe40006800000 */
[----:B------:R-:W-:Y:S02]  /*2e80*/  FSEL R208, R103, -INF , !P5 ;  /* 0xff80000067d07808 */ /* 0x000fe40006800000 */
[----:B------:R-:W-:-:S02]  /*2e90*/  FSEL R212, R24, -INF , !P2 ;  /* 0xff80000018d47808 */ /* 0x000fc40005000000 */
[----:B------:R-:W-:Y:S01]  /*2ea0*/  ISETP.GE.AND P5, PT, R12, UR4, PT ;  /* 0x000000040c007c0c */ /* 0x000fe2000bfa6270 */
[C---:B------:R-:W-:Y:S01]  /*2eb0*/  VIADD R12, R11.reuse, 0xb1 ;  /* 0x000000b10b0c7836 */ /* 0x040fe20000000000 */
[----:B------:R-:W-:Y:S01]  /*2ec0*/  FMNMX R17, R50, R15, !PT ;  /* 0x0000000f32117209 */ /* 0x000fe20007800000 */
[----:B------:R-:W-:Y:S01]  /*2ed0*/  ULDC UR4, c[0x0][0x28c] ;  /* 0x0000a30000047ab9 */ /* 0x000fe20000000800 */
[----:B------:R-:W-:Y:S02]  /*2ee0*/  FMNMX R15, R212, R25, !PT ;  /* 0x00000019d40f7209 */ /* 0x000fe40007800000 */
[----:B------:R-:W-:Y:S02]  /*2ef0*/  FMNMX R17, R170, R17, !PT ;  /* 0x00000011aa117209 */ /* 0x000fe40007800000 */
[----:B------:R-:W-:Y:S01]  /*2f00*/  ISETP.GE.AND P2, PT, R12, UR4, PT ;  /* 0x000000040c007c0c */ /* 0x000fe2000bf46270 */
[----:B------:R-:W-:Y:S01]  /*2f10*/  ULDC UR4, c[0x0][0x28c] ;  /* 0x0000a30000047ab9 */ /* 0x000fe20000000800 */
[----:B------:R-:W-:Y:S01]  /*2f20*/  FMNMX R12, R22, R15, !PT ;  /* 0x0000000f160c7209 */ /* 0x000fe20007800000 */
[----:B------:R-:W-:Y:S01]  /*2f30*/  VIADD R15, R11, 0xb8 ;  /* 0x000000b80b0f7836 */ /* 0x000fe20000000000 */
[----:B------:R-:W-:-:S02]  /*2f40*/  FMNMX R17, R52, R17, !PT ;  /* 0x0000001134117209 */ /* 0x000fc40007800000 */
[----:B------:R-:W-:Y:S02]  /*2f50*/  FMNMX R12, R23, R12, !PT ;  /* 0x0000000c170c7209 */ /* 0x000fe40007800000 */
[----:B------:R-:W-:Y:S02]  /*2f60*/  FMNMX R17, R172, R17, !PT ;  /* 0x00000011ac117209 */ /* 0x000fe40007800000 */
[----:B------:R-:W-:Y:S02]  /*2f70*/  FSEL R79, R104, -INF , !P6 ;  /* 0xff800000684f7808 */ /* 0x000fe40007000000 */
[----:B------:R-:W-:Y:S02]  /*2f80*/  FSEL R106, R106, -INF , !P6 ;  /* 0xff8000006a6a7808 */ /* 0x000fe40007000000 */
[----:B------:R-:W-:Y:S01]  /*2f90*/  ISETP.GE.AND P6, PT, R15, UR4, PT ;  /* 0x000000040f007c0c */ /* 0x000fe2000bfc6270 */
[----:B------:R-:W-:Y:S01]  /*2fa0*/  ULDC UR4, c[0x0][0x28c] ;  /* 0x0000a30000047ab9 */ /* 0x000fe20000000800 */
[----:B------:R-:W-:-:S02]  /*2fb0*/  FMNMX R15, R27, R12, !PT ;  /* 0x0000000c1b0f7209 */ /* 0x000fc40007800000 */
[----:B------:R-:W-:Y:S02]  /*2fc0*/  FMNMX R17, R58, R17, !PT ;  /* 0x000000113a117209 */ /* 0x000fe40007800000 */
[----:B------:R-:W-:Y:S02]  /*2fd0*/  FMNMX R12, R152, R15, !PT ;  /* 0x0000000f980c7209 */ /* 0x000fe40007800000 */
[----:B------:R-:W-:Y:S02]  /*2fe0*/  FMNMX R17, R174, R17, !PT ;  /* 0x00000011ae117209 */ /* 0x000fe40007800000 */
[----:B------:R-:W-:Y:S02]  /*2ff0*/  FMNMX R15, R153, R12, !PT ;  /* 0x0000000c990f7209 */ /* 0x000fe40007800000 */
[----:B------:R-:W-:Y:S02]  /*3000*/  FMNMX R17, R62, R17, !PT ;  /* 0x000000113e117209 */ /* 0x000fe40007800000 */
[----:B------:R-:W-:-:S02]  /*3010*/  FMNMX R12, R154, R15, !PT ;  /* 0x0000000f9a0c7209 */ /* 0x000fc40007800000 */
[----:B------:R-:W-:Y:S02]  /*3020*/  FMNMX R17, R60, R17, !PT ;  /* 0x000000113c117209 */ /* 0x000fe40007800000 */
[----:B------:R-:W-:Y:S02]  /*3030*/  FMNMX R15, R155, R12, !PT ;  /* 0x0000000c9b0f7209 */ /* 0x000fe40007800000 */
[----:B------:R-:W-:Y:S02]  /*3040*/  FMNMX R17, R66, R17, !PT ;  /* 0x0000001142117209 */ /* 0x000fe40007800000 */
[----:B------:R-:W-:Y:S02]  /*3050*/  IADD3 R24, R11, 0xb9, RZ ;  /* 0x000000b90b187810 */ /* 0x000fe40007ffe0ff */
[----:B------:R-:W-:Y:S02]  /*3060*/  FMNMX R15, R156, R15, !PT ;  /* 0x0000000f9c0f7209 */ /* 0x000fe40007800000 */
[----:B------:R-:W-:-:S02]  /*3070*/  FMNMX R17, R64, R17, !PT ;  /* 0x0000001140117209 */ /* 0x000fc40007800000 */
[----:B------:R-:W-:Y:S02]  /*3080*/  FSEL R82, R105, -INF , !P1 ;  /* 0xff80000069527808 */ /* 0x000fe40004800000 */
[----:B------:R-:W-:Y:S02]  /*3090*/  FSEL R104, R107, -INF , !P1 ;  /* 0xff8000006b687808 */ /* 0x000fe40004800000 */
[----:B------:R-:W-:Y:S01]  /*30a0*/  ISETP.GE.AND P1, PT, R24, UR4, PT ;  /* 0x0000000418007c0c */ /* 0x000fe2000bf26270 */
[----:B------:R-:W-:Y:S01]  /*30b0*/  VIADD R24, R11, 0xc0 ;  /* 0x000000c00b187836 */ /* 0x000fe20000000000 */
[----:B------:R-:W-:Y:S01]  /*30c0*/  FMNMX R12, R44, R15, !PT ;  /* 0x0000000f2c0c7209 */ /* 0x000fe20007800000 */
[----:B------:R-:W-:Y:S01]  /*30d0*/  ULDC UR4, c[0x0][0x28c] ;  /* 0x0000a30000047ab9 */ /* 0x000fe20000000800 */
[----:B------:R-:W-:Y:S02]  /*30e0*/  FMNMX R17, R176, R17, !PT ;  /* 0x00000011b0117209 */ /* 0x000fe40007800000 */
[----:B------:R-:W-:-:S02]  /*30f0*/  FMNMX R15, R45, R12, !PT ;  /* 0x0000000c2d0f7209 */ /* 0x000fc40007800000 */
[----:B------:R-:W-:Y:S02]  /*3100*/  FSEL R90, R108, -INF , !P3 ;  /* 0xff8000006c5a7808 */ /* 0x000fe40005800000 */
[----:B------:R-:W-:Y:S02]  /*3110*/  FSEL R110, R110, -INF , !P3 ;  /* 0xff8000006e6e7808 */ /* 0x000fe40005800000 */
[----:B------:R-:W-:Y:S02]  /*3120*/  FMNMX R17, R178, R17, !PT ;  /* 0x00000011b2117209 */ /* 0x000fe40007800000 */
[----:B------:R-:W-:Y:S01]  /*3130*/  ISETP.GE.AND P3, PT, R24, UR4, PT ;  /* 0x0000000418007c0c */ /* 0x000fe2000bf66270 */
[----:B------:R-:W-:Y:S01]  /*3140*/  VIADD R24, R11, 0xc1 ;  /* 0x000000c10b187836 */ /* 0x000fe20000000000 */
[----:B------:R-:W-:Y:S01]  /*3150*/  FMNMX R12, R48, R15, !PT ;  /* 0x0000000f300c7209 */ /* 0x000fe20007800000 */
[----:B------:R-:W-:Y:S01]  /*3160*/  ULDC UR4, c[0x0][0x28c] ;  /* 0x0000a30000047ab9 */ /* 0x000fe20000000800 */
[----:B------:R-:W-:-:S02]  /*3170*/  FMNMX R17, R74, R17, !PT ;  /* 0x000000114a117209 */ /* 0x000fc40007800000 */
[----:B------:R-:W-:Y:S02]  /*3180*/  FSEL R95, R109, -INF , !P4 ;  /* 0xff8000006d5f7808 */ /* 0x000fe40006000000 */
[----:B------:R-:W-:Y:S02]  /*3190*/  FSEL R210, R111, -INF , !P4 ;  /* 0xff8000006fd27808 */ /* 0x000fe40006000000 */
[----:B------:R-:W-:Y:S02]  /*31a0*/  IADD3 R15, R11, 0xc8, RZ ;  /* 0x000000c80b0f7810 */ /* 0x000fe40007ffe0ff */
[----:B------:R-:W-:Y:S01]  /*31b0*/  ISETP.GE.AND P4, PT, R24, UR4, PT ;  /* 0x0000000418007c0c */ /* 0x000fe2000bf86270 */
[----:B------:R-:W-:Y:S01]  /*31c0*/  ULDC UR4, c[0x0][0x28c] ;  /* 0x0000a30000047ab9 */ /* 0x000fe20000000800 */
[----:B------:R-:W-:Y:S01]  /*31d0*/  FMNMX R12, R49, R12, !PT ;  /* 0x0000000c310c7209 */ /* 0x000fe20007800000 */
[----:B------:R-:W-:Y:S01]  /*31e0*/  VIADD R24, R11, 0xc9 ;  /* 0x000000c90b187836 */ /* 0x000fe20000000000 */
[----:B------:R-:W-:-:S02]  /*31f0*/  FMNMX R17, R72, R17, !PT ;  /* 0x0000001148117209 */ /* 0x000fc40007800000 */
[----:B------:R-:W-:Y:S02]  /*3200*/  FSEL R101, R112, -INF , !P5 ;  /* 0xff80000070657808 */ /* 0x000fe40006800000 */
[----:B------:R-:W-:Y:S02]  /*3210*/  FSEL R114, R114, -INF , !P5 ;  /* 0xff80000072727808 */ /* 0x000fe40006800000 */
[----:B------:R-:W-:Y:S01]  /*3220*/  ISETP.GE.AND P5, PT, R15, UR4, PT ;  /* 0x000000040f007c0c */ /* 0x000fe2000bfa6270 */
[----:B------:R-:W-:Y:S01]  /*3230*/  ULDC UR4, c[0x0][0x28c] ;  /* 0x0000a30000047ab9 */ /* 0x000fe20000000800 */
[----:B------:R-:W-:Y:S02]  /*3240*/  FMNMX R15, R43, R12, !PT ;  /* 0x0000000c2b0f7209 */ /* 0x000fe40007800000 */
[----:B------:R-:W-:Y:S02]  /*3250*/  FMNMX R17, R180, R17, !PT ;  /* 0x00000011b4117209 */ /* 0x000fe40007800000 */
[----:B------:R-:W-:-:S02]  /*3260*/  FMNMX R15, R46, R15, !PT ;  /* 0x0000000f2e0f7209 */ /* 0x000fc40007800000 */
[----:B------:R-:W-:Y:S02]  /*3270*/  FMNMX R17, R182, R17, !PT ;  /* 0x00000011b6117209 */ /* 0x000fe40007800000 */
[----:B------:R-:W-:Y:S01]  /*3280*/  FMNMX R12, R56, R15, !PT ;  /* 0x0000000f380c7209 */ /* 0x000fe20007800000 */
[----:B------:R-:W-:Y:S01]  /*3290*/  VIADD R15, R11, 0xd0 ;  /* 0x000000d00b0f7836 */ /* 0x000fe20000000000 */
[----:B------:R-:W-:Y:S02]  /*32a0*/  FMNMX R17, R184, R17, !PT ;  /* 0x00000011b8117209 */ /* 0x000fe40007800000 */
[----:B------:R-:W-:Y:S02]  /*32b0*/  FMNMX R12, R47, R12, !PT ;  /* 0x0000000c2f0c7209 */ /* 0x000fe40007800000 */
[----:B------:R-:W-:Y:S02]  /*32c0*/  FMNMX R17, R186, R17, !PT ;  /* 0x00000011ba117209 */ /* 0x000fe40007800000 */
[----:B------:R-:W-:-:S02]  /*32d0*/  FSEL R100, R113, -INF , !P2 ;  /* 0xff80000071647808 */ /* 0x000fc40005000000 */
[----:B------:R-:W-:Y:S02]  /*32e0*/  FSEL R112, R115, -INF , !P2 ;  /* 0xff80000073707808 */ /* 0x000fe40005000000 */
[----:B------:R-:W-:Y:S01]  /*32f0*/  ISETP.GE.AND P2, PT, R24, UR4, PT ;  /* 0x0000000418007c0c */ /* 0x000fe2000bf46270 */
[----:B------:R-:W-:Y:S01]  /*3300*/  ULDC UR4, c[0x0][0x28c] ;  /* 0x0000a30000047ab9 */ /* 0x000fe20000000800 */
[----:B------:R-:W-:Y:S02]  /*3310*/  FMNMX R12, R55, R12, !PT ;  /* 0x0000000c370c7209 */ /* 0x000fe40007800000 */
[----:B------:R-:W-:Y:S02]  /*3320*/  FSEL R94, R116, -INF , !P6 ;  /* 0xff800000745e7808 */ /* 0x000fe40007000000 */
[----:B------:R-:W-:Y:S02]  /*3330*/  FMNMX R17, R188, R17, !PT ;  /* 0x00000011bc117209 */ /* 0x000fe40007800000 */
[----:B------:R-:W-:-:S02]  /*3340*/  FSEL R116, R118, -INF , !P6 ;  /* 0xff80000076747808 */ /* 0x000fc40007000000 */
[----:B------:R-:W-:Y:S01]  /*3350*/  ISETP.GE.AND P6, PT, R15, UR4, PT ;  /* 0x000000040f007c0c */ /* 0x000fe2000bfc6270 */
[----:B------:R-:W-:Y:S01]  /*3360*/  ULDC UR4, c[0x0][0x28c] ;  /* 0x0000a30000047ab9 */ /* 0x000fe20000000800 */
        /* <DEDUP_REMOVED lines=28> */
[----:B------:R-:W-:-:S02]  /*3530*/  FSEL R91, R117, -INF , !P1 ;  /* 0xff800000755b7808 */ /* 0x000fc40004800000 */
[----:B------:R-:W-:Y:S02]  /*3540*/  FSEL R214, R119, -INF , !P1 ;  /* 0xff80000077d67808 */ /* 0x000fe40004800000 */
[----:B------:R-:W-:Y:S02]  /*3550*/  FMNMX R17, R114, R17, !PT ;  /* 0x0000001172117209 */ /* 0x000fe40007800000 */
[----:B------:R-:W-:Y:S01]  /*3560*/  ISETP.GE.AND P1, PT, R24, UR4, PT ;  /* 0x0000000418007c0c */ /* 0x000fe2000bf26270 */
[----:B------:R-:W-:Y:S01]  /*3570*/  VIADD R24, R11, 0xd8 ;  /* 0x000000d80b187836 */ /* 0x000fe20000000000 */
[----:B------:R-:W-:Y:S01]  /*3580*/  FMNMX R15, R89, R12, !PT ;  /* 0x0000000c590f7209 */ /* 0x000fe20007800000 */
[----:B------:R-:W-:Y:S01]  /*3590*/  ULDC UR4, c[0x0][0x28c] ;  /* 0x0000a30000047ab9 */ /* 0x000fe20000000800 */
[----:B------:R-:W-:Y:S02]  /*35a0*/  FMNMX R17, R112, R17, !PT ;  /* 0x0000001170117209 */ /* 0x000fe40007800000 */
[----:B------:R-:W-:-:S02]  /*35b0*/  FSEL R99, R120, -INF , !P3 ;  /* 0xff80000078637808 */ /* 0x000fc40005800000 */
[----:B------:R-:W-:Y:S02]  /*35c0*/  FSEL R122, R122, -INF , !P3 ;  /* 0xff8000007a7a7808 */ /* 0x000fe40005800000 */
[----:B------:R-:W-:Y:S01]  /*35d0*/  ISETP.GE.AND P3, PT, R24, UR4, PT ;  /* 0x0000000418007c0c */ /* 0x000fe2000bf66270 */
[----:B------:R-:W-:Y:S01]  /*35e0*/  VIADD R24, R11, 0xd9 ;  /* 0x000000d90b187836 */ /* 0x000fe20000000000 */
[----:B------:R-:W-:Y:S01]  /*35f0*/  FMNMX R12, R92, R15, !PT ;  /* 0x0000000f5c0c7209 */ /* 0x000fe20007800000 */
[----:B------:R-:W-:Y:S01]  /*3600*/  ULDC UR4, c[0x0][0x28c] ;  /* 0x0000a30000047ab9 */ /* 0x000fe20000000800 */
[----:B------:R-:W-:Y:S02]  /*3610*/  FMNMX R17, R116, R17, !PT ;  /* 0x0000001174117209 */ /* 0x000fe40007800000 */
[----:B------:R-:W-:Y:S02]  /*3620*/  FMNMX R15, R93, R12, !PT ;  /* 0x0000000c5d0f7209 */ /* 0x000fe40007800000 */
[----:B------:R-:W-:-:S02]  /*3630*/  FSEL R98, R121, -INF , !P4 ;  /* 0xff80000079627808 */ /* 0x000fc40006000000 */
[----:B------:R-:W-:Y:S02]  /*3640*/  FSEL R120, R123, -INF , !P4 ;  /* 0xff8000007b787808 */ /* 0x000fe40006000000 */
[----:B------:R-:W-:Y:S02]  /*3650*/  FMNMX R17, R214, R17, !PT ;  /* 0x00000011d6117209 */ /* 0x000fe40007800000 */
[----:B------:R-:W-:Y:S01]  /*3660*/  ISETP.GE.AND P4, PT, R24, UR4, PT ;  /* 0x0000000418007c0c */ /* 0x000fe2000bf86270 */
[----:B------:R-:W-:Y:S01]  /*3670*/  ULDC UR4, c[0x0][0x28c] ;  /* 0x0000a30000047ab9 */ /* 0x000fe20000000800 */
        /* <DEDUP_REMOVED lines=19> */
[----:B------:R-:W-:Y:S02]  /*37b0*/  FMNMX R17, R218, R17, !PT ;  /* 0x00000011da117209 */ /* 0x000fe40007800000 */
[----:B------:R-:W-:Y:S02]  /*37c0*/  FSEL R128, R128, -INF , !P6 ;  /* 0xff80000080807808 */ /* 0x000fe40007000000 */
[----:B------:R-:W-:Y:S01]  /*37d0*/  ISETP.GE.AND P6, PT, R24, UR4, PT ;  /* 0x0000000418007c0c */ /* 0x000fe2000bfc6270 */
[----:B------:R-:W-:Y:S01]  /*37e0*/  ULDC UR4, c[0x0][0x28c] ;  /* 0x0000a30000047ab9 */ /* 0x000fe20000000800 */
[----:B------:R-:W-:Y:S02]  /*37f0*/  IADD3 R24, R11, 0xe9, RZ ;  /* 0x000000e90b187810 */ /* 0x000fe40007ffe0ff */
[----:B------:R-:W-:Y:S02]  /*3800*/  FMNMX R15, R79, R12, !PT ;  /* 0x0000000c4f0f7209 */ /* 0x000fe40007800000 */
[----:B------:R-:W-:Y:S01]  /*3810*/  FSEL R220, R131, -INF , !P1 ;  /* 0xff80000083dc7808 */ /* 0x000fe20004800000 */
[----:B------:R-:W3:Y:S01]  /*3820*/  LDC R12, c[0x0][0x28c] ;  /* 0x0000a300ff0c7b82 */ /* 0x000ee20000000800 */
[----:B------:R-:W-:-:S02]  /*3830*/  FMNMX R17, R130, R17, !PT ;  /* 0x0000001182117209 */ /* 0x000fc40007800000 */
        /* <DEDUP_REMOVED lines=10> */
[----:B------:R-:W-:Y:S02]  /*38e0*/  FSEL R26, R135, -INF , !P4 ;  /* 0xff800000871a7808 */ /* 0x000fe40006000000 */
[----:B------:R-:W-:Y:S02]  /*38f0*/  FMNMX R17, R24, R17, !PT ;  /* 0x0000001118117209 */ /* 0x000fe40007800000 */
[----:B------:R-:W-:Y:S02]  /*3900*/  FMNMX R68, R95, R68, !PT ;  /* 0x000000445f447209 */ /* 0x000fe40007800000 */
[----:B------:R-:W-:-:S02]  /*3910*/  FSEL R224, R138, -INF , !P5 ;  /* 0xff8000008ae07808 */ /* 0x000fc40006800000 */
[----:B------:R-:W-:Y:S02]  /*3920*/  FMNMX R17, R26, R17, !PT ;  /* 0x000000111a117209 */ /* 0x000fe40007800000 */
[----:B------:R-:W-:Y:S02]  /*3930*/  FMNMX R15, R101, R68, !PT ;  /* 0x00000044650f7209 */ /* 0x000fe40007800000 */
[----:B------:R-:W-:Y:S02]  /*3940*/  FSEL R226, R139, -INF , !P2 ;  /* 0xff8000008be27808 */ /* 0x000fe40005000000 */
[----:B------:R-:W-:Y:S02]  /*3950*/  FMNMX R17, R224, R17, !PT ;  /* 0x00000011e0117209 */ /* 0x000fe40007800000 */
[----:B------:R-:W-:Y:S02]  /*3960*/  FMNMX R15, R100, R15, !PT ;  /* 0x0000000f640f7209 */ /* 0x000fe40007800000 */
[----:B------:R-:W-:-:S02]  /*3970*/  FSEL R222, R142, -INF , !P6 ;  /* 0xff8000008ede7808 */ /* 0x000fc40007000000 */
[----:B------:R-:W-:Y:S02]  /*3980*/  FMNMX R17, R226, R17, !PT ;  /* 0x00000011e2117209 */ /* 0x000fe40007800000 */
[----:B------:R-:W-:Y:S02]  /*3990*/  FSEL R126, R133, -INF , !P4 ;  /* 0xff800000857e7808 */ /* 0x000fe40006000000 */
[----:B------:R-:W-:Y:S01]  /*39a0*/  ISETP.GE.AND P4, PT, R29, UR4, PT ;  /* 0x000000041d007c0c */ /* 0x000fe2000bf86270 */
[----:B------:R-:W-:Y:S01]  /*39b0*/  ULDC UR4, c[0x0][0x28c] ;  /* 0x0000a30000047ab9 */ /* 0x000fe20000000800 */
[C---:B------:R-:W-:Y:S02]  /*39c0*/  IADD3 R29, R11.reuse, 0xf8, RZ ;  /* 0x000000f80b1d7810 */ /* 0x040fe40007ffe0ff */
[----:B------:R-:W-:Y:S01]  /*39d0*/  FMNMX R68, R94, R15, !PT ;  /* 0x0000000f5e447209 */ /* 0x000fe20007800000 */
[----:B------:R-:W-:Y:S01]  /*39e0*/  VIADD R15, R11, 0xf9 ;  /* 0x000000f90b0f7836 */ /* 0x000fe20000000000 */
[----:B------:R-:W-:-:S02]  /*39f0*/  FSEL R138, R143, -INF , !P1 ;  /* 0xff8000008f8a7808 */ /* 0x000fc40004800000 */
[----:B------:R-:W-:Y:S02]  /*3a00*/  FMNMX R17, R222, R17, !PT ;  /* 0x00000011de117209 */ /* 0x000fe40007800000 */
[----:B------:R-:W-:Y:S02]  /*3a10*/  FSEL R127, R136, -INF , !P5 ;  /* 0xff800000887f7808 */ /* 0x000fe40006800000 */
[----:B------:R-:W-:Y:S01]  /*3a20*/  ISETP.GE.AND P5, PT, R29, UR4, PT ;  /* 0x000000041d007c0c */ /* 0x000fe2000bfa6270 */
[----:B------:R-:W-:Y:S01]  /*3a30*/  ULDC UR4, c[0x0][0x604] ;  /* 0x0001810000047ab9 */ /* 0x000fe20000000800 */
[----:B------:R-:W-:Y:S02]  /*3a40*/  FMNMX R68, R91, R68, !PT ;  /* 0x000000445b447209 */ /* 0x000fe40007800000 */
[----:B------:R-:W-:Y:S02]  /*3a50*/  FSEL R146, R146, -INF , !P3 ;  /* 0xff80000092927808 */ /* 0x000fe40005800000 */
[----:B------:R-:W-:-:S02]  /*3a60*/  FMNMX R29, R138, R17, !PT ;  /* 0x000000118a1d7209 */ /* 0x000fc40007800000 */
[----:B------:R-:W-:Y:S02]  /*3a70*/  FMNMX R17, R99, R68, !PT ;  /* 0x0000004463117209 */ /* 0x000fe40007800000 */
[----:B------:R-:W-:Y:S02]  /*3a80*/  FSEL R147, R147, -INF , !P4 ;  /* 0xff80000093937808 */ /* 0x000fe40006000000 */
[----:B------:R-:W-:Y:S02]  /*3a90*/  FMNMX R68, R146, R29, !PT ;  /* 0x0000001d92447209 */ /* 0x000fe40007800000 */
[----:B------:R-:W-:Y:S02]  /*3aa0*/  FSEL R134, R137, -INF , !P2 ;  /* 0xff80000089867808 */ /* 0x000fe40005000000 */
[----:B---3--:R-:W-:Y:S02]  /*3ab0*/  ISETP.GE.AND P2, PT, R15, R12, PT ;  /* 0x0000000c0f00720c */ /* 0x008fe40003f46270 */
[----:B------:R-:W-:-:S02]  /*3ac0*/  FSEL R150, R150, -INF , !P5 ;  /* 0xff80000096967808 */ /* 0x000fc40006800000 */
[----:B------:R-:W-:Y:S02]  /*3ad0*/  FMNMX R15, R147, R68, !PT ;  /* 0x00000044930f7209 */ /* 0x000fe40007800000 */
[----:B------:R-:W-:Y:S02]  /*3ae0*/  FMNMX R17, R98, R17, !PT ;  /* 0x0000001162117209 */ /* 0x000fe40007800000 */
[----:B------:R-:W-:Y:S02]  /*3af0*/  FSEL R139, R151, -INF , !P2 ;  /* 0xff800000978b7808 */ /* 0x000fe40005000000 */
[----:B------:R-:W-:Y:S02]  /*3b00*/  FMNMX R70, R150, R15, !PT ;  /* 0x0000000f96467209 */ /* 0x000fe40007800000 */
[----:B------:R-:W-:Y:S02]  /*3b10*/  FMNMX R68, R124, R17, !PT ;  /* 0x000000117c447209 */ /* 0x000fe40007800000 */
[----:B------:R-:W-:-:S02]  /*3b20*/  FMNMX R70, R139, R70, !PT ;  /* 0x000000468b467209 */ /* 0x000fc40007800000 */
[----:B------:R-:W-:Y:S02]  /*3b30*/  FMNMX R15, R97, R68, !PT ;  /* 0x00000044610f7209 */ /* 0x000fe40007800000 */
[----:B------:R-:W-:Y:S01]  /*3b40*/  FSEL R142, R140, -INF , !P6 ;  /* 0xff8000008c8e7808 */ /* 0x000fe20007000000 */
[----:B------:R-:W3:Y:S01]  /*3b50*/  SHFL.BFLY PT, R17, R70, 0x1, 0x1f ;  /* 0x0c201f0046117f89 */ /* 0x000ee200000e0000 */
[----:B------:R-:W-:Y:S02]  /*3b60*/  FMNMX R68, R128, R15, !PT ;  /* 0x0000000f80447209 */ /* 0x000fe40007800000 */
[----:B------:R-:W-:Y:S02]  /*3b70*/  FSEL R151, R141, -INF , !P1 ;  /* 0xff8000008d977808 */ /* 0x000fe40004800000 */
[----:B------:R-:W-:Y:S02]  /*3b80*/  FMNMX R68, R129, R68, !PT ;  /* 0x0000004481447209 */ /* 0x000fe40007800000 */
[----:B------:R-:W-:-:S02]  /*3b90*/  FSEL R144, R144, -INF , !P3 ;  /* 0xff80000090907808 */ /* 0x000fc40005800000 */
[----:B------:R-:W-:Y:S02]  /*3ba0*/  FMNMX R15, R109, R68, !PT ;  /* 0x000000446d0f7209 */ /* 0x000fe40007800000 */
[----:B------:R-:W-:Y:S02]  /*3bb0*/  FSEL R145, R145, -INF , !P4 ;  /* 0xff80000091917808 */ /* 0x000fe40006000000 */
[----:B------:R-:W-:Y:S02]  /*3bc0*/  FMNMX R68, R126, R15, !PT ;  /* 0x0000000f7e447209 */ /* 0x000fe40007800000 */
[----:B------:R-:W-:Y:S02]  /*3bd0*/  FSEL R148, R148, -INF , !P5 ;  /* 0xff80000094947808 */ /* 0x000fe40006800000 */
[----:B------:R-:W-:Y:S02]  /*3be0*/  FMNMX R15, R127, R68, !PT ;  /* 0x000000447f0f7209 */ /* 0x000fe40007800000 */
[----:B------:R-:W-:-:S02]  /*3bf0*/  FSEL R141, R149, -INF , !P2 ;  /* 0xff800000958d7808 */ /* 0x000fc40005000000 */
[----:B------:R-:W-:Y:S02]  /*3c00*/  FMNMX R15, R134, R15, !PT ;  /* 0x0000000f860f7209 */ /* 0x000fe40007800000 */
[----:B---3--:R-:W-:Y:S02]  /*3c10*/  FMNMX R17, R70, R17, !PT ;  /* 0x0000001146117209 */ /* 0x008fe40007800000 */
[----:B------:R-:W-:-:S03]  /*3c20*/  FMNMX R68, R142, R15, !PT ;  /* 0x0000000f8e447209 */ /* 0x000fc60007800000 */
[----:B------:R-:W3:Y:S01]  /*3c30*/  SHFL.BFLY PT, R194, R17, 0x2, 0x1f ;  /* 0x0c401f0011c27f89 */ /* 0x000ee200000e0000 */
[----:B------:R-:W-:-:S04]  /*3c40*/  FMNMX R15, R151, R68, !PT ;  /* 0x00000044970f7209 */ /* 0x000fc80007800000 */
[----:B------:R-:W-:-:S04]  /*3c50*/  FMNMX R68, R144, R15, !PT ;  /* 0x0000000f90447209 */ /* 0x000fc80007800000 */
[----:B------:R-:W-:-:S04]  /*3c60*/  FMNMX R15, R145, R68, !PT ;  /* 0x00000044910f7209 */ /* 0x000fc80007800000 */
[----:B------:R-:W-:-:S04]  /*3c70*/  FMNMX R68, R148, R15, !PT ;  /* 0x0000000f94447209 */ /* 0x000fc80007800000 */
[----:B------:R-:W-:-:S05]  /*3c80*/  FMNMX R68, R141, R68, !PT ;  /* 0x000000448d447209 */ /* 0x000fca0007800000 */
[----:B------:R-:W4:Y:S01]  /*3c90*/  SHFL.BFLY PT, R15, R68, 0x1, 0x1f ;  /* 0x0c201f00440f7f89 */ /* 0x000f2200000e0000 */
[----:B---3--:R-:W-:-:S04]  /*3ca0*/  FMNMX R194, R17, R194, !PT ;  /* 0x000000c211c27209 */ /* 0x008fc80007800000 */
[----:B------:R-:W-:-:S04]  /*3cb0*/  FSETP.NEU.AND P1, PT, R194, -INF , PT ;  /* 0xff800000c200780b */ /* 0x000fc80003f2d000 */
[----:B------:R-:W-:-:S05]  /*3cc0*/  FSEL R149, R194, RZ, P1 ;  /* 0x000000ffc2957208 */ /* 0x000fca0000800000 */
[----:B------:R-:W-:Y:S01]  /*3cd0*/  FMUL R149, R149, UR4 ;  /* 0x0000000495957c20 */ /* 0x000fe20008400000 */
[----:B------:R-:W-:-:S03]  /*3ce0*/  ULDC UR4, c[0x0][0x604] ;  /* 0x0001810000047ab9 */ /* 0x000fc60000000800 */
[--C-:B------:R-:W-:Y:S01]  /*3cf0*/  FFMA R77, R42, UR4, -R149.reuse ;  /* 0x000000042a4d7c23 */ /* 0x100fe20008000895 */
[----:B------:R-:W-:Y:S01]  /*3d00*/  ULDC UR4, c[0x0][0x604] ;  /* 0x0001810000047ab9 */ /* 0x000fe20000000800 */
[--C-:B------:R-:W-:Y:S01]  /*3d10*/  FFMA R29, R60, UR23, -R149.reuse ;  /* 0x000000173c1d7c23 */ /* 0x100fe20008000895 */
[--C-:B------:R-:W-:Y:S01]  /*3d20*/  FFMA R14, R14, UR4, -R149.reuse ;  /* 0x000000040e0e7c23 */ /* 0x100fe20008000895 */
[----:B------:R-:W-:Y:S01]  /*3d30*/  ULDC UR4, c[0x0][0x604] ;  /* 0x0001810000047ab9 */ /* 0x000fe20000000800 */
[----:B----4-:R-:W-:Y:S01]  /*3d40*/  FMNMX R15, R68, R15, !PT ;  /* 0x0000000f440f7209 */ /* 0x010fe20007800000 */
[--C-:B------:R-:W-:Y:S01]  /*3d50*/  FFMA R30, R30, UR4, -R149.reuse ;  /* 0x000000041e1e7c23 */ /* 0x100fe20008000895 */
[----:B------:R-:W-:Y:S01]  /*3d60*/  ULDC UR4, c[0x0][0x604] ;  /* 0x0001810000047ab9 */ /* 0x000fe20000000800 */
[----:B------:R-:W-:Y:S01]  /*3d70*/  FSETP.GEU.AND P4, PT, R14, -126, PT ;  /* 0xc2fc00000e00780b */ /* 0x000fe20003f8e000 */
[--C-:B------:R-:W-:Y:S01]  /*3d80*/  FFMA R28, R28, UR4, -R149.reuse ;  /* 0x000000041c1c7c23 */ /* 0x100fe20008000895 */
[----:B------:R-:W3:Y:S01]  /*3d90*/  SHFL.BFLY PT, R42, R15, 0x2, 0x1f ;  /* 0x0c401f000f2a7f89 */ /* 0x000ee200000e0000 */
[----:B------:R-:W-:Y:S01]  /*3da0*/  ULDC UR4, c[0x0][0x604] ;  /* 0x0001810000047ab9 */ /* 0x000fe20000000800 */
[----:B------:R-:W-:Y:S01]  /*3db0*/  FSETP.GEU.AND P5, PT, R30, -126, PT ;  /* 0xc2fc00001e00780b */ /* 0x000fe20003fae000 */
[--C-:B------:R-:W-:Y:S01]  /*3dc0*/  FFMA R34, R34, UR4, -R149.reuse ;  /* 0x0000000422227c23 */ /* 0x100fe20008000895 */
[----:B------:R-:W-:Y:S01]  /*3dd0*/  ULDC UR4, c[0x0][0x604] ;  /* 0x0001810000047ab9 */ /* 0x000fe20000000800 */
[----:B------:R-:W-:Y:S01]  /*3de0*/  FSETP.GEU.AND P1, PT, R28, -126, PT ;  /* 0xc2fc00001c00780b */ /* 0x000fe20003f2e000 */
[--C-:B------:R-:W-:Y:S01]  /*3df0*/  FFMA R32, R32, UR4, -R149.reuse ;  /* 0x0000000420207c23 */ /* 0x100fe20008000895 */
[----:B------:R-:W-:Y:S01]  /*3e00*/  ULDC UR4, c[0x0][0x604] ;  /* 0x0001810000047ab9 */ /* 0x000fe20000000800 */
[----:B------:R-:W-:Y:S01]  /*3e10*/  FSETP.GEU.AND P2, PT, R34, -126, PT ;  /* 0xc2fc00002200780b */ /* 0x000fe20003f4e000 */
[--C-:B------:R-:W-:Y:S01]  /*3e20*/  FFMA R38, R38, UR4, -R149.reuse ;  /* 0x0000000426267c23 */ /* 0x100fe20008000895 */
[----:B------:R-:W-:Y:S01]  /*3e30*/  ULDC UR4, c[0x0][0x604] ;  /* 0x0001810000047ab9 */ /* 0x000fe20000000800 */
[----:B------:R-:W-:Y:S01]  /*3e40*/  @!P4 FMUL R14, R14, 0.5 ;  /* 0x3f0000000e0ec820 */ /* 0x000fe20000400000 */
[--C-:B------:R-:W-:Y:S01]  /*3e50*/  FFMA R36, R36, UR4, -R149.reuse ;  /* 0x0000000424247c23 */ /* 0x100fe20008000895 */
[----:B------:R-:W-:Y:S01]  /*3e60*/  ULDC UR4, c[0x0][0x604] ;  /* 0x0001810000047ab9 */ /* 0x000fe20000000800 */
[----:B------:R-:W-:Y:S01]  /*3e70*/  FSETP.GEU.AND P6, PT, R77, -126, PT ;  /* 0xc2fc00004d00780b */ /* 0x000fe20003fce000 */
[----:B------:R-:W4:Y:S01]  /*3e80*/  MUFU.EX2 R69, R14 ;  /* 0x0000000e00457308 */ /* 0x000f220000000800 */
[----:B------:R-:W-:Y:S01]  /*3e90*/  @!P5 FMUL R30, R30, 0.5 ;  /* 0x3f0000001e1ed820 */ /* 0x000fe20000400000 */
[--C-:B------:R-:W-:Y:S01]  /*3ea0*/  FFMA R78, R40, UR4, -R149.reuse ;  /* 0x00000004284e7c23 */ /* 0x100fe20008000895 */
[----:B------:R-:W-:Y:S01]  /*3eb0*/  @!P1 FMUL R28, R28, 0.5 ;  /* 0x3f0000001c1c9820 */ /* 0x000fe20000400000 */
[----:B------:R-:W-:Y:S01]  /*3ec0*/  ULDC UR4, c[0x0][0x604] ;  /* 0x0001810000047ab9 */ /* 0x000fe20000000800 */
[----:B------:R-:W-:Y:S01]  /*3ed0*/  ULDC UR23, c[0x0][0x604] ;  /* 0x0001810000177ab9 */ /* 0x000fe20000000800 */
[----:B------:R-:W-:Y:S01]  /*3ee0*/  @!P2 FMUL R34, R34, 0.5 ;  /* 0x3f0000002222a820 */ /* 0x000fe20000400000 */
[----:B------:R-:W-:Y:S01]  /*3ef0*/  FFMA R67, R164, UR4, -R149 ;  /* 0x00000004a4437c23 */ /* 0x000fe20008000895 */
[----:B------:R-:W5:Y:S01]  /*3f00*/  MUFU.EX2 R31, R28 ;  /* 0x0000001c001f7308 */ /* 0x000f620000000800 */
[----:B---3--:R-:W-:Y:S01]  /*3f10*/  FMNMX R193, R15, R42, !PT ;  /* 0x0000002a0fc17209 */ /* 0x008fe20007800000 */
[----:B------:R-:W-:-:S02]  /*3f20*/  ULDC UR4, c[0x0][0x604] ;  /* 0x0001810000047ab9 */ /* 0x000fc40000000800 */
[--C-:B------:R-:W-:Y:S01]  /*3f30*/  FFMA R65, R166, UR4, -R149.reuse ;  /* 0x00000004a6417c23 */ /* 0x100fe20008000895 */
[----:B------:R-:W-:Y:S01]  /*3f40*/  FSETP.NEU.AND P3, PT, R193, -INF , PT ;  /* 0xff800000c100780b */ /* 0x000fe20003f6d000 */
[----:B------:R-:W-:Y:S01]  /*3f50*/  ULDC UR4, c[0x0][0x604] ;  /* 0x0001810000047ab9 */ /* 0x000fe20000000800 */
[----:B------:R-:W-:Y:S01]  /*3f60*/  @!P6 FMUL R77, R77, 0.5 ;  /* 0x3f0000004d4de820 */ /* 0x000fe20000400000 */
[----:B------:R3:W1:Y:S01]  /*3f70*/  MUFU.EX2 R70, R30 ;  /* 0x0000001e00467308 */ /* 0x0006620000000800 */
[----:B------:R-:W-:Y:S01]  /*3f80*/  FSEL R163, R193, RZ, P3 ;  /* 0x000000ffc1a37208 */ /* 0x000fe20001800000 */
[----:B----4-:R-:W-:Y:S01]  /*3f90*/  @!P4 FMUL R69, R69, R69 ;  /* 0x000000454545c220 */ /* 0x010fe20000400000 */
[----:B------:R-:W-:Y:S02]  /*3fa0*/  FSETP.GEU.AND P3, PT, R32, -126, PT ;  /* 0xc2fc00002000780b */ /* 0x000fe40003f6e000 */
[----:B------:R-:W-:Y:S01]  /*3fb0*/  FSETP.GEU.AND P4, PT, R36, -126, PT ;  /* 0xc2fc00002400780b */ /* 0x000fe20003f8e000 */
[----:B------:R-:W-:Y:S01]  /*3fc0*/  FMUL R163, R163, UR22 ;  /* 0x00000016a3a37c20 */ /* 0x000fe20008400000 */
[----:B------:R-:W-:Y:S01]  /*3fd0*/  ULDC UR22, c[0x0][0x604] ;  /* 0x0001810000167ab9 */ /* 0x000fe20000000800 */
[----:B------:R4:W2:Y:S01]  /*3fe0*/  MUFU.EX2 R42, R34 ;  /* 0x00000022002a7308 */ /* 0x0008a20000000800 */
[--C-:B---3--:R-:W-:Y:S01]  /*3ff0*/  FFMA R30, R168, UR4, -R149.reuse ;  /* 0x00000004a81e7c23 */ /* 0x108fe20008000895 */
[----:B------:R-:W-:Y:S01]  /*4000*/  ULDC UR4, c[0x0][0x604] ;  /* 0x0001810000047ab9 */ /* 0x000fe20000000800 */
[----:B-----5:R-:W-:Y:S01]  /*4010*/  @!P1 FMUL R31, R31, R31 ;  /* 0x0000001f1f1f9220 */ /* 0x020fe20000400000 */
[----:B------:R-:W-:Y:S01]  /*4020*/  FFMA R37, R50, UR4, -R149 ;  /* 0x0000000432257c23 */ /* 0x000fe20008000895 */
[----:B------:R-:W-:Y:S01]  /*4030*/  ULDC UR4, c[0x0][0x604] ;  /* 0x0001810000047ab9 */ /* 0x000fe20000000800 */
[----:B------:R-:W-:Y:S01]  /*4040*/  FSETP.GEU.AND P1, PT, R67, -126, PT ;  /* 0xc2fc00004300780b */ /* 0x000fe20003f2e000 */
[----:B------:R-:W-:Y:S01]  /*4050*/  FFMA R137, R212, UR51, -R163 ;  /* 0x00000033d4897c23 */ /* 0x000fe200080008a3 */
[----:B------:R-:W-:Y:S01]  /*4060*/  @!P3 FMUL R32, R32, 0.5 ;  /* 0x3f0000002020b820 */ /* 0x000fe20000400000 */
[----:B-1----:R-:W-:Y:S01]  /*4070*/  @!P5 FMUL R70, R70, R70 ;  /* 0x000000464646d220 */ /* 0x002fe20000400000 */
[----:B------:R-:W-:Y:S01]  /*4080*/  @!P4 FMUL R36, R36, 0.5 ;  /* 0x3f0000002424c820 */ /* 0x000fe20000400000 */
[--C-:B----4-:R-:W-:Y:S01]  /*4090*/  FFMA R34, R170, UR4, -R149.reuse ;  /* 0x00000004aa227c23 */ /* 0x110fe20008000895 */
[----:B------:R1:W3:Y:S01]  /*40a0*/  MUFU.EX2 R41, R32 ;  /* 0x0000002000297308 */ /* 0x0002e20000000800 */
[----:B------:R-:W-:Y:S01]  /*40b0*/  FSETP.GEU.AND P5, PT, R78, -126, PT ;  /* 0xc2fc00004e00780b */ /* 0x000fe20003fae000 */
[----:B------:R-:W-:Y:S01]  /*40c0*/  ULDC UR4, c[0x0][0x604] ;  /* 0x0001810000047ab9 */ /* 0x000fe20000000800 */
[----:B------:R-:W-:Y:S01]  /*40d0*/  ULDC UR51, c[0x0][0x604] ;  /* 0x0001810000337ab9 */ /* 0x000fe20000000800 */
[--C-:B------:R-:W-:Y:S01]  /*40e0*/  FFMA R33, R52, UR4, -R149.reuse ;  /* 0x0000000434217c23 */ /* 0x100fe20008000895 */
[----:B--2---:R-:W-:Y:S01]  /*40f0*/  @!P2 FMUL R42, R42, R42 ;  /* 0x0000002a2a2aa220 */ /* 0x004fe20000400000 */
[----:B------:R-:W-:Y:S01]  /*4100*/  FSETP.GEU.AND P2, PT, R65, -126, PT ;  /* 0xc2fc00004100780b */ /* 0x000fe20003f4e000 */
[----:B------:R-:W-:Y:S01]  /*4110*/  @!P1 FMUL R67, R67, 0.5 ;  /* 0x3f00000043439820 */ /* 0x000fe20000400000 */
[----:B------:R-:W2:Y:S01]  /*4120*/  MUFU.EX2 R39, R36 ;  /* 0x0000002400277308 */ /* 0x000ea20000000800 */
[----:B------:R-:W-:Y:S01]  /*4130*/  ULDC UR4, c[0x0][0x604] ;  /* 0x0001810000047ab9 */ /* 0x000fe20000000800 */
[--C-:B------:R-:W-:Y:S01]  /*4140*/  FFMA R190, R190, UR51, -R149.reuse ;  /* 0x00000033bebe7c23 */ /* 0x100fe20008000895 */
[--C-:B-1----:R-:W-:Y:S01]  /*4150*/  FFMA R32, R172, UR4, -R149.reuse ;  /* 0x00000004ac207c23 */ /* 0x102fe20008000895 */
[----:B------:R-:W-:Y:S01]  /*4160*/  ULDC UR4, c[0x0][0x604] ;  /* 0x0001810000047ab9 */ /* 0x000fe20000000800 */
[----:B------:R-:W-:Y:S01]  /*4170*/  ULDC UR51, c[0x0][0x604] ;  /* 0x0001810000337ab9 */ /* 0x000fe20000000800 */
[----:B------:R-:W-:Y:S01]  /*4180*/  @!P5 FMUL R78, R78, 0.5 ;  /* 0x3f0000004e4ed820 */ /* 0x000fe20000400000 */
[----:B------:R-:W-:Y:S01]  /*4190*/  FFMA R58, R58, UR4, -R149 ;  /* 0x000000043a3a7c23 */ /* 0x000fe20008000895 */
[----:B------:R-:W1:Y:S01]  /*41a0*/  MUFU.EX2 R77, R77 ;  /* 0x0000004d004d7308 */ /* 0x000e620000000800 */
[----:B---3--:R-:W-:Y:S01]  /*41b0*/  @!P3 FMUL R41, R41, R41 ;  /* 0x000000292929b220 */ /* 0x008fe20000400000 */
[----:B------:R-:W-:Y:S01]  /*41c0*/  FSETP.GEU.AND P3, PT, R30, -126, PT ;  /* 0xc2fc00001e00780b */ /* 0x000fe20003f6e000 */
[----:B------:R-:W-:Y:S01]  /*41d0*/  @!P2 FMUL R65, R65, 0.5 ;  /* 0x3f0000004141a820 */ /* 0x000fe20000400000 */
[----:B------:R-:W-:Y:S01]  /*41e0*/  ULDC UR4, c[0x0][0x604] ;  /* 0x0001810000047ab9 */ /* 0x000fe20000000800 */
[----:B------:R-:W-:Y:S01]  /*41f0*/  FFMA R143, R23, UR19, -R163 ;  /* 0x00000013178f7c23 */ /* 0x000fe200080008a3 */
[--C-:B------:R-:W-:Y:S01]  /*4200*/  FFMA R68, R174, UR4, -R149.reuse ;  /* 0x00000004ae447c23 */ /* 0x100fe20008000895 */
[----:B------:R-:W-:Y:S01]  /*4210*/  ULDC UR4, c[0x0][0x604] ;  /* 0x0001810000047ab9 */ /* 0x000fe20000000800 */
[----:B------:R-:W3:Y:S01]  /*4220*/  MUFU.EX2 R67, R67 ;  /* 0x0000004300437308 */ /* 0x000ee20000000800 */
[----:B--2---:R-:W-:Y:S01]  /*4230*/  @!P4 FMUL R39, R39, R39 ;  /* 0x000000272727c220 */ /* 0x004fe20000400000 */
[----:B------:R-:W-:Y:S01]  /*4240*/  FSETP.GEU.AND P4, PT, R34, -126, PT ;  /* 0xc2fc00002200780b */ /* 0x000fe20003f8e000 */
[--C-:B------:R-:W-:Y:S01]  /*4250*/  FFMA R62, R62, UR4, -R149.reuse ;  /* 0x000000043e3e7c23 */ /* 0x100fe20008000895 */
[----:B------:R-:W-:Y:S01]  /*4260*/  FFMA R188, R188, UR22, -R149 ;  /* 0x00000016bcbc7c23 */ /* 0x000fe20008000895 */
[--C-:B------:R-:W-:Y:S01]  /*4270*/  FFMA R140, R22, UR20, -R163.reuse ;  /* 0x00000014168c7c23 */ /* 0x100fe200080008a3 */
[--C-:B------:R-:W-:Y:S01]  /*4280*/  FFMA R135, R45, UR50, -R163.reuse ;  /* 0x000000322d877c23 */ /* 0x100fe200080008a3 */
[----:B------:R-:W-:Y:S01]  /*4290*/  @!P3 FMUL R30, R30, 0.5 ;  /* 0x3f0000001e1eb820 */ /* 0x000fe20000400000 */
[----:B------:R-:W2:Y:S01]  /*42a0*/  MUFU.EX2 R78, R78 ;  /* 0x0000004e004e7308 */ /* 0x000ea20000000800 */
[----:B-1----:R-:W-:Y:S01]  /*42b0*/  @!P6 FMUL R77, R77, R77 ;  /* 0x0000004d4d4de220 */ /* 0x002fe20000400000 */
[----:B------:R-:W-:Y:S01]  /*42c0*/  FSETP.GEU.AND P6, PT, R38, -126, PT ;  /* 0xc2fc00002600780b */ /* 0x000fe20003fce000 */
[--C-:B------:R-:W-:Y:S01]  /*42d0*/  FFMA R107, R48, UR47, -R163.reuse ;  /* 0x0000002f306b7c23 */ /* 0x100fe200080008a3 */
[--C-:B------:R-:W-:Y:S01]  /*42e0*/  FFMA R125, R44, UR12, -R163.reuse ;  /* 0x0000000c2c7d7c23 */ /* 0x100fe200080008a3 */
[--C-:B------:R-:W-:Y:S01]  /*42f0*/  FFMA R117, R49, UR46, -R163.reuse ;  /* 0x0000002e31757c23 */ /* 0x100fe200080008a3 */
[--C-:B------:R-:W-:Y:S01]  /*4300*/  FFMA R133, R46, UR10, -R163.reuse ;  /* 0x0000000a2e857c23 */ /* 0x100fe200080008a3 */
[----:B------:R-:W-:Y:S01]  /*4310*/  @!P4 FMUL R34, R34, 0.5 ;  /* 0x3f0000002222c820 */ /* 0x000fe20000400000 */
[----:B------:R-:W1:Y:S01]  /*4320*/  MUFU.EX2 R65, R65 ;  /* 0x0000004100417308 */ /* 0x000e620000000800 */
[----:B---3--:R-:W-:Y:S01]  /*4330*/  @!P1 FMUL R67, R67, R67 ;  /* 0x0000004343439220 */ /* 0x008fe20000400000 */
[----:B------:R-:W-:Y:S01]  /*4340*/  FSETP.GEU.AND P1, PT, R32, -126, PT ;  /* 0xc2fc00002000780b */ /* 0x000fe20003f2e000 */
[----:B------:R-:W-:Y:S01]  /*4350*/  ULDC UR4, c[0x0][0x604] ;  /* 0x0001810000047ab9 */ /* 0x000fe20000000800 */
[--C-:B------:R-:W-:Y:S01]  /*4360*/  FFMA R123, R43, UR11, -R163.reuse ;  /* 0x0000000b2b7b7c23 */ /* 0x100fe200080008a3 */
[----:B------:R-:W-:Y:S01]  /*4370*/  FFMA R115, R159, UR4, -R163 ;  /* 0x000000049f737c23 */ /* 0x000fe200080008a3 */
[----:B------:R-:W-:Y:S01]  /*4380*/  ULDC UR4, c[0x0][0x604] ;  /* 0x0001810000047ab9 */ /* 0x000fe20000000800 */
[----:B------:R-:W-:Y:S01]  /*4390*/  @!P6 FMUL R38, R38, 0.5 ;  /* 0x3f0000002626e820 */ /* 0x000fe20000400000 */
[----:B------:R-:W3:Y:S01]  /*43a0*/  MUFU.EX2 R30, R30 ;  /* 0x0000001e001e7308 */ /* 0x000ee20000000800 */
[----:B--2---:R-:W-:Y:S01]  /*43b0*/  @!P5 FMUL R78, R78, R78 ;  /* 0x0000004e4e4ed220 */ /* 0x004fe20000400000 */
[----:B------:R-:W-:Y:S01]  /*43c0*/  FSETP.GEU.AND P5, PT, R33, -126, PT ;  /* 0xc2fc00002100780b */ /* 0x000fe20003fae000 */
[----:B------:R-:W-:Y:S01]  /*43d0*/  FFMA R43, R130, UR4, -R149 ;  /* 0x00000004822b7c23 */ /* 0x000fe20008000895 */
[----:B------:R-:W-:Y:S01]  /*43e0*/  ULDC UR4, c[0x0][0x604] ;  /* 0x0001810000047ab9 */ /* 0x000fe20000000800 */
[----:B------:R-:W-:Y:S01]  /*43f0*/  FFMA R136, R54, UR39, -R163 ;  /* 0x0000002736887c23 */ /* 0x000fe200080008a3 */
[----:B------:R-:W-:Y:S01]  /*4400*/  FFMA R224, R224, UR4, -R149 ;  /* 0x00000004e0e07c23 */ /* 0x000fe20008000895 */
[----:B------:R-:W-:Y:S01]  /*4410*/  @!P1 FMUL R32, R32, 0.5 ;  /* 0x3f00000020209820 */ /* 0x000fe20000400000 */
[----:B------:R-:W2:Y:S01]  /*4420*/  MUFU.EX2 R34, R34 ;  /* 0x0000002200227308 */ /* 0x000ea20000000800 */
[----:B-1----:R-:W-:Y:S01]  /*4430*/  @!P2 FMUL R65, R65, R65 ;  /* 0x000000414141a220 */ /* 0x002fe20000400000 */
[----:B------:R-:W-:Y:S01]  /*4440*/  FSETP.GEU.AND P2, PT, R58, -126, PT ;  /* 0xc2fc00003a00780b */ /* 0x000fe20003f4e000 */
[--C-:B------:R-:W-:Y:S01]  /*4450*/  FFMA R121, R160, UR35, -R163.reuse ;  /* 0x00000023a0797c23 */ /* 0x100fe200080008a3 */
[----:B------:R-:W-:Y:S01]  /*4460*/  FFMA R131, R161, UR43, -R163 ;  /* 0x0000002ba1837c23 */ /* 0x000fe200080008a3 */
[----:B------:R-:W-:Y:S01]  /*4470*/  ULDC UR35, c[0x0][0x604] ;  /* 0x0001810000237ab9 */ /* 0x000fe20000000800 */
[----:B------:R-:W-:Y:S01]  /*4480*/  ULDC UR43, c[0x0][0x604] ;  /* 0x00018100002b7ab9 */ /* 0x000fe20000000800 */
[----:B------:R-:W-:Y:S01]  /*4490*/  @!P5 FMUL R33, R33, 0.5 ;  /* 0x3f0000002121d820 */ /* 0x000fe20000400000 */
[----:B------:R1:W4:Y:S01]  /*44a0*/  MUFU.EX2 R40, R38 ;  /* 0x0000002600287308 */ /* 0x0003220000000800 */
[----:B---3--:R-:W-:Y:S01]  /*44b0*/  @!P3 FMUL R30, R30, R30 ;  /* 0x0000001e1e1eb220 */ /* 0x008fe20000400000 */
[----:B------:R-:W-:Y:S01]  /*44c0*/  FSETP.GEU.AND P3, PT, R68, -126, PT ;  /* 0xc2fc00004400780b */ /* 0x000fe20003f6e000 */
[--C-:B------:R-:W-:Y:S01]  /*44d0*/  FFMA R226, R226, UR35, -R149.reuse ;  /* 0x00000023e2e27c23 */ /* 0x100fe20008000895 */
[----:B------:R-:W-:Y:S01]  /*44e0*/  FFMA R222, R222, UR43, -R149 ;  /* 0x0000002bdede7c23 */ /* 0x000fe20008000895 */
[--C-:B------:R-:W-:Y:S01]  /*44f0*/  FFMA R25, R25, UR21, -R163.reuse ;  /* 0x0000001519197c23 */ /* 0x100fe200080008a3 */
[----:B------:R-:W-:Y:S01]  /*4500*/  FFMA R113, R81, UR37, -R163 ;  /* 0x0000002551717c23 */ /* 0x000fe200080008a3 */
[----:B------:R-:W-:Y:S01]  /*4510*/  @!P2 FMUL R58, R58, 0.5 ;  /* 0x3f0000003a3aa820 */ /* 0x000fe20000400000 */
[----:B------:R-:W3:Y:S01]  /*4520*/  MUFU.EX2 R32, R32 ;  /* 0x0000002000207308 */ /* 0x000ee20000000800 */
[----:B--2---:R-:W-:Y:S01]  /*4530*/  @!P4 FMUL R34, R34, R34 ;  /* 0x000000222222c220 */ /* 0x004fe20000400000 */
[----:B------:R-:W-:Y:S01]  /*4540*/  FSETP.GEU.AND P4, PT, R29, -126, PT ;  /* 0xc2fc00001d00780b */ /* 0x000fe20003f8e000 */
[----:B-1----:R-:W-:Y:S01]  /*4550*/  FFMA R38, R66, UR23, -R149 ;  /* 0x0000001742267c23 */ /* 0x002fe20008000895 */
[----:B------:R-:W-:Y:S01]  /*4560*/  ULDC UR23, c[0x0][0x604] ;  /* 0x0001810000177ab9 */ /* 0x000fe20000000800 */
[----:B------:R-:W-:Y:S01]  /*4570*/  FFMA R81, R79, UR25, -R163 ;  /* 0x000000194f517c23 */ /* 0x000fe200080008a3 */
[--C-:B------:R-:W-:Y:S01]  /*4580*/  FFMA R35, R64, UR23, -R149.reuse ;  /* 0x0000001740237c23 */ /* 0x100fe20008000895 */
[----:B------:R-:W-:Y:S01]  /*4590*/  @!P3 FMUL R68, R68, 0.5 ;  /* 0x3f0000004444b820 */ /* 0x000fe20000400000 */
[----:B------:R-:W1:Y:S01]  /*45a0*/  MUFU.EX2 R33, R33 ;  /* 0x0000002100217308 */ /* 0x000e620000000800 */
[----:B----4-:R-:W-:Y:S01]  /*45b0*/  @!P6 FMUL R40, R40, R40 ;  /* 0x000000282828e220 */ /* 0x010fe20000400000 */
[----:B------:R-:W-:Y:S01]  /*45c0*/  ULDC UR23, c[0x0][0x604] ;  /* 0x0001810000177ab9 */ /* 0x000fe20000000800 */
[----:B------:R-:W-:Y:S01]  /*45d0*/  FSETP.GEU.AND P6, PT, R37, -126, PT ;  /* 0xc2fc00002500780b */ /* 0x000fe20003fce000 */
[----:B------:R-:W-:Y:S01]  /*45e0*/  FFMA R15, R176, UR23, -R149 ;  /* 0x00000017b00f7c23 */ /* 0x000fe20008000895 */
[----:B------:R-:W-:Y:S01]  /*45f0*/  ULDC UR23, c[0x0][0x604] ;  /* 0x0001810000177ab9 */ /* 0x000fe20000000800 */
[----:B------:R-:W-:Y:S01]  /*4600*/  FFMA R27, R27, UR18, -R163 ;  /* 0x000000121b1b7c23 */ /* 0x000fe200080008a3 */
[----:B------:R-:W-:Y:S01]  /*4610*/  @!P4 FMUL R29, R29, 0.5 ;  /* 0x3f0000001d1dc820 */ /* 0x000fe20000400000 */
[----:B------:R-:W2:Y:S01]  /*4620*/  MUFU.EX2 R75, R58 ;  /* 0x0000003a004b7308 */ /* 0x000ea20000000800 */
[--C-:B------:R-:W-:Y:S01]  /*4630*/  FFMA R14, R178, UR23, -R149.reuse ;  /* 0x00000017b20e7c23 */ /* 0x100fe20008000895 */
[----:B------:R-:W-:Y:S01]  /*4640*/  ULDC UR23, c[0x0][0x604] ;  /* 0x0001810000177ab9 */ /* 0x000fe20000000800 */
[----:B---3--:R-:W-:Y:S01]  /*4650*/  @!P1 FMUL R32, R32, R32 ;  /* 0x0000002020209220 */ /* 0x008fe20000400000 */
[--C-:B------:R-:W-:Y:S01]  /*4660*/  FFMA R64, R74, UR23, -R149.reuse ;  /* 0x000000174a407c23 */ /* 0x100fe20008000895 */
[----:B------:R-:W-:Y:S01]  /*4670*/  ULDC UR23, c[0x0][0x604] ;  /* 0x0001810000177ab9 */ /* 0x000fe20000000800 */
[----:B------:R-:W-:Y:S01]  /*4680*/  FSETP.GEU.AND P1, PT, R35, -126, PT ;  /* 0xc2fc00002300780b */ /* 0x000fe20003f2e000 */
[----:B------:R-:W-:Y:S01]  /*4690*/  FFMA R63, R72, UR23, -R149 ;  /* 0x00000017483f7c23 */ /* 0x000fe20008000895 */
[----:B------:R-:W3:Y:S01]  /*46a0*/  MUFU.EX2 R68, R68 ;  /* 0x0000004400447308 */ /* 0x000ee20000000800 */
[----:B-1----:R-:W-:Y:S01]  /*46b0*/  @!P5 FMUL R33, R33, R33 ;  /* 0x000000212121d220 */ /* 0x002fe20000400000 */
[----:B------:R-:W-:Y:S01]  /*46c0*/  FSETP.GEU.AND P5, PT, R38, -126, PT ;  /* 0xc2fc00002600780b */ /* 0x000fe20003fae000 */
[----:B------:R-:W-:Y:S01]  /*46d0*/  @!P6 FMUL R37, R37, 0.5 ;  /* 0x3f0000002525e820 */ /* 0x000fe20000400000 */
[----:B------:R-:W-:Y:S01]  /*46e0*/  ULDC UR23, c[0x0][0x604] ;  /* 0x0001810000177ab9 */ /* 0x000fe20000000800 */
[----:B------:R-:W-:Y:S01]  /*46f0*/  FFMA R152, R152, UR17, -R163 ;  /* 0x0000001198987c23 */ /* 0x000fe200080008a3 */
[--C-:B------:R-:W-:Y:S01]  /*4700*/  FFMA R61, R180, UR23, -R149.reuse ;  /* 0x00000017b43d7c23 */ /* 0x100fe20008000895 */
[----:B------:R-:W-:Y:S01]  /*4710*/  ULDC UR23, c[0x0][0x604] ;  /* 0x0001810000177ab9 */ /* 0x000fe20000000800 */
[----:B------:R-:W1:Y:S01]  /*4720*/  MUFU.EX2 R29, R29 ;  /* 0x0000001d001d7308 */ /* 0x000e620000000800 */
[----:B--2---:R-:W-:Y:S01]  /*4730*/  @!P2 FMUL R75, R75, R75 ;  /* 0x0000004b4b4ba220 */ /* 0x004fe20000400000 */
[----:B------:R-:W-:Y:S01]  /*4740*/  FSETP.GEU.AND P2, PT, R15, -126, PT ;  /* 0xc2fc00000f00780b */ /* 0x000fe20003f4e000 */
[----:B------:R-:W-:Y:S01]  /*4750*/  @!P1 FMUL R35, R35, 0.5 ;  /* 0x3f00000023239820 */ /* 0x000fe20000400000 */
[----:B------:R-:W-:Y:S01]  /*4760*/  FFMA R28, R182, UR23, -R149 ;  /* 0x00000017b61c7c23 */ /* 0x000fe20008000895 */
[----:B------:R-:W-:Y:S01]  /*4770*/  ULDC UR23, c[0x0][0x604] ;  /* 0x0001810000177ab9 */ /* 0x000fe20000000800 */
[----:B------:R-:W-:Y:S01]  /*4780*/  FFMA R153, R153, UR16, -R163 ;  /* 0x0000001099997c23 */ /* 0x000fe200080008a3 */
[----:B------:R-:W-:Y:S01]  /*4790*/  @!P5 FMUL R38, R38, 0.5 ;  /* 0x3f0000002626d820 */ /* 0x000fe20000400000 */
[----:B------:R-:W2:Y:S01]  /*47a0*/  MUFU.EX2 R37, R37 ;  /* 0x0000002500257308 */ /* 0x000ea20000000800 */
[----:B---3--:R-:W-:Y:S01]  /*47b0*/  @!P3 FMUL R68, R68, R68 ;  /* 0x000000444444b220 */ /* 0x008fe20000400000 */
[----:B------:R-:W-:Y:S01]  /*47c0*/  FSETP.GEU.AND P3, PT, R14, -126, PT ;  /* 0xc2fc00000e00780b */ /* 0x000fe20003f6e000 */
[--C-:B------:R-:W-:Y:S01]  /*47d0*/  FFMA R36, R184, UR23, -R149.reuse ;  /* 0x00000017b8247c23 */ /* 0x100fe20008000895 */
[----:B------:R-:W-:Y:S01]  /*47e0*/  ULDC UR23, c[0x0][0x604] ;  /* 0x0001810000177ab9 */ /* 0x000fe20000000800 */
[----:B------:R-:W-:Y:S01]  /*47f0*/  ULDC UR12, c[0x0][0x604] ;  /* 0x00018100000c7ab9 */ /* 0x000fe20000000800 */
[----:B------:R-:W-:Y:S01]  /*4800*/  FFMA R17, R186, UR23, -R149 ;  /* 0x00000017ba117c23 */ /* 0x000fe20008000895 */
[----:B------:R-:W-:Y:S01]  /*4810*/  @!P2 FMUL R15, R15, 0.5 ;  /* 0x3f0000000f0fa820 */ /* 0x000fe20000400000 */
[----:B------:R-:W3:Y:S01]  /*4820*/  MUFU.EX2 R35, R35 ;  /* 0x0000002300237308 */ /* 0x000ee20000000800 */
[----:B-1----:R-:W-:Y:S01]  /*4830*/  @!P4 FMUL R29, R29, R29 ;  /* 0x0000001d1d1dc220 */ /* 0x002fe20000400000 */
[----:B------:R-:W-:Y:S01]  /*4840*/  FSETP.GEU.AND P4, PT, R63, -126, PT ;  /* 0xc2fc00003f00780b */ /* 0x000fe20003f8e000 */
[----:B------:R-:W-:Y:S01]  /*4850*/  ULDC UR23, c[0x0][0x604] ;  /* 0x0001810000177ab9 */ /* 0x000fe20000000800 */
[--C-:B------:R-:W-:Y:S01]  /*4860*/  FFMA R132, R157, UR6, -R163.reuse ;  /* 0x000000069d847c23 */ /* 0x100fe200080008a3 */
[--C-:B------:R-:W-:Y:S01]  /*4870*/  FFMA R119, R85, UR34, -R163.reuse ;  /* 0x0000002255777c23 */ /* 0x100fe200080008a3 */
[----:B------:R-:W-:Y:S01]  /*4880*/  ULDC UR18, c[0x0][0x604] ;  /* 0x0001810000127ab9 */ /* 0x000fe20000000800 */
[----:B------:R-:W-:Y:S01]  /*4890*/  @!P3 FMUL R14, R14, 0.5 ;  /* 0x3f0000000e0eb820 */ /* 0x000fe20000400000 */
[----:B------:R-:W1:Y:S01]  /*48a0*/  MUFU.EX2 R38, R38 ;  /* 0x0000002600267308 */ /* 0x000e620000000800 */
[----:B--2---:R-:W-:Y:S01]  /*48b0*/  @!P6 FMUL R37, R37, R37 ;  /* 0x000000252525e220 */ /* 0x004fe20000400000 */
[----:B------:R-:W-:Y:S01]  /*48c0*/  FSETP.GEU.AND P6, PT, R62, -126, PT ;  /* 0xc2fc00003e00780b */ /* 0x000fe20003fce000 */
[--C-:B------:R-:W-:Y:S01]  /*48d0*/  FFMA R108, R155, UR14, -R163.reuse ;  /* 0x0000000e9b6c7c23 */ /* 0x100fe200080008a3 */
[----:B------:R-:W-:Y:S01]  /*48e0*/  ULDC UR6, c[0x0][0x604] ;  /* 0x0001810000067ab9 */ /* 0x000fe20000000800 */
[--C-:B------:R-:W-:Y:S01]  /*48f0*/  FFMA R85, R90, UR23, -R163.reuse ;  /* 0x000000175a557c23 */ /* 0x100fe200080008a3 */
[--C-:B------:R-:W-:Y:S01]  /*4900*/  FFMA R154, R154, UR15, -R163.reuse ;  /* 0x0000000f9a9a7c23 */ /* 0x100fe200080008a3 */
[----:B------:R-:W-:Y:S01]  /*4910*/  @!P4 FMUL R63, R63, 0.5 ;  /* 0x3f0000003f3fc820 */ /* 0x000fe20000400000 */
[----:B------:R-:W2:Y:S01]  /*4920*/  MUFU.EX2 R15, R15 ;  /* 0x0000000f000f7308 */ /* 0x000ea20000000800 */
[----:B---3--:R-:W-:Y:S01]  /*4930*/  @!P1 FMUL R35, R35, R35 ;  /* 0x0000002323239220 */ /* 0x008fe20000400000 */
[----:B------:R-:W-:Y:S01]  /*4940*/  FSETP.GEU.AND P1, PT, R28, -126, PT ;  /* 0xc2fc00001c00780b */ /* 0x000fe20003f2e000 */
[----:B------:R-:W-:Y:S01]  /*4950*/  ULDC UR14, c[0x0][0x604] ;  /* 0x00018100000e7ab9 */ /* 0x000fe20000000800 */
[--C-:B------:R-:W-:Y:S01]  /*4960*/  FFMA R118, R156, UR13, -R163.reuse ;  /* 0x0000000d9c767c23 */ /* 0x100fe200080008a3 */
[--C-:B------:R-:W-:Y:S01]  /*4970*/  FFMA R90, R129, UR12, -R163.reuse ;  /* 0x0000000c815a7c23 */ /* 0x100fe200080008a3 */
[----:B------:R-:W-:Y:S01]  /*4980*/  ULDC UR15, c[0x0][0x604] ;  /* 0x00018100000f7ab9 */ /* 0x000fe20000000800 */
[----:B------:R-:W-:Y:S01]  /*4990*/  @!P6 FMUL R62, R62, 0.5 ;  /* 0x3f0000003e3ee820 */ /* 0x000fe20000400000 */
[----:B------:R-:W3:Y:S01]  /*49a0*/  MUFU.EX2 R14, R14 ;  /* 0x0000000e000e7308 */ /* 0x000ee20000000800 */
[----:B-1----:R-:W-:Y:S01]  /*49b0*/  @!P5 FMUL R38, R38, R38 ;  /* 0x000000262626d220 */ /* 0x002fe20000400000 */
[----:B------:R-:W-:Y:S01]  /*49c0*/  FSETP.GEU.AND P5, PT, R61, -126, PT ;  /* 0xc2fc00003d00780b */ /* 0x000fe20003fae000 */
[----:B------:R-:W-:Y:S01]  /*49d0*/  ULDC UR13, c[0x0][0x604] ;  /* 0x00018100000d7ab9 */ /* 0x000fe20000000800 */
[----:B------:R-:W-:Y:S01]  /*49e0*/  FFMA R129, R148, UR6, -R163 ;  /* 0x0000000694817c23 */ /* 0x000fe200080008a3 */
[----:B------:R-:W-:Y:S01]  /*49f0*/  ULDC UR10, c[0x0][0x604] ;  /* 0x00018100000a7ab9 */ /* 0x000fe20000000800 */
[----:B------:R-:W-:Y:S01]  /*4a00*/  ULDC UR6, c[0x0][0x604] ;  /* 0x0001810000067ab9 */ /* 0x000fe20000000800 */
[----:B------:R-:W-:Y:S01]  /*4a10*/  @!P1 FMUL R28, R28, 0.5 ;  /* 0x3f0000001c1c9820 */ /* 0x000fe20000400000 */
[----:B------:R-:W1:Y:S01]  /*4a20*/  MUFU.EX2 R63, R63 ;  /* 0x0000003f003f7308 */ /* 0x000e620000000800 */
[----:B--2---:R-:W-:Y:S01]  /*4a30*/  @!P2 FMUL R15, R15, R15 ;  /* 0x0000000f0f0fa220 */ /* 0x004fe20000400000 */
[----:B------:R-:W-:Y:S01]  /*4a40*/  FSETP.GEU.AND P2, PT, R36, -126, PT ;  /* 0xc2fc00002400780b */ /* 0x000fe20003f4e000 */
[----:B------:R-:W-:Y:S01]  /*4a50*/  FFMA R148, R146, UR6, -R149 ;  /* 0x0000000692947c23 */ /* 0x000fe20008000895 */
[----:B------:R-:W-:Y:S01]  /*4a60*/  ULDC UR50, c[0x0][0x604] ;  /* 0x0001810000327ab9 */ /* 0x000fe20000000800 */
[----:B------:R-:W-:Y:S01]  /*4a70*/  ULDC UR47, c[0x0][0x604] ;  /* 0x00018100002f7ab9 */ /* 0x000fe20000000800 */
[----:B------:R-:W-:Y:S01]  /*4a80*/  ULDC UR46, c[0x0][0x604] ;  /* 0x00018100002e7ab9 */ /* 0x000fe20000000800 */
[----:B------:R-:W-:Y:S01]  /*4a90*/  @!P5 FMUL R61, R61, 0.5 ;  /* 0x3f0000003d3dd820 */ /* 0x000fe20000400000 */
[----:B------:R2:W4:Y:S01]  /*4aa0*/  MUFU.EX2 R66, R62 ;  /* 0x0000003e00427308 */ /* 0x0005220000000800 */
        /* <DEDUP_REMOVED lines=8> */
[----:B-1----:R-:W-:Y:S01]  /*4b30*/  @!P4 FMUL R63, R63, R63 ;  /* 0x0000003f3f3fc220 */ /* 0x002fe20000400000 */
[----:B------:R-:W-:Y:S01]  /*4b40*/  FSETP.GEU.AND P4, PT, R190, -126, PT ;  /* 0xc2fc0000be00780b */ /* 0x000fe20003f8e000 */
[----:B--2---:R-:W-:Y:S01]  /*4b50*/  FFMA R62, R196, UR51, -R149 ;  /* 0x00000033c43e7c23 */ /* 0x004fe20008000895 */
        /* <DEDUP_REMOVED lines=22> */
[----:B------:R-:W-:Y:S01]  /*4cc0*/  @!P6 FMUL R64, R64, 0.5 ;  /* 0x3f0000004040e820 */ /* 0x000fe20000400000 */
[----:B------:R-:W-:Y:S01]  /*4cd0*/  FSETP.GEU.AND P5, PT, R62, -126, PT ;  /* 0xc2fc00003e00780b */ /* 0x000fe20003fae000 */
        /* <DEDUP_REMOVED lines=11> */
[----:B------:R-:W-:Y:S01]  /*4d90*/  FFMA R106, R106, UR51, -R149 ;  /* 0x000000336a6a7c23 */ /* 0x000fe20008000895 */
[----:B------:R-:W2:Y:S01]  /*4da0*/  MUFU.EX2 R64, R64 ;  /* 0x0000004000407308 */ /* 0x000ea20000000800 */
[----:B---3--:R-:W-:Y:S01]  /*4db0*/  @!P3 FMUL R17, R17, R17 ;  /* 0x000000111111b220 */ /* 0x008fe20000400000 */
[----:B------:R-:W-:Y:S01]  /*4dc0*/  FSETP.GEU.AND P3, PT, R74, -126, PT ;  /* 0xc2fc00004a00780b */ /* 0x000fe20003f6e000 */
[----:B------:R-:W-:Y:S01]  /*4dd0*/  @!P5 FMUL R62, R62, 0.5 ;  /* 0x3f0000003e3ed820 */ /* 0x000fe20000400000 */
[----:B------:R-:W-:Y:S01]  /*4de0*/  ULDC UR51, c[0x0][0x604] ;  /* 0x0001810000337ab9 */ /* 0x000fe20000000800 */
[----:B------:R-:W-:Y:S01]  /*4df0*/  FFMA R92, R124, UR15, -R163 ;  /* 0x0000000f7c5c7c23 */ /* 0x000fe200080008a3 */
[----:B------:R-:W-:Y:S01]  /*4e00*/  FFMA R52, R104, UR51, -R149 ;  /* 0x0000003368347c23 */ /* 0x000fe20008000895 */
[----:B------:R-:W-:Y:S01]  /*4e10*/  @!P2 FMUL R73, R73, 0.5 ;  /* 0x3f0000004949a820 */ /* 0x000fe20000400000 */
[----:B------:R-:W3:Y:S01]  /*4e20*/  MUFU.EX2 R72, R72 ;  /* 0x0000004800487308 */ /* 0x000ee20000000800 */
[----:B-1----:R-:W-:Y:S01]  /*4e30*/  @!P4 FMUL R23, R23, R23 ;  /* 0x000000171717c220 */ /* 0x002fe20000400000 */
[----:B------:R-:W-:Y:S01]  /*4e40*/  FSETP.GEU.AND P4, PT, R60, -126, PT ;  /* 0xc2fc00003c00780b */ /* 0x000fe20003f8e000 */
[----:B------:R-:W-:Y:S01]  /*4e50*/  ULDC UR51, c[0x0][0x604] ;  /* 0x0001810000337ab9 */ /* 0x000fe20000000800 */
[----:B------:R-:W-:Y:S01]  /*4e60*/  FFMA R104, R80, UR38, -R163 ;  /* 0x0000002650687c23 */ /* 0x000fe200080008a3 */
[--C-:B------:R-:W-:Y:S01]  /*4e70*/  FFMA R50, R110, UR51, -R149.reuse ;  /* 0x000000336e327c23 */ /* 0x100fe20008000895 */
[----:B------:R-:W-:Y:S01]  /*4e80*/  ULDC UR51, c[0x0][0x604] ;  /* 0x0001810000337ab9 */ /* 0x000fe20000000800 */
[----:B------:R-:W-:Y:S01]  /*4e90*/  @!P3 FMUL R74, R74, 0.5 ;  /* 0x3f0000004a4ab820 */ /* 0x000fe20000400000 */
[----:B------:R-:W1:Y:S01]  /*4ea0*/  MUFU.EX2 R62, R62 ;  /* 0x0000003e003e7308 */ /* 0x000e620000000800 */
        /* <DEDUP_REMOVED lines=8> */
[----:B---3--:R-:W-:Y:S01]  /*4f30*/  @!P1 FMUL R72, R72, R72 ;  /* 0x0000004848489220 */ /* 0x008fe20000400000 */
[----:B------:R-:W-:Y:S01]  /*4f40*/  FSETP.GEU.AND P1, PT, R58, -126, PT ;  /* 0xc2fc00003a00780b */ /* 0x000fe20003f2e000 */
[----:B------:R-:W-:Y:S01]  /*4f50*/  ULDC UR51, c[0x0][0x604] ;  /* 0x0001810000337ab9 */ /* 0x000fe20000000800 */
[----:B------:R-:W-:Y:S01]  /*4f60*/  FFMA R93, R91, UR18, -R163 ;  /* 0x000000125b5d7c23 */ /* 0x000fe200080008a3 */
[--C-:B------:R-:W-:Y:S01]  /*4f70*/  FFMA R51, R112, UR51, -R149.reuse ;  /* 0x0000003370337c23 */ /* 0x100fe20008000895 */
[----:B------:R-:W-:Y:S01]  /*4f80*/  ULDC UR51, c[0x0][0x604] ;  /* 0x0001810000337ab9 */ /* 0x000fe20000000800 */
[----:B------:R-:W-:Y:S01]  /*4f90*/  @!P6 FMUL R188, R188, 0.5 ;  /* 0x3f000000bcbce820 */ /* 0x000fe20000400000 */
[----:B------:R-:W3:Y:S01]  /*4fa0*/  MUFU.EX2 R74, R74 ;  /* 0x0000004a004a7308 */ /* 0x000ee20000000800 */
[----:B-1----:R-:W-:Y:S01]  /*4fb0*/  @!P5 FMUL R62, R62, R62 ;  /* 0x0000003e3e3ed220 */ /* 0x002fe20000400000 */
[----:B------:R-:W-:Y:S01]  /*4fc0*/  FSETP.GEU.AND P5, PT, R53, -126, PT ;  /* 0xc2fc00003500780b */ /* 0x000fe20003fae000 */
[----:B------:R-:W-:Y:S01]  /*4fd0*/  FFMA R48, R116, UR51, -R149 ;  /* 0x0000003374307c23 */ /* 0x000fe20008000895 */
[----:B------:R-:W-:Y:S01]  /*4fe0*/  ULDC UR51, c[0x0][0x604] ;  /* 0x0001810000337ab9 */ /* 0x000fe20000000800 */
[----:B------:R-:W-:Y:S01]  /*4ff0*/  FFMA R116, R47, UR8, -R163 ;  /* 0x000000082f747c23 */ /* 0x000fe200080008a3 */
[----:B------:R-:W-:Y:S01]  /*5000*/  FFMA R214, R214, UR51, -R149 ;  /* 0x00000033d6d67c23 */ /* 0x000fe20008000895 */
[----:B------:R-:W-:Y:S01]  /*5010*/  @!P1 FMUL R58, R58, 0.5 ;  /* 0x3f0000003a3a9820 */ /* 0x000fe20000400000 */
[----:B------:R-:W1:Y:S01]  /*5020*/  MUFU.EX2 R60, R60 ;  /* 0x0000003c003c7308 */ /* 0x000e620000000800 */
[----:B--2---:R-:W-:Y:S01]  /*5030*/  @!P2 FMUL R73, R73, R73 ;  /* 0x000000494949a220 */ /* 0x004fe20000400000 */
[----:B------:R-:W-:Y:S01]  /*5040*/  FSETP.GEU.AND P2, PT, R106, -126, PT ;  /* 0xc2fc00006a00780b */ /* 0x000fe20003f4e000 */
[----:B------:R-:W-:Y:S01]  /*5050*/  ULDC UR51, c[0x0][0x604] ;  /* 0x0001810000337ab9 */ /* 0x000fe20000000800 */
[----:B------:R-:W-:Y:S01]  /*5060*/  FFMA R91, R97, UR14, -R163 ;  /* 0x0000000e615b7c23 */ /* 0x000fe200080008a3 */
[--C-:B------:R-:W-:Y:S01]  /*5070*/  FFMA R44, R122, UR51, -R149.reuse ;  /* 0x000000337a2c7c23 */ /* 0x100fe20008000895 */
[----:B------:R-:W-:Y:S01]  /*5080*/  ULDC UR51, c[0x0][0x604] ;  /* 0x0001810000337ab9 */ /* 0x000fe20000000800 */
[----:B------:R-:W-:Y:S01]  /*5090*/  @!P5 FMUL R53, R53, 0.5 ;  /* 0x3f0000003535d820 */ /* 0x000fe20000400000 */
[----:B------:R-:W2:Y:S01]  /*50a0*/  MUFU.EX2 R22, R188 ;  /* 0x000000bc00167308 */ /* 0x000ea20000000800 */
[----:B---3--:R-:W-:Y:S01]  /*50b0*/  @!P3 FMUL R74, R74, R74 ;  /* 0x0000004a4a4ab220 */ /* 0x008fe20000400000 */
[----:B------:R-:W-:Y:S01]  /*50c0*/  FSETP.GEU.AND P3, PT, R52, -126, PT ;  /* 0xc2fc00003400780b */ /* 0x000fe20003f6e000 */
[----:B------:R-:W-:Y:S01]  /*50d0*/  FFMA R49, R120, UR51, -R149 ;  /* 0x0000003378317c23 */ /* 0x000fe20008000895 */
[--C-:B------:R-:W-:Y:S01]  /*50e0*/  FFMA R122, R55, UR7, -R163.reuse ;  /* 0x00000007377a7c23 */ /* 0x100fe200080008a3 */
[----:B------:R-:W-:Y:S01]  /*50f0*/  ULDC UR51, c[0x0][0x604] ;  /* 0x0001810000337ab9 */ /* 0x000fe20000000800 */
[----:B------:R-:W-:Y:S01]  /*5100*/  FFMA R120, R76, UR41, -R163 ;  /* 0x000000294c787c23 */ /* 0x000fe200080008a3 */
[----:B------:R-:W-:Y:S01]  /*5110*/  @!P2 FMUL R106, R106, 0.5 ;  /* 0x3f0000006a6aa820 */ /* 0x000fe20000400000 */
[----:B------:R-:W3:Y:S01]  /*5120*/  MUFU.EX2 R58, R58 ;  /* 0x0000003a003a7308 */ /* 0x000ee20000000800 */
[----:B-1----:R-:W-:Y:S01]  /*5130*/  @!P4 FMUL R60, R60, R60 ;  /* 0x0000003c3c3cc220 */ /* 0x002fe20000400000 */
[----:B------:R-:W-:Y:S01]  /*5140*/  FSETP.GEU.AND P4, PT, R57, -126, PT ;  /* 0xc2fc00003900780b */ /* 0x000fe20003f8e000 */
[----:B------:R-:W-:Y:S01]  /*5150*/  FFMA R47, R216, UR51, -R149 ;  /* 0x00000033d82f7c23 */ /* 0x000fe20008000895 */
[----:B------:R-:W-:Y:S01]  /*5160*/  ULDC UR51, c[0x0][0x604] ;  /* 0x0001810000337ab9 */ /* 0x000fe20000000800 */
[----:B------:R-:W-:Y:S01]  /*5170*/  ULDC UR7, c[0x0][0x604] ;  /* 0x0001810000077ab9 */ /* 0x000fe20000000800 */
[--C-:B------:R-:W-:Y:S01]  /*5180*/  FFMA R97, R128, UR13, -R163.reuse ;  /* 0x0000000d80617c23 */ /* 0x100fe200080008a3 */
[----:B------:R-:W-:Y:S01]  /*5190*/  @!P3 FMUL R52, R52, 0.5 ;  /* 0x3f0000003434b820 */ /* 0x000fe20000400000 */
[----:B------:R1:W4:Y:S01]  /*51a0*/  MUFU.EX2 R45, R106 ;  /* 0x0000006a002d7308 */ /* 0x0003220000000800 */
[----:B--2---:R-:W-:Y:S01]  /*51b0*/  @!P6 FMUL R22, R22, R22 ;  /* 0x000000161616e220 */ /* 0x004fe20000400000 */
[----:B------:R-:W-:Y:S01]  /*51c0*/  FSETP.GEU.AND P6, PT, R59, -126, PT ;  /* 0xc2fc00003b00780b */ /* 0x000fe20003fce000 */
[--C-:B------:R-:W-:Y:S01]  /*51d0*/  FFMA R124, R142, UR10, -R163.reuse ;  /* 0x0000000a8e7c7c23 */ /* 0x100fe200080008a3 */
[--C-:B------:R-:W-:Y:S01]  /*51e0*/  FFMA R128, R145, UR7, -R163.reuse ;  /* 0x0000000791807c23 */ /* 0x100fe200080008a3 */
[--C-:B------:R-:W-:Y:S01]  /*51f0*/  FFMA R112, R84, UR36, -R163.reuse ;  /* 0x0000002454707c23 */ /* 0x100fe200080008a3 */
[----:B------:R-:W-:Y:S01]  /*5200*/  ULDC UR8, c[0x0][0x604] ;  /* 0x0001810000087ab9 */ /* 0x000fe20000000800 */
[----:B------:R-:W-:Y:S01]  /*5210*/  @!P4 FMUL R57, R57, 0.5 ;  /* 0x3f0000003939c820 */ /* 0x000fe20000400000 */
[----:B------:R-:W2:Y:S01]  /*5220*/  MUFU.EX2 R53, R53 ;  /* 0x0000003500357308 */ /* 0x000ea20000000800 */
[----:B---3--:R-:W-:Y:S01]  /*5230*/  @!P1 FMUL R58, R58, R58 ;  /* 0x0000003a3a3a9220 */ /* 0x008fe20000400000 */
[----:B------:R-:W-:Y:S01]  /*5240*/  FSETP.GEU.AND P1, PT, R51, -126, PT ;  /* 0xc2fc00003300780b */ /* 0x000fe20003f2e000 */
[----:B-1----:R-:W-:Y:S01]  /*5250*/  FFMA R106, R56, UR9, -R163 ;  /* 0x00000009386a7c23 */ /* 0x002fe200080008a3 */
[--C-:B------:R-:W-:Y:S01]  /*5260*/  FFMA R56, R218, UR51, -R149.reuse ;  /* 0x00000033da387c23 */ /* 0x100fe20008000895 */
[----:B------:R-:W-:Y:S01]  /*5270*/  ULDC UR51, c[0x0][0x604] ;  /* 0x0001810000337ab9 */ /* 0x000fe20000000800 */
[----:B------:R-:W-:Y:S01]  /*5280*/  ULDC UR9, c[0x0][0x604] ;  /* 0x0001810000097ab9 */ /* 0x000fe20000000800 */
[----:B------:R-:W-:Y:S01]  /*5290*/  @!P6 FMUL R59, R59, 0.5 ;  /* 0x3f0000003b3be820 */ /* 0x000fe20000400000 */
[----:B------:R-:W1:Y:S01]  /*52a0*/  MUFU.EX2 R52, R52 ;  /* 0x0000003400347308 */ /* 0x000e620000000800 */
[----:B----4-:R-:W-:Y:S01]  /*52b0*/  @!P2 FMUL R45, R45, R45 ;  /* 0x0000002d2d2da220 */ /* 0x010fe20000400000 */
[----:B------:R-:W-:Y:S01]  /*52c0*/  FSETP.GEU.AND P2, PT, R48, -126, PT ;  /* 0xc2fc00003000780b */ /* 0x000fe20003f4e000 */
[----:B------:R-:W-:Y:S01]  /*52d0*/  FFMA R220, R220, UR51, -R149 ;  /* 0x00000033dcdc7c23 */ /* 0x000fe20008000895 */
[----:B------:R-:W-:Y:S01]  /*52e0*/  ULDC UR51, c[0x0][0x604] ;  /* 0x0001810000337ab9 */ /* 0x000fe20000000800 */
[----:B------:R-:W-:Y:S01]  /*52f0*/  FFMA R84, R109, UR50, -R163 ;  /* 0x000000326d547c23 */ /* 0x000fe200080008a3 */
[----:B------:R-:W-:Y:S01]  /*5300*/  FFMA R138, R138, UR51, -R149 ;  /* 0x000000338a8a7c23 */ /* 0x000fe20008000895 */
[----:B------:R-:W-:Y:S01]  /*5310*/  @!P1 FMUL R51, R51, 0.5 ;  /* 0x3f00000033339820 */ /* 0x000fe20000400000 */
[----:B------:R-:W3:Y:S01]  /*5320*/  MUFU.EX2 R57, R57 ;  /* 0x0000003900397308 */ /* 0x000ee20000000800 */
[----:B--2---:R-:W-:Y:S01]  /*5330*/  @!P5 FMUL R53, R53, R53 ;  /* 0x000000353535d220 */ /* 0x004fe20000400000 */
[----:B------:R-:W-:Y:S01]  /*5340*/  FSETP.GEU.AND P5, PT, R114, -126, PT ;  /* 0xc2fc00007200780b */ /* 0x000fe20003fae000 */
[--C-:B------:R-:W-:Y:S01]  /*5350*/  FFMA R96, R127, UR46, -R163.reuse ;  /* 0x0000002e7f607c23 */ /* 0x100fe200080008a3 */
[--C-:B------:R-:W-:Y:S01]  /*5360*/  FFMA R109, R134, UR11, -R163.reuse ;  /* 0x0000000b866d7c23 */ /* 0x100fe200080008a3 */
[--C-:B------:R-:W-:Y:S01]  /*5370*/  FFMA R126, R151, UR9, -R163.reuse ;  /* 0x00000009977e7c23 */ /* 0x100fe200080008a3 */
[--C-:B------:R-:W-:Y:S01]  /*5380*/  FFMA R127, R144, UR8, -R163.reuse ;  /* 0x00000008907f7c23 */ /* 0x100fe200080008a3 */
[----:B------:R-:W-:Y:S01]  /*5390*/  @!P2 FMUL R48, R48, 0.5 ;  /* 0x3f0000003030a820 */ /* 0x000fe20000400000 */
[----:B------:R-:W2:Y:S01]  /*53a0*/  MUFU.EX2 R59, R59 ;  /* 0x0000003b003b7308 */ /* 0x000ea20000000800 */
[----:B-1----:R-:W-:Y:S01]  /*53b0*/  @!P3 FMUL R52, R52, R52 ;  /* 0x000000343434b220 */ /* 0x002fe20000400000 */
[----:B------:R-:W-:Y:S01]  /*53c0*/  FSETP.GEU.AND P3, PT, R214, -126, PT ;  /* 0xc2fc0000d600780b */ /* 0x000fe20003f6e000 */
[--C-:B------:R-:W-:Y:S01]  /*53d0*/  FFMA R134, R141, UR5, -R163.reuse ;  /* 0x000000058d867c23 */ /* 0x100fe200080008a3 */
[----:B------:R-:W-:Y:S01]  /*53e0*/  ULDC UR22, c[0x0][0x604] ;  /* 0x0001810000167ab9 */ /* 0x000fe20000000800 */
[----:B------:R-:W-:Y:S01]  /*53f0*/  ULDC UR21, c[0x0][0x604] ;  /* 0x0001810000157ab9 */ /* 0x000fe20000000800 */
[----:B------:R-:W-:Y:S01]  /*5400*/  ULDC UR20, c[0x0][0x604] ;  /* 0x0001810000147ab9 */ /* 0x000fe20000000800 */
[----:B------:R-:W-:Y:S01]  /*5410*/  @!P5 FMUL R114, R114, 0.5 ;  /* 0x3f0000007272d820 */ /* 0x000fe20000400000 */
[----:B------:R-:W1:Y:S01]  /*5420*/  MUFU.EX2 R51, R51 ;  /* 0x0000003300337308 */ /* 0x000e620000000800 */
[----:B---3--:R-:W-:Y:S01]  /*5430*/  @!P4 FMUL R57, R57, R57 ;  /* 0x000000393939c220 */ /* 0x008fe20000400000 */
[----:B------:R-:W-:Y:S01]  /*5440*/  FSETP.GEU.AND P4, PT, R49, -126, PT ;  /* 0xc2fc00003100780b */ /* 0x000fe20003f8e000 */
[----:B------:R-:W-:Y:S01]  /*5450*/  ULDC UR19, c[0x0][0x604] ;  /* 0x0001810000137ab9 */ /* 0x000fe20000000800 */
[----:B------:R-:W-:Y:S01]  /*5460*/  ULDC UR17, c[0x0][0x604] ;  /* 0x0001810000117ab9 */ /* 0x000fe20000000800 */
[----:B------:R-:W-:Y:S01]  /*5470*/  ULDC UR16, c[0x0][0x604] ;  /* 0x0001810000107ab9 */ /* 0x000fe20000000800 */
[----:B------:R-:W-:Y:S01]  /*5480*/  ULDC UR4, c[0x0][0x604] ;  /* 0x0001810000047ab9 */ /* 0x000fe20000000800 */
[----:B------:R-:W-:Y:S01]  /*5490*/  @!P3 FMUL R214, R214, 0.5 ;  /* 0x3f000000d6d6b820 */ /* 0x000fe20000400000 */
[----:B------:R3:W4:Y:S01]  /*54a0*/  MUFU.EX2 R46, R114 ;  /* 0x00000072002e7308 */ /* 0x0007220000000800 */
[----:B--2---:R-:W-:Y:S01]  /*54b0*/  @!P6 FMUL R59, R59, R59 ;  /* 0x0000003b3b3be220 */ /* 0x004fe20000400000 */
[----:B------:R-:W-:Y:S01]  /*54c0*/  FSETP.GEU.AND P6, PT, R50, -126, PT ;  /* 0xc2fc00003200780b */ /* 0x000fe20003fce000 */
[----:B------:R-:W-:Y:S01]  /*54d0*/  ULDC UR5, c[0x0][0x604] ;  /* 0x0001810000057ab9 */ /* 0x000fe20000000800 */
[----:B------:R-:W-:Y:S01]  /*54e0*/  ULDC UR7, c[0x0][0x604] ;  /* 0x0001810000077ab9 */ /* 0x000fe20000000800 */
[----:B------:R-:W-:Y:S01]  /*54f0*/  ULDC UR8, c[0x0][0x604] ;  /* 0x0001810000087ab9 */ /* 0x000fe20000000800 */
[----:B------:R-:W-:Y:S01]  /*5500*/  ULDC UR9, c[0x0][0x604] ;  /* 0x0001810000097ab9 */ /* 0x000fe20000000800 */
[----:B------:R-:W-:Y:S01]  /*5510*/  @!P4 FMUL R49, R49, 0.5 ;  /* 0x3f0000003131c820 */ /* 0x000fe20000400000 */
[----:B------:R-:W2:Y:S01]  /*5520*/  MUFU.EX2 R48, R48 ;  /* 0x0000003000307308 */ /* 0x000ea20000000800 */
[----:B-1----:R-:W-:Y:S01]  /*5530*/  @!P1 FMUL R51, R51, R51 ;  /* 0x0000003333339220 */ /* 0x002fe20000400000 */
[----:B------:R-:W-:Y:S01]  /*5540*/  FSETP.GEU.AND P1, PT, R56, -126, PT ;  /* 0xc2fc00003800780b */ /* 0x000fe20003f2e000 */
[--C-:B---3--:R-:W-:Y:S01]  /*5550*/  FFMA R114, R71, UR42, -R163.reuse ;  /* 0x0000002a47727c23 */ /* 0x108fe200080008a3 */
[--C-:B------:R-:W-:Y:S01]  /*5560*/  FFMA R130, R162, UR40, -R163.reuse ;  /* 0x00000028a2827c23 */ /* 0x100fe200080008a3 */
[--C-:B------:R-:W-:Y:S01]  /*5570*/  FFMA R87, R87, UR28, -R163.reuse ;  /* 0x0000001c57577c23 */ /* 0x100fe200080008a3 */
[--C-:B------:R-:W-:Y:S01]  /*5580*/  FFMA R83, R83, UR27, -R163.reuse ;  /* 0x0000001b53537c23 */ /* 0x100fe200080008a3 */
[----:B------:R-:W-:Y:S01]  /*5590*/  @!P6 FMUL R50, R50, 0.5 ;  /* 0x3f0000003232e820 */ /* 0x000fe20000400000 */
[----:B------:R-:W1:Y:S01]  /*55a0*/  MUFU.EX2 R55, R214 ;  /* 0x000000d600377308 */ /* 0x000e620000000800 */
[----:B----4-:R-:W-:Y:S01]  /*55b0*/  @!P5 FMUL R46, R46, R46 ;  /* 0x0000002e2e2ed220 */ /* 0x010fe20000400000 */
[----:B------:R-:W-:Y:S01]  /*55c0*/  FSETP.GEU.AND P5, PT, R47, -126, PT ;  /* 0xc2fc00002f00780b */ /* 0x000fe20003fae000 */
[--C-:B------:R-:W-:Y:S01]  /*55d0*/  FFMA R86, R86, UR26, -R163.reuse ;  /* 0x0000001a56567c23 */ /* 0x100fe200080008a3 */
[--C-:B------:R-:W-:Y:S01]  /*55e0*/  FFMA R82, R82, UR24, -R163.reuse ;  /* 0x0000001852527c23 */ /* 0x100fe200080008a3 */
[--C-:B------:R-:W-:Y:S01]  /*55f0*/  FFMA R95, R95, UR22, -R163.reuse ;  /* 0x000000165f5f7c23 */ /* 0x100fe200080008a3 */
[--C-:B------:R-:W-:Y:S01]  /*5600*/  FFMA R101, R101, UR21, -R163.reuse ;  /* 0x0000001565657c23 */ /* 0x100fe200080008a3 */
[----:B------:R-:W-:Y:S01]  /*5610*/  @!P1 FMUL R56, R56, 0.5 ;  /* 0x3f00000038389820 */ /* 0x000fe20000400000 */
[----:B------:R-:W3:Y:S01]  /*5620*/  MUFU.EX2 R49, R49 ;  /* 0x0000003100317308 */ /* 0x000ee20000000800 */
[----:B--2---:R-:W-:Y:S01]  /*5630*/  @!P2 FMUL R48, R48, R48 ;  /* 0x000000303030a220 */ /* 0x004fe20000400000 */
[----:B------:R-:W-:Y:S01]  /*5640*/  FSETP.GEU.AND P2, PT, R43, -126, PT ;  /* 0xc2fc00002b00780b */ /* 0x000fe20003f4e000 */
[--C-:B------:R-:W-:Y:S01]  /*5650*/  FFMA R100, R100, UR20, -R163.reuse ;  /* 0x0000001464647c23 */ /* 0x100fe200080008a3 */
[--C-:B------:R-:W-:Y:S01]  /*5660*/  FFMA R94, R94, UR19, -R163.reuse ;  /* 0x000000135e5e7c23 */ /* 0x100fe200080008a3 */
[--C-:B------:R-:W-:Y:S01]  /*5670*/  FFMA R99, R99, UR17, -R163.reuse ;  /* 0x0000001163637c23 */ /* 0x100fe200080008a3 */
[----:B------:R-:W-:Y:S01]  /*5680*/  FFMA R98, R98, UR16, -R163 ;  /* 0x0000001062627c23 */ /* 0x000fe200080008a3 */
        /* <DEDUP_REMOVED lines=12> */
[----:B------:R-:W-:-:S04]  /*5750*/  FFMA R139, R139, UR9, -R149 ;  /* 0x000000098b8b7c23 */ /* 0x000fc80008000895 */
[----:B------:R-:W-:Y:S01]  /*5760*/  @!P3 FMUL R220, R220, 0.5 ;  /* 0x3f000000dcdcb820 */ /* 0x000fe20000400000 */
[----:B------:R-:W3:Y:S01]  /*5770*/  MUFU.EX2 R56, R56 ;  /* 0x0000003800387308 */ /* 0x000ee20000000800 */
[----:B--2---:R-:W-:Y:S01]  /*5780*/  @!P6 FMUL R50, R50, R50 ;  /* 0x000000323232e220 */ /* 0x004fe20000400000 */
[----:B------:R-:W-:-:S05]  /*5790*/  FSETP.GEU.AND P6, PT, R44, -126, PT ;  /* 0xc2fc00002c00780b */ /* 0x000fca0003fce000 */
[----:B------:R-:W-:Y:S01]  /*57a0*/  @!P4 FMUL R224, R224, 0.5 ;  /* 0x3f000000e0e0c820 */ /* 0x000fe20000400000 */
[----:B------:R-:W2:Y:S01]  /*57b0*/  MUFU.EX2 R43, R43 ;  /* 0x0000002b002b7308 */ /* 0x000ea20000000800 */
[----:B-1----:R-:W-:Y:S01]  /*57c0*/  @!P5 FMUL R47, R47, R47 ;  /* 0x0000002f2f2fd220 */ /* 0x002fe20000400000 */
[----:B------:R-:W-:-:S05]  /*57d0*/  FSETP.GEU.AND P5, PT, R226, -126, PT ;  /* 0xc2fc0000e200780b */ /* 0x000fca0003fae000 */
[----:B------:R-:W-:Y:S01]  /*57e0*/  @!P6 FMUL R44, R44, 0.5 ;  /* 0x3f0000002c2ce820 */ /* 0x000fe20000400000 */
[----:B------:R-:W1:Y:S01]  /*57f0*/  MUFU.EX2 R54, R220 ;  /* 0x000000dc00367308 */ /* 0x000e620000000800 */
[----:B---3--:R-:W-:Y:S01]  /*5800*/  @!P1 FMUL R56, R56, R56 ;  /* 0x0000003838389220 */ /* 0x008fe20000400000 */
[----:B------:R-:W-:-:S05]  /*5810*/  FSETP.GEU.AND P1, PT, R222, -126, PT ;  /* 0xc2fc0000de00780b */ /* 0x000fca0003f2e000 */
        /* <DEDUP_REMOVED lines=15> */
[----:B------:R-:W2:Y:S05]  /*5910*/  SYNCS.PHASECHK.TRANS64.TRYWAIT P6, [R2+URZ+0x2a808], R13 ;  /* 0x02a8080d020075a7 */ /* 0x000eaa00080c017f */
[----:B------:R-:W-:Y:S01]  /*5920*/  @!P4 FMUL R25, R25, 0.5 ;  /* 0x3f0000001919c820 */ /* 0x000fe20000400000 */
[----:B------:R-:W4:Y:S01]  /*5930*/  MUFU.EX2 R79, R138 ;  /* 0x0000008a004f7308 */ /* 0x000f220000000800 */
[----:B-1----:R-:W-:Y:S01]  /*5940*/  @!P5 FMUL R76, R76, R76 ;  /* 0x0000004c4c4cd220 */ /* 0x002fe20000400000 */
[----:B------:R-:W-:-:S04]  /*5950*/  FSETP.GEU.AND P5, PT, R140, -126, PT ;  /* 0xc2fc00008c00780b */ /* 0x000fc80003fae000 */
[----:B------:R-:W-:Y:S02]  /*5960*/  P2R R155, PR, RZ, 0x20 ;  /* 0x00000020ff9b7803 */ /* 0x000fe40000000000 */
[----:B------:R-:W1:Y:S01]  /*5970*/  MUFU.EX2 R137, R137 ;  /* 0x0000008900897308 */ /* 0x000e620000000800 */
[----:B---3--:R-:W-:Y:S01]  /*5980*/  @!P1 FMUL R80, R80, R80 ;  /* 0x0000005050509220 */ /* 0x008fe20000400000 */
[----:B------:R-:W-:-:S05]  /*5990*/  FSETP.GEU.AND P1, PT, R143, -126, PT ;  /* 0xc2fc00008f00780b */ /* 0x000fca0003f2e000 */
[----:B------:R-:W-:Y:S01]  /*59a0*/  @!P5 FMUL R140, R140, 0.5 ;  /* 0x3f0000008c8cd820 */ /* 0x000fe20000400000 */
[----:B------:R-:W3:Y:S01]  /*59b0*/  MUFU.EX2 R138, R25 ;  /* 0x00000019008a7308 */ /* 0x000ee20000000800 */
[----:B----4-:R-:W-:Y:S01]  /*59c0*/  @!P2 FMUL R79, R79, R79 ;  /* 0x0000004f4f4fa220 */ /* 0x010fe20000400000 */
[----:B------:R-:W-:Y:S02]  /*59d0*/  FSETP.GEU.AND P2, PT, R27, -126, PT ;  /* 0xc2fc00001b00780b */ /* 0x000fe40003f4e000 */
[----:B------:R-:W-:-:S03]  /*59e0*/  FSETP.GEU.AND P5, PT, R154, -126, PT ;  /* 0xc2fc00009a00780b */ /* 0x000fc60003fae000 */
[----:B------:R-:W-:Y:S01]  /*59f0*/  @!P1 FMUL R143, R143, 0.5 ;  /* 0x3f0000008f8f9820 */ /* 0x000fe20000400000 */
[----:B------:R-:W4:Y:S01]  /*5a00*/  MUFU.EX2 R140, R140 ;  /* 0x0000008c008c7308 */ /* 0x000f220000000800 */
[----:B-1----:R-:W-:Y:S01]  /*5a10*/  @!P3 FMUL R137, R137, R137 ;  /* 0x000000898989b220 */ /* 0x002fe20000400000 */
[----:B------:R-:W-:-:S05]  /*5a20*/  FSETP.GEU.AND P3, PT, R152, -126, PT ;  /* 0xc2fc00009800780b */ /* 0x000fca0003f6e000 */
[----:B------:R-:W-:Y:S01]  /*5a30*/  @!P2 FMUL R27, R27, 0.5 ;  /* 0x3f0000001b1ba820 */ /* 0x000fe20000400000 */
[----:B------:R-:W1:Y:S01]  /*5a40*/  MUFU.EX2 R143, R143 ;  /* 0x0000008f008f7308 */ /* 0x000e620000000800 */
[----:B---3--:R-:W-:Y:S01]  /*5a50*/  @!P4 FMUL R138, R138, R138 ;  /* 0x0000008a8a8ac220 */ /* 0x008fe20000400000 */
[----:B------:R-:W-:-:S05]  /*5a60*/  FSETP.GEU.AND P4, PT, R153, -126, PT ;  /* 0xc2fc00009900780b */ /* 0x000fca0003f8e000 */
[----:B------:R-:W-:Y:S01]  /*5a70*/  @!P3 FMUL R152, R152, 0.5 ;  /* 0x3f0000009898b820 */ /* 0x000fe20000400000 */
[----:B------:R3:W1:Y:S07]  /*5a80*/  MUFU.EX2 R142, R27 ;  /* 0x0000001b008e7308 */ /* 0x00066e0000000800 */
[----:B------:R-:W-:Y:S01]  /*5a90*/  @!P4 FMUL R153, R153, 0.5 ;  /* 0x3f0000009999c820 */ /* 0x000fe20000400000 */
[----:B------:R3:W1:Y:S08]  /*5aa0*/  MUFU.EX2 R145, R152 ;  /* 0x0000009800917308 */ /* 0x0006700000000800 */
[----:B------:R3:W1:Y:S01]  /*5ab0*/  MUFU.EX2 R146, R153 ;  /* 0x0000009900927308 */ /* 0x0006620000000800 */
[----:B--2-4-:R-:W-:Y:S05]  /*5ac0*/  @!P6 BRA `(.L_x_23) ;  /* 0x000001400078e947 */ /* 0x014fea0003800000 */
.L_x_85:
[----:B------:R-:W-:Y:S01]  /*5ad0*/  ISETP.NE.AND P6, PT, R155, RZ, PT ;  /* 0x000000ff9b00720c */ /* 0x000fe20003fc5270 */
[----:B-1----:R-:W-:Y:S01]  /*5ae0*/  @!P1 FMUL R143, R143, R143 ;  /* 0x0000008f8f8f9220 */ /* 0x002fe20000400000 */
[----:B------:R-:W-:Y:S01]  /*5af0*/  F2FP.BF16.F32.PACK_AB R25, R69, R77 ;  /* 0x0000004d4519723e */ /* 0x000fe200000010ff */
[----:B------:R-:W-:Y:S01]  /*5b00*/  UIADD3 UR4, UR61, 0xa00, URZ ;  /* 0x00000a003d047890 */ /* 0x000fe2000fffe03f */
[----:B---3--:R-:W-:Y:S01]  /*5b10*/  F2FP.BF16.F32.PACK_AB R27, R31, R70 ;  /* 0x000000461f1b723e */ /* 0x008fe200000010ff */
[----:B------:R-:W-:Y:S01]  /*5b20*/  UMOV UR11, 0xc0000010 ;  /* 0xc0000010000b7882 */ /* 0x000fe20000000000 */
[----:B------:R-:W-:Y:S01]  /*5b30*/  F2FP.BF16.F32.PACK_AB R24, R138, R137 ;  /* 0x000000898a18723e */ /* 0x000fe200000010ff */
[----:B------:R-:W-:Y:S01]  /*5b40*/  UIADD3 UR6, UR61, 0xc00, URZ ;  /* 0x00000c003d067890 */ /* 0x000fe2000fffe03f */
[----:B------:R-:W-:Y:S01]  /*5b50*/  @!P5 FMUL R154, R154, 0.5 ;  /* 0x3f0000009a9ad820 */ /* 0x000fe20000400000 */
[----:B------:R-:W-:Y:S01]  /*5b60*/  UMOV UR7, 0xc0000010 ;  /* 0xc000001000077882 */ /* 0x000fe20000000000 */
[----:B------:R-:W-:Y:S01]  /*5b70*/  UMOV UR10, UR4 ;  /* 0x00000004000a7c82 */ /* 0x000fe20008000000 */
[----:B------:R-:W-:Y:S01]  /*5b80*/  UIADD3 UR8, UR61, 0xe00, URZ ;  /* 0x00000e003d087890 */ /* 0x000fe2000fffe03f */
[----:B--2---:R-:W1:Y:S01]  /*5b90*/  MUFU.EX2 R13, R154 ;  /* 0x0000009a000d7308 */ /* 0x004e620000000800 */
[----:B------:R-:W-:Y:S01]  /*5ba0*/  @!P6 FMUL R140, R140, R140 ;  /* 0x0000008c8c8ce220 */ /* 0x000fe20000400000 */
[----:B------:R-:W-:Y:S01]  /*5bb0*/  UIADD3 UR4, UR61, 0x1000, URZ ;  /* 0x000010003d047890 */ /* 0x000fe2000fffe03f */
[----:B------:R-:W-:Y:S01]  /*5bc0*/  @!P2 FMUL R142, R142, R142 ;  /* 0x0000008e8e8ea220 */ /* 0x000fe20000400000 */
[----:B------:R-:W-:Y:S01]  /*5bd0*/  @!P3 FMUL R145, R145, R145 ;  /* 0x000000919191b220 */ /* 0x000fe20000400000 */
[----:B------:R-:W-:Y:S01]  /*5be0*/  @!P4 FMUL R146, R146, R146 ;  /* 0x000000929292c220 */ /* 0x000fe20000400000 */
[----:B------:R-:W-:Y:S01]  /*5bf0*/  F2FP.BF16.F32.PACK_AB R26, R143, R140 ;  /* 0x0000008c8f1a723e */ /* 0x000fe200000010ff */
[----:B------:R-:W-:Y:S01]  /*5c00*/  FADD R198, R77, R62 ;  /* 0x0000003e4dc67221 */ /* 0x000fe20000000000 */
[----:B------:R-:W-:Y:S01]  /*5c10*/  FSETP.GEU.AND P6, PT, R108, -126, PT ;  /* 0xc2fc00006c00780b */ /* 0x000fe20003fce000 */
[----:B------:R-:W-:Y:S01]  /*5c20*/  UMOV UR15, 0xc0000010 ;  /* 0xc0000010000f7882 */ /* 0x000fe20000000000 */
[----:B------:R-:W-:Y:S01]  /*5c30*/  WARPGROUP.ARRIVE ;  /* 0x00000000000079c5 */ /* 0x000fe20000000000 */
[----:B------:R-:W-:Y:S01]  /*5c40*/  FSETP.GEU.AND P2, PT, R125, -126, PT ;  /* 0xc2fc00007d00780b */ /* 0x000fe20003f4e000 */
[----:B------:R-:W-:Y:S01]  /*5c50*/  UIADD3 UR12, UR61, 0x12a0, URZ ;  /* 0x000012a03d0c7890 */ /* 0x000fe2000fffe03f */
[----:B------:R-:W-:Y:S01]  /*5c60*/  FSETP.GEU.AND P1, PT, R118, -126, PT ;  /* 0xc2fc00007600780b */ /* 0x000fe20003f2e000 */
[----:B------:R-:W-:Y:S01]  /*5c70*/  FADD R69, R69, R72 ;  /* 0x0000004845457221 */ /* 0x000fe20000000000 */
[----:B------:R-:W-:Y:S01]  /*5c80*/  FSETP.GEU.AND P3, PT, R135, -126, PT ;  /* 0xc2fc00008700780b */ /* 0x000fe20003f6e000 */
[----:B------:R-:W-:Y:S01]  /*5c90*/  HGMMA.64x16x16.F32.BF16 R184, R24, gdesc[UR8].tnspB, RZ, !UPT, gsb0 ;  /* 0x4020000818b87df0 */ /* 0x000fe2000c0018ff */
[----:B------:R-:W-:Y:S01]  /*5ca0*/  UMOV UR10, UR8 ;  /* 0x00000008000a7c82 */ /* 0x000fe20008000000 */
[----:B------:R-:W-:Y:S01]  /*5cb0*/  UMOV UR11, 0xc0000010 ;  /* 0xc0000010000b7882 */ /* 0x000fe20000000000 */
[----:B-1----:R-:W-:Y:S01]  /*5cc0*/  @!P5 FMUL R13, R13, R13 ;  /* 0x0000000d0d0dd220 */ /* 0x002fe20000400000 */
[----:B------:R-:W-:Y:S01]  /*5cd0*/  UIADD3 UR8, UR61, 0xe20, URZ ;  /* 0x00000e203d087890 */ /* 0x000fe2000fffe03f */
[----:B------:R-:W-:Y:S01]  /*5ce0*/  @!P6 FMUL R108, R108, 0.5 ;  /* 0x3f0000006c6ce820 */ /* 0x000fe20000400000 */
[----:B------:R-:W-:Y:S01]  /*5cf0*/  FSETP.GEU.AND P4, PT, R107, -126, PT ;  /* 0xc2fc00006b00780b */ /* 0x000fe20003f8e000 */
[----:B------:R-:W-:Y:S01]  /*5d00*/  ULDC UR5, c[0x0][0x604] ;  /* 0x0001810000057ab9 */ /* 0x000fe20000000800 */
[----:B------:R-:W-:Y:S01]  /*5d10*/  @!P2 FMUL R125, R125, 0.5 ;  /* 0x3f0000007d7da820 */ /* 0x000fe20000400000 */
[----:B------:R-:W-:Y:S01]  /*5d20*/  FSETP.GEU.AND P5, PT, R117, -126, PT ;  /* 0xc2fc00007500780b */ /* 0x000fe20003fae000 */
[----:B------:R-:W-:Y:S01]  /*5d30*/  @!P1 FMUL R118, R118, 0.5 ;  /* 0x3f00000076769820 */ /* 0x000fe20000400000 */
[----:B------:R-:W1:Y:S01]  /*5d40*/  MUFU.EX2 R108, R108 ;  /* 0x0000006c006c7308 */ /* 0x000e620000000800 */
[----:B------:R-:W-:Y:S01]  /*5d50*/  @!P3 FMUL R135, R135, 0.5 ;  /* 0x3f0000008787b820 */ /* 0x000fe20000400000 */
[----:B------:R-:W-:Y:S01]  /*5d60*/  F2FP.BF16.F32.PACK_AB R77, R76, R71 ;  /* 0x000000474c4d723e */ /* 0x000fe200000010ff */
[----:B------:R-:W-:Y:S01]  /*5d70*/  ULDC UR60, c[0x0][0x28c] ;  /* 0x0000a300003c7ab9 */ /* 0x000fe20000000800 */
[----:B------:R-:W-:-:S02]  /*5d80*/  IADD3 R11, R11, 0x100, RZ ;  /* 0x000001000b0b7810 */ /* 0x000fc40007ffe0ff */
[----:B------:R-:W-:Y:S02]  /*5d90*/  LEA.HI.SX32 R192, R192, 0xffffffff, 0x18 ;  /* 0xffffffffc0c07811 */ /* 0x000fe400078fc2ff */
[----:B------:R-:W2:Y:S01]  /*5da0*/  MUFU.EX2 R149, R118 ;  /* 0x0000007600957308 */ /* 0x000ea20000000800 */
[----:B------:R-:W-:Y:S02]  /*5db0*/  @!P4 FMUL R107, R107, 0.5 ;  /* 0x3f0000006b6bc820 */ /* 0x000fe40000400000 */
[----:B------:R-:W-:-:S05]  /*5dc0*/  @!P5 FMUL R117, R117, 0.5 ;  /* 0x3f0000007575d820 */ /* 0x000fca0000400000 */
[----:B------:R-:W3:Y:S01]  /*5dd0*/  MUFU.EX2 R125, R125 ;  /* 0x0000007d007d7308 */ /* 0x000ee20000000800 */
[----:B-1----:R-:W-:Y:S01]  /*5de0*/  @!P6 FMUL R108, R108, R108 ;  /* 0x0000006c6c6ce220 */ /* 0x002fe20000400000 */
[----:B------:R-:W-:-:S06]  /*5df0*/  FSETP.GEU.AND P6, PT, R123, -126, PT ;  /* 0xc2fc00007b00780b */ /* 0x000fcc0003fce000 */
[----:B------:R-:W1:Y:S01]  /*5e00*/  MUFU.EX2 R150, R135 ;  /* 0x0000008700967308 */ /* 0x000e620000000800 */
[----:B--2---:R-:W-:Y:S01]  /*5e10*/  @!P1 FMUL R149, R149, R149 ;  /* 0x0000009595959220 */ /* 0x004fe20000400000 */
[----:B------:R-:W-:Y:S01]  /*5e20*/  FSETP.GEU.AND P1, PT, R133, -126, PT ;  /* 0xc2fc00008500780b */ /* 0x000fe20003f2e000 */
[----:B------:R-:W-:Y:S02]  /*5e30*/  WARPGROUP.DEPBAR.LE gsb0, 0x0 ;  /* 0x00008000000079c5 */ /* 0x000fe40000010000 */
[----:B------:R-:W-:Y:S01]  /*5e40*/  WARPGROUP.ARRIVE ;  /* 0x00000000000079c5 */ /* 0x000fe20000000000 */
[----:B---3--:R-:W-:Y:S01]  /*5e50*/  @!P2 FMUL R125, R125, R125 ;  /* 0x0000007d7d7da220 */ /* 0x008fe20000400000 */
[----:B------:R-:W-:Y:S01]  /*5e60*/  @!P6 FMUL R123, R123, 0.5 ;  /* 0x3f0000007b7be820 */ /* 0x000fe20000400000 */
[----:B------:R-:W2:Y:S01]  /*5e70*/  MUFU.EX2 R107, R107 ;  /* 0x0000006b006b7308 */ /* 0x000ea20000000800 */
[----:B------:R-:W-:Y:S02]  /*5e80*/  FSETP.GEU.AND P2, PT, R106, -126, PT ;  /* 0xc2fc00006a00780b */ /* 0x000fe40003f4e000 */
[----:B------:R-:W-:Y:S01]  /*5e90*/  HGMMA.64x16x16.F32.BF16 R176, R24, gdesc[UR4].tnspB, RZ, !UPT, gsb0 ;  /* 0x4020000418b07df0 */ /* 0x000fe2000c0018ff */
[----:B------:R-:W-:Y:S01]  /*5ea0*/  UIADD3 UR6, UR61, 0x1200, URZ ;  /* 0x000012003d067890 */ /* 0x000fe2000fffe03f */
[----:B-1----:R-:W-:Y:S01]  /*5eb0*/  @!P3 FMUL R150, R150, R150 ;  /* 0x000000969696b220 */ /* 0x002fe20000400000 */
[----:B------:R-:W-:Y:S01]  /*5ec0*/  UMOV UR7, 0xc0000010 ;  /* 0xc000001000077882 */ /* 0x000fe20000000000 */
[----:B------:R-:W-:Y:S01]  /*5ed0*/  @!P1 FMUL R133, R133, 0.5 ;  /* 0x3f00000085859820 */ /* 0x000fe20000400000 */
[----:B------:R-:W1:Y:S01]  /*5ee0*/  MUFU.EX2 R118, R117 ;  /* 0x0000007500767308 */ /* 0x000e620000000800 */
[----:B------:R-:W-:-:S05]  /*5ef0*/  FSETP.GEU.AND P3, PT, R116, -126, PT ;  /* 0xc2fc00007400780b */ /* 0x000fca0003f6e000 */
[----:B------:R-:W-:Y:S02]  /*5f00*/  @!P2 FMUL R106, R106, 0.5 ;  /* 0x3f0000006a6aa820 */ /* 0x000fe40000400000 */
[----:B------:R-:W3:Y:S01]  /*5f10*/  MUFU.EX2 R123, R123 ;  /* 0x0000007b007b7308 */ /* 0x000ee20000000800 */
[----:B--2---:R-:W-:Y:S01]  /*5f20*/  @!P4 FMUL R107, R107, R107 ;  /* 0x0000006b6b6bc220 */ /* 0x004fe20000400000 */
[----:B------:R-:W-:-:S04]  /*5f30*/  FSETP.GEU.AND P4, PT, R122, -126, PT ;  /* 0xc2fc00007a00780b */ /* 0x000fc80003f8e000 */
[----:B------:R-:W-:Y:S02]  /*5f40*/  @!P3 FMUL R116, R116, 0.5 ;  /* 0x3f0000007474b820 */ /* 0x000fe40000400000 */
        /* <DEDUP_REMOVED lines=10> */
[----:B------:R-:W-:Y:S01]  /*5ff0*/  FSETP.GEU.AND P1, PT, R115, -126, PT ;  /* 0xc2fc00007300780b */ /* 0x000fe20003f2e000 */
[----:B------:R-:W-:Y:S02]  /*6000*/  WARPGROUP.DEPBAR.LE gsb0, 0x0 ;  /* 0x00008000000079c5 */ /* 0x000fe40000010000 */
[----:B------:R-:W-:-:S03]  /*6010*/  WARPGROUP.ARRIVE ;  /* 0x00000000000079c5 */ /* 0x000fc60000000000 */
[----:B------:R-:W2:Y:S01]  /*6020*/  MUFU.EX2 R122, R122 ;  /* 0x0000007a007a7308 */ /* 0x000ea20000000800 */
[----:B-1----:R-:W-:Y:S01]  /*6030*/  @!P2 FMUL R106, R106, R106 ;  /* 0x0000006a6a6aa220 */ /* 0x002fe20000400000 */
[----:B------:R-:W-:Y:S01]  /*6040*/  FSETP.GEU.AND P2, PT, R121, -126, PT ;  /* 0xc2fc00007900780b */ /* 0x000fe20003f4e000 */
[----:B------:R-:W-:Y:S01]  /*6050*/  @!P6 FMUL R105, R105, 0.5 ;  /* 0x3f0000006969e820 */ /* 0x000fe20000400000 */
[----:B------:R-:W-:Y:S01]  /*6060*/  HGMMA.64x16x16.F32.BF16 R168, R24, gdesc[UR8].tnspB, RZ, !UPT, gsb0 ;  /* 0x4020000818a87df0 */ /* 0x000fe2000c0018ff */
[----:B------:R-:W-:Y:S01]  /*6070*/  UMOV UR10, UR4 ;  /* 0x00000004000a7c82 */ /* 0x000fe20008000000 */
[----:B------:R-:W-:Y:S01]  /*6080*/  UMOV UR11, 0xc0000010 ;  /* 0xc0000010000b7882 */ /* 0x000fe20000000000 */
[----:B------:R-:W-:Y:S01]  /*6090*/  UIADD3 UR4, UR61, 0xa20, URZ ;  /* 0x00000a203d047890 */ /* 0x000fe2000fffe03f */
[----:B------:R-:W1:Y:S01]  /*60a0*/  MUFU.EX2 R133, R132 ;  /* 0x0000008400857308 */ /* 0x000e620000000800 */
[----:B---3--:R-:W-:Y:S01]  /*60b0*/  @!P3 FMUL R117, R117, R117 ;  /* 0x000000757575b220 */ /* 0x008fe20000400000 */
[----:B------:R-:W-:Y:S01]  /*60c0*/  FSETP.GEU.AND P3, PT, R131, -126, PT ;  /* 0xc2fc00008300780b */ /* 0x000fe20003f6e000 */
[----:B------:R-:W-:-:S04]  /*60d0*/  @!P1 FMUL R115, R115, 0.5 ;  /* 0x3f00000073739820 */ /* 0x000fc80000400000 */
[----:B------:R-:W-:Y:S01]  /*60e0*/  @!P2 FMUL R121, R121, 0.5 ;  /* 0x3f0000007979a820 */ /* 0x000fe20000400000 */
[----:B--2---:R-:W-:Y:S01]  /*60f0*/  @!P4 FMUL R122, R122, R122 ;  /* 0x0000007a7a7ac220 */ /* 0x004fe20000400000 */
[----:B------:R-:W2:Y:S01]  /*6100*/  MUFU.EX2 R105, R105 ;  /* 0x0000006900697308 */ /* 0x000ea20000000800 */
[----:B------:R-:W-:-:S05]  /*6110*/  FSETP.GEU.AND P4, PT, R136, -126, PT ;  /* 0xc2fc00008800780b */ /* 0x000fca0003f8e000 */
[----:B------:R-:W-:Y:S01]  /*6120*/  @!P3 FMUL R131, R131, 0.5 ;  /* 0x3f0000008383b820 */ /* 0x000fe20000400000 */
[----:B-1----:R-:W-:Y:S01]  /*6130*/  @!P5 FMUL R133, R133, R133 ;  /* 0x000000858585d220 */ /* 0x002fe20000400000 */
        /* <DEDUP_REMOVED lines=9> */
[----:B------:R-:W-:Y:S01]  /*61d0*/  FSETP.GEU.AND P1, PT, R130, -126, PT ;  /* 0xc2fc00008200780b */ /* 0x000fe20003f2e000 */
[----:B------:R-:W-:Y:S02]  /*61e0*/  WARPGROUP.DEPBAR.LE gsb0, 0x0 ;  /* 0x00008000000079c5 */ /* 0x000fe40000010000 */
[----:B------:R-:W-:Y:S02]  /*61f0*/  WARPGROUP.ARRIVE ;  /* 0x00000000000079c5 */ /* 0x000fe40000000000 */
[----:B------:R-:W-:Y:S01]  /*6200*/  @!P6 FMUL R120, R120, 0.5 ;  /* 0x3f0000007878e820 */ /* 0x000fe20000400000 */
[----:B------:R-:W1:Y:S01]  /*6210*/  MUFU.EX2 R136, R136 ;  /* 0x0000008800887308 */ /* 0x000e620000000800 */
[----:B---3--:R-:W-:Y:S01]  /*6220*/  @!P2 FMUL R121, R121, R121 ;  /* 0x000000797979a220 */ /* 0x008fe20000400000 */
[----:B------:R-:W-:Y:S01]  /*6230*/  FSETP.GEU.AND P2, PT, R104, -126, PT ;  /* 0xc2fc00006800780b */ /* 0x000fe20003f4e000 */
[----:B------:R-:W-:Y:S01]  /*6240*/  HGMMA.64x16x16.F32.BF16 R160, R24, gdesc[UR8].tnspB, RZ, !UPT, gsb0 ;  /* 0x4020000818a07df0 */ /* 0x000fe2000c0018ff */
[----:B------:R-:W-:Y:S01]  /*6250*/  UMOV UR10, UR4 ;  /* 0x00000004000a7c82 */ /* 0x000fe20008000000 */
[----:B------:R-:W-:Y:S01]  /*6260*/  UMOV UR11, 0xc0000010 ;  /* 0xc0000010000b7882 */ /* 0x000fe20000000000 */
[----:B------:R-:W-:Y:S01]  /*6270*/  UIADD3 UR4, UR61, 0x1020, URZ ;  /* 0x000010203d047890 */ /* 0x000fe2000fffe03f */
        /* <DEDUP_REMOVED lines=19> */
[----:B------:R-:W-:Y:S01]  /*63b0*/  FSETP.GEU.AND P1, PT, R111, -126, PT ;  /* 0xc2fc00006f00780b */ /* 0x000fe20003f2e000 */
[----:B------:R-:W-:Y:S02]  /*63c0*/  WARPGROUP.DEPBAR.LE gsb0, 0x0 ;  /* 0x00008000000079c5 */ /* 0x000fe40000010000 */
[----:B------:R-:W-:Y:S02]  /*63d0*/  WARPGROUP.ARRIVE ;  /* 0x00000000000079c5 */ /* 0x000fe40000000000 */
[----:B------:R-:W-:Y:S01]  /*63e0*/  @!P6 FMUL R103, R103, 0.5 ;  /* 0x3f0000006767e820 */ /* 0x000fe20000400000 */
[----:B------:R-:W3:Y:S01]  /*63f0*/  MUFU.EX2 R112, R112 ;  /* 0x0000007000707308 */ /* 0x000ee20000000800 */
[----:B--2---:R-:W-:Y:S01]  /*6400*/  @!P2 FMUL R104, R104, R104 ;  /* 0x000000686868a220 */ /* 0x004fe20000400000 */
[----:B------:R-:W-:Y:S01]  /*6410*/  FSETP.GEU.AND P2, PT, R102, -126, PT ;  /* 0xc2fc00006600780b */ /* 0x000fe20003f4e000 */
[----:B------:R-:W-:Y:S01]  /*6420*/  HGMMA.64x16x16.F32.BF16 R152, R24, gdesc[UR4].tnspB, RZ, !UPT, gsb0 ;  /* 0x4020000418987df0 */ /* 0x000fe2000c0018ff */
[----:B------:R-:W-:Y:S01]  /*6430*/  UIADD3 UR6, UR61, 0xc20, URZ ;  /* 0x00000c203d067890 */ /* 0x000fe2000fffe03f */
[----:B------:R-:W-:-:S03]  /*6440*/  UMOV UR7, 0xc0000010 ;  /* 0xc000001000077882 */ /* 0x000fc60000000000 */
[----:B------:R-:W2:Y:S01]  /*6450*/  MUFU.EX2 R119, R119 ;  /* 0x0000007700777308 */ /* 0x000ea20000000800 */
[----:B-1----:R-:W-:Y:S01]  /*6460*/  @!P3 FMUL R113, R113, R113 ;  /* 0x000000717171b220 */ /* 0x002fe20000400000 */
[----:B------:R-:W-:Y:S01]  /*6470*/  FSETP.GEU.AND P3, PT, R110, -126, PT ;  /* 0xc2fc00006e00780b */ /* 0x000fe20003f6e000 */
[----:B------:R-:W-:-:S04]  /*6480*/  @!P1 FMUL R111, R111, 0.5 ;  /* 0x3f0000006f6f9820 */ /* 0x000fc80000400000 */
[----:B------:R-:W-:Y:S01]  /*6490*/  @!P2 FMUL R102, R102, 0.5 ;  /* 0x3f0000006666a820 */ /* 0x000fe20000400000 */
[----:B---3--:R-:W-:Y:S01]  /*64a0*/  @!P4 FMUL R112, R112, R112 ;  /* 0x000000707070c220 */ /* 0x008fe20000400000 */
[----:B------:R-:W1:Y:S01]  /*64b0*/  MUFU.EX2 R111, R111 ;  /* 0x0000006f006f7308 */ /* 0x000e620000000800 */
[----:B------:R-:W-:-:S05]  /*64c0*/  FSETP.GEU.AND P4, PT, R151, -126, PT ;  /* 0xc2fc00009700780b */ /* 0x000fca0003f8e000 */
[----:B------:R-:W-:Y:S01]  /*64d0*/  @!P3 FMUL R110, R110, 0.5 ;  /* 0x3f0000006e6eb820 */ /* 0x000fe20000400000 */
[----:B--2---:R-:W-:Y:S01]  /*64e0*/  @!P5 FMUL R119, R119, R119 ;  /* 0x000000777777d220 */ /* 0x004fe20000400000 */
[----:B------:R-:W-:-:S06]  /*64f0*/  FSETP.GEU.AND P5, PT, R88, -126, PT ;  /* 0xc2fc00005800780b */ /* 0x000fcc0003fae000 */
[----:B------:R-:W-:Y:S01]  /*6500*/  @!P4 FMUL R151, R151, 0.5 ;  /* 0x3f0000009797c820 */ /* 0x000fe20000400000 */
[----:B-1----:R-:W-:Y:S01]  /*6510*/  @!P1 FMUL R111, R111, R111 ;  /* 0x0000006f6f6f9220 */ /* 0x002fe20000400000 */
[----:B------:R-:W-:-:S05]  /*6520*/  FSETP.GEU.AND P1, PT, R83, -126, PT ;  /* 0xc2fc00005300780b */ /* 0x000fca0003f2e000 */
[----:B------:R-:W-:Y:S01]  /*6530*/  @!P5 FMUL R88, R88, 0.5 ;  /* 0x3f0000005858d820 */ /* 0x000fe20000400000 */
[----:B------:R-:W-:Y:S01]  /*6540*/  FADD R138, R138, R111 ;  /* 0x0000006f8a8a7221 */ /* 0x000fe20000000000 */
[----:B------:R-:W-:Y:S02]  /*6550*/  WARPGROUP.DEPBAR.LE gsb0, 0x0 ;  /* 0x00008000000079c5 */ /* 0x000fe40000010000 */
[----:B------:R-:W-:-:S04]  /*6560*/  F2FP.BF16.F32.PACK_AB R25, R41, R42 ;  /* 0x0000002a2919723e */ /* 0x000fc800000010ff */
[----:B------:R-:W-:Y:S01]  /*6570*/  @!P1 FMUL R83, R83, 0.5 ;  /* 0x3f00000053539820 */ /* 0x000fe20000400000 */
[----:B------:R-:W-:Y:S01]  /*6580*/  F2FP.BF16.F32.PACK_AB R27, R39, R40 ;  /* 0x00000028271b723e */ /* 0x000fe200000010ff */
[----:B------:R-:W-:Y:S01]  /*6590*/  FADD R40, R40, R53 ;  /* 0x0000003528287221 */ /* 0x000fe20000000000 */
[----:B------:R-:W-:Y:S02]  /*65a0*/  F2FP.BF16.F32.PACK_AB R24, R145, R142 ;  /* 0x0000008e9118723e */ /* 0x000fe400000010ff */
[----:B------:R-:W-:Y:S01]  /*65b0*/  F2FP.BF16.F32.PACK_AB R26, R13, R146 ;  /* 0x000000920d1a723e */ /* 0x000fe200000010ff */
[----:B------:R-:W1:Y:S03]  /*65c0*/  MUFU.EX2 R83, R83 ;  /* 0x0000005300537308 */ /* 0x000e660000000800 */
[----:B------:R-:W-:-:S06]  /*65d0*/  WARPGROUP.ARRIVE ;  /* 0x00000000000079c5 */ /* 0x000fcc0000000000 */
[----:B------:R-:W-:Y:S01]  /*65e0*/  HGMMA.64x16x16.F32.BF16 R184, R24, gdesc[UR8].tnspB, R184, gsb0 ;  /* 0x4020000818b87df0 */ /* 0x000fe200080018b8 */
[----:B------:R-:W-:Y:S01]  /*65f0*/  UMOV UR10, UR8 ;  /* 0x00000008000a7c82 */ /* 0x000fe20008000000 */
[----:B------:R-:W-:Y:S01]  /*6600*/  UMOV UR11, 0xc0000010 ;  /* 0xc0000010000b7882 */ /* 0x000fe20000000000 */
[----:B------:R-:W-:Y:S01]  /*6610*/  UIADD3 UR8, UR61, 0xe40, URZ ;  /* 0x00000e403d087890 */ /* 0x000fe2000fffe03f */
[----:B-1----:R-:W-:Y:S01]  /*6620*/  @!P1 FMUL R83, R83, R83 ;  /* 0x0000005353539220 */ /* 0x002fe20000400000 */
[----:B------:R-:W-:-:S03]  /*6630*/  FSETP.GEU.AND P1, PT, R82, -126, PT ;  /* 0xc2fc00005200780b */ /* 0x000fc60003f2e000 */
[----:B------:R-:W-:-:S10]  /*6640*/  FADD R146, R146, R83 ;  /* 0x0000005392927221 */ /* 0x000fd40000000000 */
[----:B------:R-:W-:Y:S01]  /*6650*/  @!P1 FMUL R82, R82, 0.5 ;  /* 0x3f00000052529820 */ /* 0x000fe20000400000 */
[----:B------:R-:W-:Y:S02]  /*6660*/  WARPGROUP.DEPBAR.LE gsb0, 0x0 ;  /* 0x00008000000079c5 */ /* 0x000fe40000010000 */
[----:B------:R-:W-:-:S06]  /*6670*/  WARPGROUP.ARRIVE ;  /* 0x00000000000079c5 */ /* 0x000fcc0000000000 */
[----:B------:R-:W-:Y:S01]  /*6680*/  HGMMA.64x16x16.F32.BF16 R176, R24, gdesc[UR4].tnspB, R176, gsb0 ;  /* 0x4020000418b07df0 */ /* 0x000fe200080018b0 */
[----:B------:R-:W-:Y:S01]  /*6690*/  UIADD3 UR6, UR61, 0x1220, URZ ;  /* 0x000012203d067890 */ /* 0x000fe2000fffe03f */
[----:B------:R-:W-:Y:S01]  /*66a0*/  UMOV UR7, 0xc0000010 ;  /* 0xc000001000077882 */ /* 0x000fe20000000000 */
[----:B------:R-:W-:Y:S02]  /*66b0*/  WARPGROUP.DEPBAR.LE gsb0, 0x0 ;  /* 0x00008000000079c5 */ /* 0x000fe40000010000 */
[----:B------:R-:W-:-:S06]  /*66c0*/  WARPGROUP.ARRIVE ;  /* 0x00000000000079c5 */ /* 0x000fcc0000000000 */
[----:B------:R-:W-:Y:S01]  /*66d0*/  HGMMA.64x16x16.F32.BF16 R168, R24, gdesc[UR8].tnspB, R168, gsb0 ;  /* 0x4020000818a87df0 */ /* 0x000fe200080018a8 */
[----:B------:R-:W-:Y:S01]  /*66e0*/  UMOV UR10, UR4 ;  /* 0x00000004000a7c82 */ /* 0x000fe20008000000 */
[----:B------:R-:W-:Y:S01]  /*66f0*/  UMOV UR11, 0xc0000010 ;  /* 0xc0000010000b7882 */ /* 0x000fe20000000000 */
[----:B------:R-:W-:Y:S01]  /*6700*/  UIADD3 UR4, UR61, 0xa40, URZ ;  /* 0x00000a403d047890 */ /* 0x000fe2000fffe03f */
        /* <DEDUP_REMOVED lines=9> */
[----:B------:R-:W-:Y:S01]  /*67a0*/  UIADD3 UR6, UR61, 0xc40, URZ ;  /* 0x00000c403d067890 */ /* 0x000fe2000fffe03f */
[----:B------:R-:W-:Y:S01]  /*67b0*/  UMOV UR7, 0xc0000010 ;  /* 0xc000001000077882 */ /* 0x000fe20000000000 */
[----:B------:R-:W-:Y:S02]  /*67c0*/  WARPGROUP.DEPBAR.LE gsb0, 0x0 ;  /* 0x00008000000079c5 */ /* 0x000fe40000010000 */
[----:B------:R-:W-:Y:S02]  /*67d0*/  F2FP.BF16.F32.PACK_AB R25, R67, R78 ;  /* 0x0000004e4319723e */ /* 0x000fe400000010ff */
[----:B------:R-:W-:Y:S02]  /*67e0*/  F2FP.BF16.F32.PACK_AB R27, R30, R65 ;  /* 0x000000411e1b723e */ /* 0x000fe400000010ff */
[----:B------:R-:W-:Y:S02]  /*67f0*/  F2FP.BF16.F32.PACK_AB R24, R149, R108 ;  /* 0x0000006c9518723e */ /* 0x000fe400000010ff */
[----:B------:R-:W-:-:S04]  /*6800*/  F2FP.BF16.F32.PACK_AB R26, R150, R125 ;  /* 0x0000007d961a723e */ /* 0x000fc800000010ff */
        /* <DEDUP_REMOVED lines=28> */
[C---:B------:R-:W-:Y:S01]  /*69d0*/  F2FP.BF16.F32.PACK_AB R25, R34.reuse, R37 ;  /* 0x000000252219723e */ /* 0x040fe200000010ff */
[----:B------:R-:W-:Y:S01]  /*69e0*/  FADD R34, R34, R51 ;  /* 0x0000003322227221 */ /* 0x000fe20000000000 */
        /* <DEDUP_REMOVED lines=33> */
[C---:B------:R-:W-:Y:S01]  /*6c00*/  F2FP.BF16.F32.PACK_AB R27, R29.reuse, R66 ;  /* 0x000000421d1b723e */ /* 0x040fe200000010ff */
[----:B------:R-:W-:Y:S01]  /*6c10*/  FADD R29, R29, R56 ;  /* 0x000000381d1d7221 */ /* 0x000fe20000000000 */
[----:B------:R-:W-:Y:S01]  /*6c20*/  F2FP.BF16.F32.PACK_AB R24, R117, R106 ;  /* 0x0000006a7518723e */ /* 0x000fe200000010ff */
[----:B------:R-:W-:Y:S01]  /*6c30*/  FADD R68, R69, R68 ;  /* 0x0000004445447221 */ /* 0x000fe20000000000 */
        /* <DEDUP_REMOVED lines=21> */
[----:B------:R-:W-:-:S07]  /*6d90*/  UIADD3 UR4, UR61, 0xaa0, URZ ;  /* 0x00000aa03d047890 */ /* 0x000fce000fffe03f */
[----:B------:R-:W-:Y:S01]  /*6da0*/  UMOV UR14, UR4 ;  /* 0x00000004000e7c82 */ /* 0x000fe20008000000 */
        /* <DEDUP_REMOVED lines=9> */
[----:B------:R-:W-:Y:S01]  /*6e40*/  UIADD3 UR6, UR61, 0xca0, URZ ;  /* 0x00000ca03d067890 */ /* 0x000fe2000fffe03f */
[----:B------:R-:W-:Y:S01]  /*6e50*/  UMOV UR7, 0xc0000010 ;  /* 0xc000001000077882 */ /* 0x000fe20000000000 */
[----:B------:R-:W-:Y:S02]  /*6e60*/  WARPGROUP.DEPBAR.LE gsb0, 0x0 ;  /* 0x00008000000079c5 */ /* 0x000fe40000010000 */
[----:B------:R-:W-:Y:S01]  /*6e70*/  FADD R25, R75, R44 ;  /* 0x0000002c4b197221 */ /* 0x000fe20000000000 */
[----:B------:R-:W-:Y:S01]  /*6e80*/  FADD R75, R78, R45 ;  /* 0x0000002d4e4b7221 */ /* 0x000fe20000000000 */
[----:B------:R-:W-:Y:S01]  /*6e90*/  FADD R24, R64, R71 ;  /* 0x0000004740187221 */ /* 0x000fe20000000000 */
[----:B------:R-:W-:Y:S01]  /*6ea0*/  F2FP.BF16.F32.PACK_AB R27, R14, R15 ;  /* 0x0000000f0e1b723e */ /* 0x000fe200000010ff */
[----:B------:R-:W-:Y:S01]  /*6eb0*/  FADD R198, R198, R25 ;  /* 0x00000019c6c67221 */ /* 0x000fe20000000000 */
[----:B------:R-:W-:Y:S01]  /*6ec0*/  F2FP.BF16.F32.PACK_AB R25, R35, R38 ;  /* 0x000000262319723e */ /* 0x000fe200000010ff */
[----:B------:R-:W-:Y:S01]  /*6ed0*/  FADD R75, R75, R24 ;  /* 0x000000184b4b7221 */ /* 0x000fe20000000000 */
[----:B------:R-:W-:-:S02]  /*6ee0*/  F2FP.BF16.F32.PACK_AB R24, R116, R105 ;  /* 0x000000697418723e */ /* 0x000fc400000010ff */
[----:B------:R-:W-:Y:S01]  /*6ef0*/  F2FP.BF16.F32.PACK_AB R26, R132, R121 ;  /* 0x00000079841a723e */ /* 0x000fe200000010ff */
[----:B------:R-:W-:-:S03]  /*6f00*/  FADD R75, R198, R75 ;  /* 0x0000004bc64b7221 */ /* 0x000fc60000000000 */
[----:B------:R-:W-:-:S06]  /*6f10*/  WARPGROUP.ARRIVE ;  /* 0x00000000000079c5 */ /* 0x000fcc0000000000 */
[----:B------:R-:W-:Y:S03]  /*6f20*/  HGMMA.64x16x16.F32.BF16 R184, R24, gdesc[UR12].tnspB, R184, gsb0 ;  /* 0x4020000c18b87df0 */ /* 0x000fe600080018b8 */
        /* <DEDUP_REMOVED lines=26> */
[----:B------:R-:W-:Y:S01]  /*70d0*/  FADD R25, R63, R76 ;  /* 0x0000004c3f197221 */ /* 0x000fe20000000000 */
[----:B------:R-:W-:Y:S01]  /*70e0*/  FADD R66, R65, R50 ;  /* 0x0000003241427221 */ /* 0x000fe20000000000 */
[----:B------:R-:W-:Y:S01]  /*70f0*/  FADD R27, R61, R80 ;  /* 0x000000503d1b7221 */ /* 0x000fe20000000000 */
[----:B------:R-:W-:Y:S01]  /*7100*/  FADD R67, R67, R26 ;  /* 0x0000001a43437221 */ /* 0x000fe20000000000 */
[----:B------:R-:W-:Y:S01]  /*7110*/  FADD R65, R24, R25 ;  /* 0x0000001918417221 */ /* 0x000fe20000000000 */
[----:B------:R-:W-:Y:S01]  /*7120*/  F2FP.BF16.F32.PACK_AB R25, R63, R64 ;  /* 0x000000403f19723e */ /* 0x000fe200000010ff */
[----:B------:R-:W-:Y:S01]  /*7130*/  FADD R66, R66, R27 ;  /* 0x0000001b42427221 */ /* 0x000fe20000000000 */
[----:B------:R-:W-:Y:S01]  /*7140*/  F2FP.BF16.F32.PACK_AB R27, R28, R61 ;  /* 0x0000003d1c1b723e */ /* 0x000fe200000010ff */
[----:B------:R-:W-:Y:S01]  /*7150*/  FADD R64, R31, R74 ;  /* 0x0000004a1f407221 */ /* 0x000fe20000000000 */
[----:B------:R-:W-:Y:S01]  /*7160*/  F2FP.BF16.F32.PACK_AB R24, R115, R136 ;  /* 0x000000887318723e */ /* 0x000fe200000010ff */
[----:B------:R-:W-:Y:S01]  /*7170*/  FADD R61, R30, R57 ;  /* 0x000000391e3d7221 */ /* 0x000fe20000000000 */
[----:B------:R-:W-:Y:S01]  /*7180*/  F2FP.BF16.F32.PACK_AB R26, R131, R120 ;  /* 0x00000078831a723e */ /* 0x000fe200000010ff */
[----:B------:R-:W-:Y:S01]  /*7190*/  FADD R28, R28, R79 ;  /* 0x0000004f1c1c7221 */ /* 0x000fe20000000000 */
[----:B------:R-:W-:Y:S01]  /*71a0*/  FADD R64, R64, R29 ;  /* 0x0000001d40407221 */ /* 0x000fe20000000000 */
[----:B------:R-:W-:Y:S01]  /*71b0*/  F2FP.BF16.F32.PACK_AB R29, R17, R36 ;  /* 0x00000024111d723e */ /* 0x000fe200000010ff */
[----:B------:R-:W-:Y:S01]  /*71c0*/  WARPGROUP.ARRIVE ;  /* 0x00000000000079c5 */ /* 0x000fe20000000000 */
[----:B------:R-:W-:Y:S01]  /*71d0*/  FADD R61, R61, R28 ;  /* 0x0000001c3d3d7221 */ /* 0x000fe20000000000 */
[----:B------:R-:W-:Y:S01]  /*71e0*/  F2FP.BF16.F32.PACK_AB R31, R23, R22 ;  /* 0x00000016171f723e */ /* 0x000fe200000010ff */
[----:B------:R-:W1:Y:S01]  /*71f0*/  MUFU.EX2 R70, R103 ;  /* 0x0000006700467308 */ /* 0x000e620000000800 */
[----:B------:R-:W-:Y:S01]  /*7200*/  F2FP.BF16.F32.PACK_AB R28, R113, R104 ;  /* 0x00000068711c723e */ /* 0x000fe200000010ff */
[----:B------:R-:W-:Y:S01]  /*7210*/  FADD R65, R68, R65 ;  /* 0x0000004144417221 */ /* 0x000fe20000000000 */
[----:B------:R-:W-:Y:S01]  /*7220*/  HGMMA.64x16x16.F32.BF16 R184, R24, gdesc[UR8].tnspB, R184, gsb0 ;  /* 0x4020000818b87df0 */ /* 0x000fe200080018b8 */
[----:B------:R-:W-:Y:S01]  /*7230*/  UMOV UR10, UR8 ;  /* 0x00000008000a7c82 */ /* 0x000fe20008000000 */
[----:B------:R-:W-:Y:S01]  /*7240*/  UMOV UR11, 0xc0000010 ;  /* 0xc0000010000b7882 */ /* 0x000fe20000000000 */
[----:B------:R-:W-:Y:S01]  /*7250*/  F2FP.BF16.F32.PACK_AB R30, R119, R112 ;  /* 0x00000070771e723e */ /* 0x000fe200000010ff */
[----:B------:R-:W-:Y:S01]  /*7260*/  UIADD3 UR8, UR61, 0xee0, URZ ;  /* 0x00000ee03d087890 */ /* 0x000fe2000fffe03f */
[----:B------:R-:W2:Y:S01]  /*7270*/  MUFU.EX2 R63, R102 ;  /* 0x00000066003f7308 */ /* 0x000ea20000000800 */
[----:B------:R-:W-:Y:S01]  /*7280*/  F2FP.BF16.F32.PACK_AB R47, R56, R47 ;  /* 0x0000002f382f723e */ /* 0x000fe200000010ff */
[----:B------:R-:W-:Y:S01]  /*7290*/  FADD R66, R67, R66 ;  /* 0x0000004243427221 */ /* 0x000fe20000000000 */
[----:B------:R-:W-:Y:S01]  /*72a0*/  F2FP.BF16.F32.PACK_AB R79, R79, R80 ;  /* 0x000000504f4f723e */ /* 0x000fe200000010ff */
[----:B------:R-:W-:Y:S01]  /*72b0*/  FADD R61, R64, R61 ;  /* 0x0000003d403d7221 */ /* 0x000fe20000000000 */
[----:B-1----:R-:W-:Y:S01]  /*72c0*/  @!P6 FMUL R70, R70, R70 ;  /* 0x000000464646e220 */ /* 0x002fe20000400000 */
[----:B------:R-:W-:-:S03]  /*72d0*/  FSETP.GEU.AND P6, PT, R87, -126, PT ;  /* 0xc2fc00005700780b */ /* 0x000fc60003fce000 */
[----:B------:R-:W-:Y:S01]  /*72e0*/  FADD R137, R137, R70 ;  /* 0x0000004689897221 */ /* 0x000fe20000000000 */
[----:B--2---:R-:W-:Y:S01]  /*72f0*/  @!P2 FMUL R63, R63, R63 ;  /* 0x0000003f3f3fa220 */ /* 0x004fe20000400000 */
[----:B------:R-:W-:-:S03]  /*7300*/  FSETP.GEU.AND P2, PT, R86, -126, PT ;  /* 0xc2fc00005600780b */ /* 0x000fc60003f4e000 */
[----:B------:R-:W-:-:S05]  /*7310*/  FADD R140, R140, R63 ;  /* 0x0000003f8c8c7221 */ /* 0x000fca0000000000 */
[----:B------:R-:W-:-:S05]  /*7320*/  @!P6 FMUL R87, R87, 0.5 ;  /* 0x3f0000005757e820 */ /* 0x000fca0000400000 */
        /* <DEDUP_REMOVED lines=24> */
[----:B------:R-:W-:Y:S01]  /*74b0*/  WARPGROUP.ARRIVE ;  /* 0x00000000000079c5 */ /* 0x000fe20000000000 */
[----:B------:R-:W1:Y:S01]  /*74c0*/  MUFU.EX2 R26, R110 ;  /* 0x0000006e001a7308 */ /* 0x000e620000000800 */
[----:B------:R-:W-:Y:S01]  /*74d0*/  F2FP.BF16.F32.PACK_AB R25, R72, R62 ;  /* 0x0000003e4819723e */ /* 0x000fe200000010ff */
[----:B------:R-:W-:Y:S01]  /*74e0*/  FADD R72, R42, R59 ;  /* 0x0000003b2a487221 */ /* 0x000fe20000000000 */
        /* <DEDUP_REMOVED lines=8> */
[----:B-1----:R-:W-:Y:S01]  /*7570*/  @!P3 FMUL R26, R26, R26 ;  /* 0x0000001a1a1ab220 */ /* 0x002fe20000400000 */
[----:B------:R-:W-:-:S06]  /*7580*/  FSETP.GEU.AND P3, PT, R148, -126, PT ;  /* 0xc2fc00009400780b */ /* 0x000fcc0003f6e000 */
[----:B------:R-:W1:Y:S01]  /*7590*/  MUFU.EX2 R62, R151 ;  /* 0x00000097003e7308 */ /* 0x000e620000000800 */
[----:B------:R-:W-:Y:S01]  /*75a0*/  FADD R143, R143, R26 ;  /* 0x0000001a8f8f7221 */ /* 0x000fe20000000000 */
[----:B------:R-:W-:Y:S01]  /*75b0*/  F2FP.BF16.F32.PACK_AB R26, R26, R63 ;  /* 0x0000003f1a1a723e */ /* 0x000fe200000010ff */
[----:B--2---:R-:W-:Y:S01]  /*75c0*/  @!P5 FMUL R42, R42, R42 ;  /* 0x0000002a2a2ad220 */ /* 0x004fe20000400000 */
[----:B------:R-:W-:-:S03]  /*75d0*/  FSETP.GEU.AND P5, PT, R101, -126, PT ;  /* 0xc2fc00006500780b */ /* 0x000fc60003fae000 */
[----:B------:R-:W-:Y:S01]  /*75e0*/  @!P3 FMUL R148, R148, 0.5 ;  /* 0x3f0000009494b820 */ /* 0x000fe20000400000 */
[----:B------:R-:W-:-:S03]  /*75f0*/  FADD R17, R17, R42 ;  /* 0x0000002a11117221 */ /* 0x000fc60000000000 */
[----:B------:R-:W2:Y:S01]  /*7600*/  MUFU.EX2 R41, R148 ;  /* 0x0000009400297308 */ /* 0x000ea20000000800 */
[----:B-1----:R-:W-:Y:S01]  /*7610*/  @!P4 FMUL R62, R62, R62 ;  /* 0x0000003e3e3ec220 */ /* 0x002fe20000400000 */
[----:B------:R-:W-:-:S03]  /*7620*/  FSETP.GEU.AND P4, PT, R144, -126, PT ;  /* 0xc2fc00009000780b */ /* 0x000fc60003f8e000 */
[----:B------:R-:W-:Y:S01]  /*7630*/  FADD R15, R15, R62 ;  /* 0x0000003e0f0f7221 */ /* 0x000fe20000000000 */
[----:B------:R-:W-:Y:S01]  /*7640*/  @!P5 FMUL R101, R101, 0.5 ;  /* 0x3f0000006565d820 */ /* 0x000fe20000400000 */
[----:B------:R-:W-:Y:S02]  /*7650*/  WARPGROUP.DEPBAR.LE gsb0, 0x0 ;  /* 0x00008000000079c5 */ /* 0x000fe40000010000 */
[----:B------:R-:W-:-:S06]  /*7660*/  WARPGROUP.ARRIVE ;  /* 0x00000000000079c5 */ /* 0x000fcc0000000000 */
[----:B------:R-:W-:Y:S01]  /*7670*/  @!P4 FMUL R144, R144, 0.5 ;  /* 0x3f0000009090c820 */ /* 0x000fe20000400000 */
[----:B--2---:R-:W-:Y:S01]  /*7680*/  @!P3 FMUL R41, R41, R41 ;  /* 0x000000292929b220 */ /* 0x004fe20000400000 */
[----:B------:R-:W-:Y:S01]  /*7690*/  FSETP.GEU.AND P3, PT, R95, -126, PT ;  /* 0xc2fc00005f00780b */ /* 0x000fe20003f6e000 */
[----:B------:R-:W-:Y:S01]  /*76a0*/  HGMMA.64x16x16.F32.BF16 R176, R28, gdesc[UR4].tnspB, R176, gsb0 ;  /* 0x402000041cb07df0 */ /* 0x000fe200080018b0 */
[----:B------:R-:W-:Y:S01]  /*76b0*/  UIADD3 UR6, UR61, 0x12e0, URZ ;  /* 0x000012e03d067890 */ /* 0x000fe2000fffe03f */
[----:B------:R-:W-:-:S10]  /*76c0*/  UMOV UR7, 0xc0000010 ;  /* 0xc000001000077882 */ /* 0x000fd40000000000 */
[----:B------:R-:W-:-:S06]  /*76d0*/  @!P3 FMUL R95, R95, 0.5 ;  /* 0x3f0000005f5fb820 */ /* 0x000fcc0000400000 */
[----:B------:R-:W1:Y:S02]  /*76e0*/  MUFU.EX2 R95, R95 ;  /* 0x0000005f005f7308 */ /* 0x000e640000000800 */
[----:B-1----:R-:W-:Y:S01]  /*76f0*/  @!P3 FMUL R95, R95, R95 ;  /* 0x0000005f5f5fb220 */ /* 0x002fe20000400000 */
[----:B------:R-:W-:-:S03]  /*7700*/  FSETP.GEU.AND P3, PT, R99, -126, PT ;  /* 0xc2fc00006300780b */ /* 0x000fc60003f6e000 */
[----:B------:R-:W-:Y:S01]  /*7710*/  FADD R150, R150, R95 ;  /* 0x0000005f96967221 */ /* 0x000fe20000000000 */
[----:B------:R-:W-:Y:S02]  /*7720*/  WARPGROUP.DEPBAR.LE gsb0, 0x0 ;  /* 0x00008000000079c5 */ /* 0x000fe40000010000 */
[----:B------:R-:W-:-:S07]  /*7730*/  WARPGROUP.ARRIVE ;  /* 0x00000000000079c5 */ /* 0x000fce0000000000 */
[----:B------:R-:W-:Y:S01]  /*7740*/  @!P3 FMUL R99, R99, 0.5 ;  /* 0x3f0000006363b820 */ /* 0x000fe20000400000 */
[----:B------:R-:W-:Y:S01]  /*7750*/  HGMMA.64x16x16.F32.BF16 R168, R28, gdesc[UR8].tnspB, R168, gsb0 ;  /* 0x402000081ca87df0 */ /* 0x000fe200080018a8 */
[----:B------:R-:W-:Y:S01]  /*7760*/  UMOV UR10, UR4 ;  /* 0x00000004000a7c82 */ /* 0x000fe20008000000 */
[----:B------:R-:W-:Y:S01]  /*7770*/  UMOV UR11, 0xc0000010 ;  /* 0xc0000010000b7882 */ /* 0x000fe20000000000 */
[----:B------:R-:W-:Y:S02]  /*7780*/  UIADD3 UR4, UR61, 0xb00, URZ ;  /* 0x00000b003d047890 */ /* 0x000fe4000fffe03f */
[----:B------:R-:W1:Y:S02]  /*7790*/  MUFU.EX2 R99, R99 ;  /* 0x0000006300637308 */ /* 0x000e640000000800 */
[----:B-1----:R-:W-:Y:S01]  /*77a0*/  @!P3 FMUL R99, R99, R99 ;  /* 0x000000636363b220 */ /* 0x002fe20000400000 */
[----:B------:R-:W-:-:S03]  /*77b0*/  FSETP.GEU.AND P3, PT, R97, -126, PT ;  /* 0xc2fc00006100780b */ /* 0x000fc60003f6e000 */
[----:B------:R-:W-:-:S04]  /*77c0*/  FADD R106, R106, R99 ;  /* 0x000000636a6a7221 */ /* 0x000fc80000000000 */
[----:B------:R-:W-:-:S06]  /*77d0*/  FADD R106, R137, R106 ;  /* 0x0000006a896a7221 */ /* 0x000fcc0000000000 */
[----:B------:R-:W-:Y:S01]  /*77e0*/  @!P3 FMUL R97, R97, 0.5 ;  /* 0x3f0000006161b820 */ /* 0x000fe20000400000 */
        /* <DEDUP_REMOVED lines=16> */
[----:B------:R-:W-:Y:S02]  /*78f0*/  F2FP.BF16.F32.PACK_AB R31, R58, R53 ;  /* 0x000000353a1f723e */ /* 0x000fe400000010ff */
[----:B------:R-:W-:Y:S01]  /*7900*/  HGMMA.64x16x16.F32.BF16 R184, R24, gdesc[UR8].tnspB, R184, gsb0 ;  /* 0x4020000818b87df0 */ /* 0x000fe200080018b8 */
[----:B------:R-:W-:Y:S01]  /*7910*/  UMOV UR10, UR8 ;  /* 0x00000008000a7c82 */ /* 0x000fe20008000000 */
[----:B------:R-:W-:Y:S01]  /*7920*/  UMOV UR11, 0xc0000010 ;  /* 0xc0000010000b7882 */ /* 0x000fe20000000000 */
[----:B------:R-:W2:Y:S01]  /*7930*/  MUFU.EX2 R30, R86 ;  /* 0x00000056001e7308 */ /* 0x000ea20000000800 */
[----:B------:R-:W-:-:S07]  /*7940*/  UIADD3 UR8, UR61, 0xf20, URZ ;  /* 0x00000f203d087890 */ /* 0x000fce000fffe03f */
[----:B------:R-:W3:Y:S01]  /*7950*/  MUFU.EX2 R39, R144 ;  /* 0x0000009000277308 */ /* 0x000ee20000000800 */
[----:B-1----:R-:W-:Y:S01]  /*7960*/  @!P6 FMUL R28, R28, R28 ;  /* 0x0000001c1c1ce220 */ /* 0x002fe20000400000 */
[----:B------:R-:W-:-:S03]  /*7970*/  FSETP.GEU.AND P6, PT, R81, -126, PT ;  /* 0xc2fc00005100780b */ /* 0x000fc60003fce000 */
[----:B------:R-:W-:Y:S01]  /*7980*/  FADD R145, R145, R28 ;  /* 0x0000001c91917221 */ /* 0x000fe20000000000 */
[----:B------:R-:W-:Y:S01]  /*7990*/  F2FP.BF16.F32.PACK_AB R28, R28, R69 ;  /* 0x000000451c1c723e */ /* 0x000fe200000010ff */
[----:B--2---:R-:W-:Y:S01]  /*79a0*/  @!P2 FMUL R30, R30, R30 ;  /* 0x0000001e1e1ea220 */ /* 0x004fe20000400000 */
[----:B------:R-:W-:-:S03]  /*79b0*/  FSETP.GEU.AND P2, PT, R85, -126, PT ;  /* 0xc2fc00005500780b */ /* 0x000fc60003f4e000 */
[----:B------:R-:W-:Y:S01]  /*79c0*/  FADD R13, R13, R30 ;  /* 0x0000001e0d0d7221 */ /* 0x000fe20000000000 */
[----:B------:R-:W-:-:S03]  /*79d0*/  F2FP.BF16.F32.PACK_AB R30, R30, R83 ;  /* 0x000000531e1e723e */ /* 0x000fc600000010ff */
[----:B------:R-:W-:Y:S01]  /*79e0*/  @!P6 FMUL R81, R81, 0.5 ;  /* 0x3f0000005151e820 */ /* 0x000fe20000400000 */
[----:B---3--:R-:W-:Y:S01]  /*79f0*/  @!P4 FMUL R39, R39, R39 ;  /* 0x000000272727c220 */ /* 0x008fe20000400000 */
[----:B------:R-:W-:-:S04]  /*7a00*/  FSETP.GEU.AND P4, PT, R139, -126, PT ;  /* 0xc2fc00008b00780b */ /* 0x000fc80003f8e000 */
[----:B------:R-:W1:Y:S01]  /*7a10*/  MUFU.EX2 R81, R81 ;  /* 0x0000005100517308 */ /* 0x000e620000000800 */
[----:B------:R-:W-:Y:S01]  /*7a20*/  FADD R14, R14, R39 ;  /* 0x000000270e0e7221 */ /* 0x000fe20000000000 */
[----:B------:R-:W-:-:S03]  /*7a30*/  @!P2 FMUL R85, R85, 0.5 ;  /* 0x3f0000005555a820 */ /* 0x000fc60000400000 */
[----:B------:R-:W-:Y:S01]  /*7a40*/  FADD R59, R59, R14 ;  /* 0x0000000e3b3b7221 */ /* 0x000fe20000000000 */
[----:B------:R-:W-:Y:S02]  /*7a50*/  WARPGROUP.DEPBAR.LE gsb0, 0x0 ;  /* 0x00008000000079c5 */ /* 0x000fe40000010000 */
[----:B------:R-:W-:Y:S01]  /*7a60*/  WARPGROUP.ARRIVE ;  /* 0x00000000000079c5 */ /* 0x000fe20000000000 */
[----:B------:R-:W-:Y:S01]  /*7a70*/  @!P4 FMUL R139, R139, 0.5 ;  /* 0x3f0000008b8bc820 */ /* 0x000fe20000400000 */
[----:B-1----:R-:W-:-:S04]  /*7a80*/  @!P6 FMUL R81, R81, R81 ;  /* 0x000000515151e220 */ /* 0x002fc80000400000 */
[----:B------:R-:W-:Y:S01]  /*7a90*/  HGMMA.64x16x16.F32.BF16 R176, R24, gdesc[UR4].tnspB, R176, gsb0 ;  /* 0x4020000418b07df0 */ /* 0x000fe200080018b0 */
[----:B------:R-:W-:Y:S01]  /*7aa0*/  UIADD3 UR6, UR61, 0x1300, URZ ;  /* 0x000013003d067890 */ /* 0x000fe2000fffe03f */
[----:B------:R-:W-:Y:S01]  /*7ab0*/  FSETP.GEU.AND P6, PT, R100, -126, PT ;  /* 0xc2fc00006400780b */ /* 0x000fe20003fce000 */
[----:B------:R-:W-:Y:S01]  /*7ac0*/  UMOV UR7, 0xc0000010 ;  /* 0xc000001000077882 */ /* 0x000fe20000000000 */
[----:B------:R-:W-:-:S11]  /*7ad0*/  FADD R108, R108, R81 ;  /* 0x000000516c6c7221 */ /* 0x000fd60000000000 */
        /* <DEDUP_REMOVED lines=21> */
[----:B------:R-:W-:Y:S01]  /*7c30*/  FADD R25, R38, R43 ;  /* 0x0000002b26197221 */ /* 0x000fe20000000000 */
[----:B------:R-:W-:Y:S01]  /*7c40*/  F2FP.BF16.F32.PACK_AB R27, R57, R50 ;  /* 0x00000032391b723e */ /* 0x000fe200000010ff */
[----:B------:R-:W-:Y:S01]  /*7c50*/  FADD R38, R36, R41 ;  /* 0x0000002924267221 */ /* 0x000fe20000000000 */
[----:B------:R-:W-:Y:S01]  /*7c60*/  F2FP.BF16.F32.PACK_AB R41, R42, R41 ;  /* 0x000000292a29723e */ /* 0x000fe200000010ff */
        /* <DEDUP_REMOVED lines=19> */
[----:B------:R-:W-:-:S06]  /*7da0*/  @!P2 FMUL R93, R93, 0.5 ;  /* 0x3f0000005d5da820 */ /* 0x000fcc0000400000 */
[----:B------:R-:W2:Y:S01]  /*7db0*/  MUFU.EX2 R93, R93 ;  /* 0x0000005d005d7308 */ /* 0x000ea20000000800 */
        /* <DEDUP_REMOVED lines=8> */
[----:B------:R-:W1:Y:S01]  /*7e40*/  MUFU.EX2 R98, R98 ;  /* 0x0000006200627308 */ /* 0x000e620000000800 */
[----:B------:R-:W-:Y:S01]  /*7e50*/  FADD R123, R123, R94 ;  /* 0x0000005e7b7b7221 */ /* 0x000fe20000000000 */
[----:B--2---:R-:W-:Y:S01]  /*7e60*/  @!P2 FMUL R93, R93, R93 ;  /* 0x0000005d5d5da220 */ /* 0x004fe20000400000 */
[----:B------:R-:W-:-:S03]  /*7e70*/  FSETP.GEU.AND P2, PT, R141, -126, PT ;  /* 0xc2fc00008d00780b */ /* 0x000fc60003f4e000 */
[----:B------:R-:W-:-:S05]  /*7e80*/  FADD R196, R196, R93 ;  /* 0x0000005dc4c47221 */ /* 0x000fca0000000000 */
[----:B------:R-:W-:Y:S01]  /*7e90*/  @!P1 FMUL R91, R91, 0.5 ;  /* 0x3f0000005b5b9820 */ /* 0x000fe20000400000 */
[----:B-1----:R-:W-:Y:S01]  /*7ea0*/  @!P5 FMUL R98, R98, R98 ;  /* 0x000000626262d220 */ /* 0x002fe20000400000 */
[----:B------:R-:W-:-:S03]  /*7eb0*/  FSETP.GEU.AND P5, PT, R90, -126, PT ;  /* 0xc2fc00005a00780b */ /* 0x000fc60003fae000 */
[----:B------:R-:W-:Y:S01]  /*7ec0*/  @!P2 FMUL R141, R141, 0.5 ;  /* 0x3f0000008d8da820 */ /* 0x000fe20000400000 */
[----:B------:R-:W-:-:S05]  /*7ed0*/  FADD R117, R117, R98 ;  /* 0x0000006275757221 */ /* 0x000fca0000000000 */
[----:B------:R-:W1:Y:S01]  /*7ee0*/  MUFU.EX2 R141, R141 ;  /* 0x0000008d008d7308 */ /* 0x000e620000000800 */
[----:B------:R-:W-:-:S03]  /*7ef0*/  FADD R117, R138, R117 ;  /* 0x000000758a757221 */ /* 0x000fc60000000000 */
[----:B------:R-:W-:Y:S01]  /*7f00*/  @!P5 FMUL R90, R90, 0.5 ;  /* 0x3f0000005a5ad820 */ /* 0x000fe20000400000 */
[----:B------:R-:W-:Y:S02]  /*7f10*/  WARPGROUP.DEPBAR.LE gsb0, 0x0 ;  /* 0x00008000000079c5 */ /* 0x000fe40000010000 */
[----:B------:R-:W-:Y:S01]  /*7f20*/  WARPGROUP.ARRIVE ;  /* 0x00000000000079c5 */ /* 0x000fe20000000000 */
[----:B-1----:R-:W-:Y:S01]  /*7f30*/  @!P2 FMUL R141, R141, R141 ;  /* 0x0000008d8d8da220 */ /* 0x002fe20000400000 */
[----:B------:R-:W-:-:S04]  /*7f40*/  FSETP.GEU.AND P2, PT, R96, -126, PT ;  /* 0xc2fc00006000780b */ /* 0x000fc80003f4e000 */
[----:B------:R-:W-:Y:S01]  /*7f50*/  HGMMA.64x16x16.F32.BF16 R168, R28, gdesc[UR8].tnspB, R168, gsb0 ;  /* 0x402000081ca87df0 */ /* 0x000fe200080018a8 */
[----:B------:R-:W-:Y:S01]  /*7f60*/  UMOV UR10, UR4 ;  /* 0x00000004000a7c82 */ /* 0x000fe20008000000 */
[----:B------:R-:W-:Y:S01]  /*7f70*/  UMOV UR11, 0xc0000010 ;  /* 0xc0000010000b7882 */ /* 0x000fe20000000000 */
[----:B------:R-:W-:Y:S01]  /*7f80*/  UIADD3 UR4, UR61, 0xb40, URZ ;  /* 0x00000b403d047890 */ /* 0x000fe2000fffe03f */
[----:B------:R-:W-:-:S05]  /*7f90*/  FADD R22, R22, R141 ;  /* 0x0000008d16167221 */ /* 0x000fca0000000000 */
        /* <DEDUP_REMOVED lines=14> */
[----:B------:R-:W-:Y:S01]  /*8080*/  F2FP.BF16.F32.PACK_AB R25, R52, R45 ;  /* 0x0000002d3419723e */ /* 0x000fe200000010ff */
[----:B------:R-:W1:Y:S01]  /*8090*/  MUFU.EX2 R31, R100 ;  /* 0x00000064001f7308 */ /* 0x000e620000000800 */
[----:B------:R-:W-:Y:S01]  /*80a0*/  FADD R29, R37, R46 ;  /* 0x0000002e251d7221 */ /* 0x000fe20000000000 */
[----:B------:R-:W-:Y:S01]  /*80b0*/  FADD R37, R32, R55 ;  /* 0x0000003720257221 */ /* 0x000fe20000000000 */
[----:B------:R-:W-:Y:S01]  /*80c0*/  WARPGROUP.ARRIVE ;  /* 0x00000000000079c5 */ /* 0x000fe20000000000 */
[----:B------:R-:W-:Y:S01]  /*80d0*/  F2FP.BF16.F32.PACK_AB R45, R49, R44 ;  /* 0x0000002c312d723e */ /* 0x000fe200000010ff */
[----:B------:R-:W-:Y:S01]  /*80e0*/  FADD R30, R35, R54 ;  /* 0x00000036231e7221 */ /* 0x000fe20000000000 */
[----:B------:R-:W-:Y:S01]  /*80f0*/  F2FP.BF16.F32.PACK_AB R44, R98, R99 ;  /* 0x00000063622c723e */ /* 0x000fe200000010ff */
[----:B------:R-:W-:Y:S01]  /*8100*/  FADD R35, R33, R48 ;  /* 0x0000003021237221 */ /* 0x000fe20000000000 */
[----:B------:R-:W-:Y:S01]  /*8110*/  FADD R29, R29, R38 ;  /* 0x000000261d1d7221 */ /* 0x000fe20000000000 */
[----:B------:R-:W-:Y:S01]  /*8120*/  HGMMA.64x16x16.F32.BF16 R184, R24, gdesc[UR8].tnspB, R184, gsb0 ;  /* 0x4020000818b87df0 */ /* 0x000fe200080018b8 */
[----:B------:R-:W-:Y:S01]  /*8130*/  UMOV UR10, UR8 ;  /* 0x00000008000a7c82 */ /* 0x000fe20008000000 */
[----:B------:R-:W-:Y:S01]  /*8140*/  UMOV UR11, 0xc0000010 ;  /* 0xc0000010000b7882 */ /* 0x000fe20000000000 */
[----:B------:R-:W-:Y:S01]  /*8150*/  UIADD3 UR8, UR61, 0xf60, URZ ;  /* 0x00000f603d087890 */ /* 0x000fe2000fffe03f */
[----:B------:R-:W-:Y:S01]  /*8160*/  FADD R35, R35, R22 ;  /* 0x0000001623237221 */ /* 0x000fe20000000000 */
[----:B------:R-:W-:Y:S01]  /*8170*/  FADD R30, R73, R30 ;  /* 0x0000001e491e7221 */ /* 0x000fe20000000000 */
[----:B------:R-:W2:Y:S01]  /*8180*/  MUFU.EX2 R22, R139 ;  /* 0x0000008b00167308 */ /* 0x000ea20000000800 */
[----:B------:R-:W-:Y:S01]  /*8190*/  FADD R28, R28, R29 ;  /* 0x0000001d1c1c7221 */ /* 0x000fe20000000000 */
[----:B-1----:R-:W-:Y:S01]  /*81a0*/  @!P6 FMUL R31, R31, R31 ;  /* 0x0000001f1f1fe220 */ /* 0x002fe20000400000 */
[----:B------:R-:W-:-:S02]  /*81b0*/  FSETP.GEU.AND P6, PT, R92, -126, PT ;  /* 0xc2fc00005c00780b */ /* 0x000fc40003fce000 */
[----:B------:R-:W-:Y:S01]  /*81c0*/  FADD R28, R75, R28 ;  /* 0x0000001c4b1c7221 */ /* 0x000fe20000000000 */
[----:B------:R-:W-:-:S10]  /*81d0*/  FADD R118, R118, R31 ;  /* 0x0000001f76767221 */ /* 0x000fd40000000000 */
[----:B------:R-:W-:Y:S01]  /*81e0*/  @!P6 FMUL R92, R92, 0.5 ;  /* 0x3f0000005c5ce820 */ /* 0x000fe20000400000 */
[----:B--2---:R-:W-:Y:S01]  /*81f0*/  @!P4 FMUL R22, R22, R22 ;  /* 0x000000161616c220 */ /* 0x004fe20000400000 */
[----:B------:R-:W-:-:S13]  /*8200*/  FSETP.GEU.AND P4, PT, R128, -126, PT ;  /* 0xc2fc00008000780b */ /* 0x000fda0003f8e000 */
        /* <DEDUP_REMOVED lines=24> */
[----:B------:R-:W-:Y:S01]  /*8390*/  F2FP.BF16.F32.PACK_AB R25, R51, R46 ;  /* 0x0000002e3319723e */ /* 0x000fe200000010ff */
[----:B------:R-:W-:Y:S01]  /*83a0*/  FADD R51, R34, R17 ;  /* 0x0000001122337221 */ /* 0x000fe20000000000 */
[----:B------:R-:W-:Y:S01]  /*83b0*/  F2FP.BF16.F32.PACK_AB R27, R55, R48 ;  /* 0x00000030371b723e */ /* 0x000fe200000010ff */
[----:B------:R-:W1:Y:S01]  /*83c0*/  MUFU.EX2 R46, R91 ;  /* 0x0000005b002e7308 */ /* 0x000e620000000800 */
[----:B------:R-:W-:Y:S01]  /*83d0*/  F2FP.BF16.F32.PACK_AB R24, R31, R36 ;  /* 0x000000241f18723e */ /* 0x000fe200000010ff */
[----:B------:R-:W-:Y:S01]  /*83e0*/  FADD R34, R40, R15 ;  /* 0x0000000f28227221 */ /* 0x000fe20000000000 */
[----:B------:R-:W-:Y:S01]  /*83f0*/  F2FP.BF16.F32.PACK_AB R26, R93, R94 ;  /* 0x0000005e5d1a723e */ /* 0x000fe200000010ff */
[----:B------:R-:W-:-:S02]  /*8400*/  FADD R30, R30, R51 ;  /* 0x000000331e1e7221 */ /* 0x000fc40000000000 */
[----:B------:R-:W-:Y:S01]  /*8410*/  FADD R35, R34, R35 ;  /* 0x0000002322237221 */ /* 0x000fe20000000000 */
[----:B------:R-:W-:Y:S01]  /*8420*/  WARPGROUP.ARRIVE ;  /* 0x00000000000079c5 */ /* 0x000fe20000000000 */
[----:B------:R-:W2:Y:S01]  /*8430*/  MUFU.EX2 R31, R92 ;  /* 0x0000005c001f7308 */ /* 0x000ea20000000800 */
[----:B------:R-:W-:Y:S01]  /*8440*/  FADD R30, R65, R30 ;  /* 0x0000001e411e7221 */ /* 0x000fe20000000000 */
[----:B------:R-:W-:-:S03]  /*8450*/  FADD R35, R66, R35 ;  /* 0x0000002342237221 */ /* 0x000fc60000000000 */
[----:B------:R-:W-:Y:S01]  /*8460*/  HGMMA.64x16x16.F32.BF16 R184, R24, gdesc[UR8].tnspB, R184, gsb0 ;  /* 0x4020000818b87df0 */ /* 0x000fe200080018b8 */
[----:B------:R-:W-:Y:S01]  /*8470*/  UMOV UR10, UR8 ;  /* 0x00000008000a7c82 */ /* 0x000fe20008000000 */
[----:B------:R-:W-:Y:S01]  /*8480*/  UMOV UR11, 0xc0000010 ;  /* 0xc0000010000b7882 */ /* 0x000fe20000000000 */
[----:B------:R-:W-:Y:S01]  /*8490*/  UIADD3 UR8, UR61, 0xf80, URZ ;  /* 0x00000f803d087890 */ /* 0x000fe2000fffe03f */
[----:B-1----:R-:W-:Y:S01]  /*84a0*/  @!P1 FMUL R46, R46, R46 ;  /* 0x0000002e2e2e9220 */ /* 0x002fe20000400000 */
[----:B------:R-:W-:Y:S01]  /*84b0*/  FSETP.GEU.AND P1, PT, R89, -126, PT ;  /* 0xc2fc00005900780b */ /* 0x000fe20003f2e000 */
[----:B------:R-:W1:Y:S01]  /*84c0*/  MUFU.EX2 R15, R90 ;  /* 0x0000005a000f7308 */ /* 0x000e620000000800 */
[----:B------:R-:W-:Y:S01]  /*84d0*/  FADD R28, R28, R35 ;  /* 0x000000231c1c7221 */ /* 0x000fe20000000000 */
[----:B------:R-:W-:Y:S01]  /*84e0*/  FADD R32, R133, R46 ;  /* 0x0000002e85207221 */ /* 0x000fe20000000000 */
[----:B--2---:R-:W-:Y:S01]  /*84f0*/  @!P6 FMUL R31, R31, R31 ;  /* 0x0000001f1f1fe220 */ /* 0x004fe20000400000 */
[----:B------:R-:W-:-:S04]  /*8500*/  FSETP.GEU.AND P6, PT, R84, -126, PT ;  /* 0xc2fc00005400780b */ /* 0x000fc80003fce000 */
[----:B------:R-:W2:Y:S01]  /*8510*/  MUFU.EX2 R40, R128 ;  /* 0x0000008000287308 */ /* 0x000ea20000000800 */
[----:B------:R-:W-:Y:S01]  /*8520*/  FADD R32, R143, R32 ;  /* 0x000000208f207221 */ /* 0x000fe20000000000 */
[----:B------:R-:W-:Y:S01]  /*8530*/  FADD R33, R122, R31 ;  /* 0x0000001f7a217221 */ /* 0x000fe20000000000 */
[----:B------:R-:W-:Y:S01]  /*8540*/  F2FP.BF16.F32.PACK_AB R46, R46, R31 ;  /* 0x0000001f2e2e723e */ /* 0x000fe200000010ff */
[----:B------:R-:W-:Y:S02]  /*8550*/  @!P1 FMUL R89, R89, 0.5 ;  /* 0x3f00000059599820 */ /* 0x000fe40000400000 */
[----:B------:R-:W-:Y:S01]  /*8560*/  FADD R33, R140, R33 ;  /* 0x000000218c217221 */ /* 0x000fe20000000000 */
[----:B-1----:R-:W-:-:S03]  /*8570*/  @!P5 FMUL R15, R15, R15 ;  /* 0x0000000f0f0fd220 */ /* 0x002fc60000400000 */
[----:B------:R-:W1:Y:S01]  /*8580*/  MUFU.EX2 R89, R89 ;  /* 0x0000005900597308 */ /* 0x000e620000000800 */
[----:B------:R-:W-:Y:S01]  /*8590*/  FSETP.GEU.AND P5, PT, R124, -126, PT ;  /* 0xc2fc00007c00780b */ /* 0x000fe20003fae000 */
[----:B------:R-:W-:Y:S01]  /*85a0*/  @!P6 FMUL R84, R84, 0.5 ;  /* 0x3f0000005454e820 */ /* 0x000fe20000400000 */
[----:B------:R-:W-:Y:S01]  /*85b0*/  FADD R116, R116, R15 ;  /* 0x0000000f74747221 */ /* 0x000fe20000000000 */
[----:B--2---:R-:W-:-:S03]  /*85c0*/  @!P4 FMUL R40, R40, R40 ;  /* 0x000000282828c220 */ /* 0x004fc60000400000 */
[----:B------:R-:W-:Y:S01]  /*85d0*/  FADD R116, R145, R116 ;  /* 0x0000007491747221 */ /* 0x000fe20000000000 */
[----:B------:R-:W-:-:S06]  /*85e0*/  FADD R113, R113, R40 ;  /* 0x0000002871717221 */ /* 0x000fcc0000000000 */
[----:B------:R-:W-:Y:S01]  /*85f0*/  @!P5 FMUL R124, R124, 0.5 ;  /* 0x3f0000007c7cd820 */ /* 0x000fe20000400000 */
[----:B------:R-:W-:Y:S01]  /*8600*/  FADD R113, R118, R113 ;  /* 0x0000007176717221 */ /* 0x000fe20000000000 */
[----:B-1----:R-:W-:Y:S01]  /*8610*/  @!P1 FMUL R89, R89, R89 ;  /* 0x0000005959599220 */ /* 0x002fe20000400000 */
[----:B------:R-:W-:Y:S02]  /*8620*/  WARPGROUP.DEPBAR.LE gsb0, 0x0 ;  /* 0x00008000000079c5 */ /* 0x000fe40000010000 */
[----:B------:R-:W-:Y:S01]  /*8630*/  WARPGROUP.ARRIVE ;  /* 0x00000000000079c5 */ /* 0x000fe20000000000 */
[----:B------:R-:W1:Y:S01]  /*8640*/  MUFU.EX2 R17, R124 ;  /* 0x0000007c00117308 */ /* 0x000e620000000800 */
[----:B------:R-:W-:Y:S01]  /*8650*/  FSETP.GEU.AND P1, PT, R127, -126, PT ;  /* 0xc2fc00007f00780b */ /* 0x000fe20003f2e000 */
[----:B------:R-:W-:Y:S01]  /*8660*/  FADD R132, R132, R89 ;  /* 0x0000005984847221 */ /* 0x000fe20000000000 */
[----:B------:R-:W-:Y:S02]  /*8670*/  FADD R113, R116, R113 ;  /* 0x0000007174717221 */ /* 0x000fe40000000000 */
[----:B------:R-:W-:Y:S01]  /*8680*/  HGMMA.64x16x16.F32.BF16 R176, R24, gdesc[UR4].tnspB, R176, gsb0 ;  /* 0x4020000418b07df0 */ /* 0x000fe200080018b0 */
[----:B------:R-:W-:Y:S01]  /*8690*/  UIADD3 UR6, UR61, 0x1360, URZ ;  /* 0x000013603d067890 */ /* 0x000fe2000fffe03f */
[----:B------:R-:W-:Y:S01]  /*86a0*/  FADD R132, R13, R132 ;  /* 0x000000840d847221 */ /* 0x000fe20000000000 */
[----:B------:R-:W-:Y:S01]  /*86b0*/  UMOV UR7, 0xc0000010 ;  /* 0xc000001000077882 */ /* 0x000fe20000000000 */
[----:B------:R-:W-:-:S05]  /*86c0*/  VIADD R13, R2, 0x2a820 ;  /* 0x0002a820020d7836 */ /* 0x000fca0000000000 */
[----:B------:R-:W-:Y:S01]  /*86d0*/  @!P1 FMUL R127, R127, 0.5 ;  /* 0x3f0000007f7f9820 */ /* 0x000fe20000400000 */
[----:B-1----:R-:W-:-:S05]  /*86e0*/  @!P5 FMUL R17, R17, R17 ;  /* 0x000000111111d220 */ /* 0x002fca0000400000 */
[----:B------:R-:W1:Y:S01]  /*86f0*/  MUFU.EX2 R127, R127 ;  /* 0x0000007f007f7308 */ /* 0x000e620000000800 */
[----:B------:R-:W-:-:S04]  /*8700*/  FADD R120, R120, R17 ;  /* 0x0000001178787221 */ /* 0x000fc80000000000 */
[----:B------:R-:W-:-:S04]  /*8710*/  FADD R120, R125, R120 ;  /* 0x000000787d787221 */ /* 0x000fc80000000000 */
[----:B------:R-:W-:Y:S01]  /*8720*/  FADD R33, R33, R120 ;  /* 0x0000007821217221 */ /* 0x000fe20000000000 */
[----:B-1----:R-:W-:Y:S01]  /*8730*/  @!P1 FMUL R127, R127, R127 ;  /* 0x0000007f7f7f9220 */ /* 0x002fe20000400000 */
[----:B------:R-:W-:-:S03]  /*8740*/  ISETP.GE.AND P1, PT, R12, 0x201, PT ;  /* 0x000002010c00780c */ /* 0x000fc60003f26270 */
[----:B------:R-:W-:Y:S01]  /*8750*/  FADD R104, R104, R127 ;  /* 0x0000007f68687221 */ /* 0x000fe20000000000 */
[----:B------:R-:W-:-:S03]  /*8760*/  F2FP.BF16.F32.PACK_AB R40, R40, R127 ;  /* 0x0000007f2828723e */ /* 0x000fc600000010ff */
[----:B------:R-:W-:Y:S01]  /*8770*/  FADD R104, R107, R104 ;  /* 0x000000686b687221 */ /* 0x000fe20000000000 */
        /* <DEDUP_REMOVED lines=20> */
[----:B------:R-:W-:Y:S02]  /*88c0*/  F2FP.BF16.F32.PACK_AB R25, R54, R43 ;  /* 0x0000002b3619723e */ /* 0x000fe400000010ff */
[----:B------:R-:W-:Y:S02]  /*88d0*/  F2FP.BF16.F32.PACK_AB R27, R39, R62 ;  /* 0x0000003e271b723e */ /* 0x000fe400000010ff */
[----:B------:R-:W-:Y:S01]  /*88e0*/  HGMMA.64x16x16.F32.BF16 R184, R44, gdesc[UR8].tnspB, R184, gsb0 ;  /* 0x402000082cb87df0 */ /* 0x000fe200080018b8 */
[----:B------:R-:W-:Y:S01]  /*88f0*/  UMOV UR10, UR8 ;  /* 0x00000008000a7c82 */ /* 0x000fe20008000000 */
[----:B------:R-:W-:Y:S01]  /*8900*/  UMOV UR11, 0xc0000010 ;  /* 0xc0000010000b7882 */ /* 0x000fe20000000000 */
[----:B------:R-:W2:Y:S01]  /*8910*/  MUFU.EX2 R26, R84 ;  /* 0x00000054001a7308 */ /* 0x000ea20000000800 */
[----:B------:R-:W-:Y:S01]  /*8920*/  UIADD3 UR8, UR61, 0xfa0, URZ ;  /* 0x00000fa03d087890 */ /* 0x000fe2000fffe03f */
[----:B------:R-:W-:Y:S01]  /*8930*/  F2FP.BF16.F32.PACK_AB R43, R22, R141 ;  /* 0x0000008d162b723e */ /* 0x000fe200000010ff */
[----:B-1----:R-:W-:Y:S01]  /*8940*/  @!P3 FMUL R24, R24, R24 ;  /* 0x000000181818b220 */ /* 0x002fe20000400000 */
[----:B------:R-:W-:-:S03]  /*8950*/  FSETP.GEU.AND P3, PT, R109, -126, PT ;  /* 0xc2fc00006d00780b */ /* 0x000fc60003f6e000 */
[----:B------:R-:W-:Y:S01]  /*8960*/  FADD R105, R105, R24 ;  /* 0x0000001869697221 */ /* 0x000fe20000000000 */
[----:B------:R-:W-:Y:S02]  /*8970*/  F2FP.BF16.F32.PACK_AB R24, R15, R24 ;  /* 0x000000180f18723e */ /* 0x000fe400000010ff */
[----:B------:R-:W1:Y:S01]  /*8980*/  MUFU.EX2 R15, R96 ;  /* 0x00000060000f7308 */ /* 0x000e620000000800 */
[----:B--2---:R-:W-:Y:S01]  /*8990*/  @!P6 FMUL R26, R26, R26 ;  /* 0x0000001a1a1ae220 */ /* 0x004fe20000400000 */
[----:B------:R-:W-:Y:S01]  /*89a0*/  FSETP.GEU.AND P6, PT, R126, -126, PT ;  /* 0xc2fc00007e00780b */ /* 0x000fe20003fce000 */
[----:B------:R-:W-:Y:S02]  /*89b0*/  FADD R105, R142, R105 ;  /* 0x000000698e697221 */ /* 0x000fe40000000000 */
[----:B------:R-:W-:Y:S01]  /*89c0*/  FADD R121, R121, R26 ;  /* 0x0000001a79797221 */ /* 0x000fe20000000000 */
[----:B------:R-:W-:Y:S01]  /*89d0*/  F2FP.BF16.F32.PACK_AB R26, R89, R26 ;  /* 0x0000001a591a723e */ /* 0x000fe200000010ff */
[----:B------:R-:W-:Y:S01]  /*89e0*/  @!P3 FMUL R109, R109, 0.5 ;  /* 0x3f0000006d6db820 */ /* 0x000fe20000400000 */
[----:B------:R-:W-:Y:S01]  /*89f0*/  FADD R104, R105, R104 ;  /* 0x0000006869687221 */ /* 0x000fe20000000000 */
[----:B------:R-:W-:-:S02]  /*8a00*/  FADD R121, R146, R121 ;  /* 0x0000007992797221 */ /* 0x000fc40000000000 */
[----:B------:R-:W2:Y:S04]  /*8a10*/  MUFU.EX2 R14, R109 ;  /* 0x0000006d000e7308 */ /* 0x000ea80000000800 */
[----:B------:R-:W-:Y:S01]  /*8a20*/  @!P6 FMUL R126, R126, 0.5 ;  /* 0x3f0000007e7ee820 */ /* 0x000fe20000400000 */
[----:B-1----:R-:W-:Y:S01]  /*8a30*/  @!P2 FMUL R15, R15, R15 ;  /* 0x0000000f0f0fa220 */ /* 0x002fe20000400000 */
[----:B------:R-:W-:Y:S02]  /*8a40*/  FSETP.GEU.AND P2, PT, R129, -126, PT ;  /* 0xc2fc00008100780b */ /* 0x000fe40003f4e000 */
[----:B------:R-:W1:Y:S01]  /*8a50*/  MUFU.EX2 R78, R126 ;  /* 0x0000007e004e7308 */ /* 0x000e620000000800 */
[----:B------:R-:W-:Y:S02]  /*8a60*/  WARPGROUP.DEPBAR.LE gsb0, 0x0 ;  /* 0x00008000000079c5 */ /* 0x000fe40000010000 */
[----:B------:R-:W-:Y:S01]  /*8a70*/  WARPGROUP.ARRIVE ;  /* 0x00000000000079c5 */ /* 0x000fe20000000000 */
[----:B--2---:R-:W-:Y:S01]  /*8a80*/  @!P3 FMUL R14, R14, R14 ;  /* 0x0000000e0e0eb220 */ /* 0x004fe20000400000 */
[----:B------:R-:W-:-:S04]  /*8a90*/  FSETP.GEU.AND P3, PT, R134, -126, PT ;  /* 0xc2fc00008600780b */ /* 0x000fc80003f6e000 */
[----:B------:R-:W-:Y:S01]  /*8aa0*/  HGMMA.64x16x16.F32.BF16 R176, R44, gdesc[UR4].tnspB, R176, gsb0 ;  /* 0x402000042cb07df0 */ /* 0x000fe200080018b0 */
[----:B------:R-:W-:Y:S01]  /*8ab0*/  UIADD3 UR6, UR61, 0x1380, URZ ;  /* 0x000013803d067890 */ /* 0x000fe2000fffe03f */
[----:B------:R-:W-:Y:S01]  /*8ac0*/  F2FP.BF16.F32.PACK_AB R76, R14, R15 ;  /* 0x0000000f0e4c723e */ /* 0x000fe200000010ff */
[----:B------:R-:W-:Y:S01]  /*8ad0*/  UMOV UR7, 0xc0000010 ;  /* 0xc000001000077882 */ /* 0x000fe20000000000 */
[----:B------:R-:W-:Y:S01]  /*8ae0*/  @!P2 FMUL R129, R129, 0.5 ;  /* 0x3f0000008181a820 */ /* 0x000fe20000400000 */
[----:B-1----:R-:W-:-:S04]  /*8af0*/  @!P6 FMUL R78, R78, R78 ;  /* 0x0000004e4e4ee220 */ /* 0x002fc80000400000 */
[----:B------:R-:W-:Y:S01]  /*8b00*/  FADD R131, R131, R78 ;  /* 0x0000004e83837221 */ /* 0x000fe20000000000 */
[----:B------:R-:W-:Y:S01]  /*8b10*/  F2FP.BF16.F32.PACK_AB R78, R78, R17 ;  /* 0x000000114e4e723e */ /* 0x000fe200000010ff */
[----:B------:R-:W-:Y:S01]  /*8b20*/  @!P3 FMUL R134, R134, 0.5 ;  /* 0x3f0000008686b820 */ /* 0x000fe20000400000 */
[----:B------:R-:W1:Y:S01]  /*8b30*/  MUFU.EX2 R129, R129 ;  /* 0x0000008100817308 */ /* 0x000e620000000800 */
[----:B------:R-:W-:-:S04]  /*8b40*/  FADD R131, R150, R131 ;  /* 0x0000008396837221 */ /* 0x000fc80000000000 */
[----:B------:R-:W-:-:S03]  /*8b50*/  FADD R32, R32, R131 ;  /* 0x0000008320207221 */ /* 0x000fc60000000000 */
[----:B------:R-:W2:Y:S01]  /*8b60*/  MUFU.EX2 R134, R134 ;  /* 0x0000008600867308 */ /* 0x000ea20000000800 */
[----:B-1----:R-:W-:-:S04]  /*8b70*/  @!P2 FMUL R129, R129, R129 ;  /* 0x000000818181a220 */ /* 0x002fc80000400000 */
[----:B------:R-:W-:Y:S01]  /*8b80*/  FADD R112, R112, R129 ;  /* 0x0000008170707221 */ /* 0x000fe20000000000 */
[----:B--2---:R-:W-:-:S03]  /*8b90*/  @!P3 FMUL R134, R134, R134 ;  /* 0x000000868686b220 */ /* 0x004fc60000400000 */
[----:B------:R-:W-:Y:S01]  /*8ba0*/  FADD R112, R123, R112 ;  /* 0x000000707b707221 */ /* 0x000fe20000000000 */
[----:B------:R-:W-:Y:S01]  /*8bb0*/  FADD R119, R119, R134 ;  /* 0x0000008677777221 */ /* 0x000fe20000000000 */
[----:B------:R-:W-:Y:S02]  /*8bc0*/  WARPGROUP.DEPBAR.LE gsb0, 0x0 ;  /* 0x00008000000079c5 */ /* 0x000fe40000010000 */
[----:B------:R-:W-:Y:S01]  /*8bd0*/  WARPGROUP.ARRIVE ;  /* 0x00000000000079c5 */ /* 0x000fe20000000000 */
[----:B------:R-:W-:Y:S01]  /*8be0*/  F2FP.BF16.F32.PACK_AB R42, R134, R129 ;  /* 0x00000081862a723e */ /* 0x000fe200000010ff */
[----:B------:R-:W-:Y:S01]  /*8bf0*/  FADD R119, R196, R119 ;  /* 0x00000077c4777221 */ /* 0x000fe20000000000 */
[----:B------:R-:W-:-:S03]  /*8c00*/  FADD R112, R121, R112 ;  /* 0x0000007079707221 */ /* 0x000fc60000000000 */
[----:B------:R-:W-:Y:S01]  /*8c10*/  HGMMA.64x16x16.F32.BF16 R168, R44, gdesc[UR8].tnspB, R168, gsb0 ;  /* 0x402000082ca87df0 */ /* 0x000fe200080018a8 */
[----:B------:R-:W-:Y:S01]  /*8c20*/  UMOV UR10, UR4 ;  /* 0x00000004000a7c82 */ /* 0x000fe20008000000 */
[----:B------:R-:W-:Y:S01]  /*8c30*/  UMOV UR11, 0xc0000010 ;  /* 0xc0000010000b7882 */ /* 0x000fe20000000000 */
[----:B------:R-:W-:Y:S01]  /*8c40*/  UIADD3 UR4, UR61, 0xba0, URZ ;  /* 0x00000ba03d047890 */ /* 0x000fe2000fffe03f */
[----:B------:R-:W-:Y:S01]  /*8c50*/  FADD R119, R132, R119 ;  /* 0x0000007784777221 */ /* 0x000fe20000000000 */
[----:B------:R-:W-:-:S03]  /*8c60*/  FADD R112, R33, R112 ;  /* 0x0000007021707221 */ /* 0x000fc60000000000 */
        /* <DEDUP_REMOVED lines=42> */
[----:B------:R-:W-:Y:S01]  /*8f10*/  FADD R24, R23, R22 ;  /* 0x0000001617187221 */ /* 0x000fe20000000000 */
[----:B------:R-:W-:Y:S01]  /*8f20*/  FADD R23, R136, R15 ;  /* 0x0000000f88177221 */ /* 0x000fe20000000000 */
[----:B------:R-:W-:Y:S02]  /*8f30*/  IMAD.MOV.U32 R15, RZ, RZ, 0x2 ;  /* 0x00000002ff0f7424 */ /* 0x000fe400078e00ff */
[----:B------:R-:W-:Y:S01]  /*8f40*/  FADD R26, R37, R24 ;  /* 0x00000018251a7221 */ /* 0x000fe20000000000 */
[----:B------:R-:W-:Y:S01]  /*8f50*/  HGMMA.64x16x16.F32.BF16 R184, R76, gdesc[UR8].tnspB, R184, gsb0 ;  /* 0x402000084cb87df0 */ /* 0x000fe200080018b8 */
[----:B------:R-:W-:Y:S01]  /*8f60*/  UMOV UR10, UR8 ;  /* 0x00000008000a7c82 */ /* 0x000fe20008000000 */
[----:B------:R-:W-:Y:S01]  /*8f70*/  UMOV UR11, 0xc0000010 ;  /* 0xc0000010000b7882 */ /* 0x000fe20000000000 */
[----:B------:R-:W-:Y:S01]  /*8f80*/  UIADD3 UR8, UR61, 0xfe0, URZ ;  /* 0x00000fe03d087890 */ /* 0x000fe2000fffe03f */
[----:B------:R-:W-:Y:S01]  /*8f90*/  FADD R24, R115, R14 ;  /* 0x0000000e73187221 */ /* 0x000fe20000000000 */
[----:B------:R-:W-:Y:S01]  /*8fa0*/  FADD R23, R108, R23 ;  /* 0x000000176c177221 */ /* 0x000fe20000000000 */
[----:B------:R-:W-:Y:S01]  /*8fb0*/  FADD R26, R59, R26 ;  /* 0x0000001a3b1a7221 */ /* 0x000fe20000000000 */
[----:B------:R-:W-:Y:S01]  /*8fc0*/  PRMT R14, RZ, 0x654, R13 ;  /* 0x00000654ff0e7816 */ /* 0x000fe2000000000d */
[----:B------:R-:W-:Y:S01]  /*8fd0*/  FADD R24, R149, R24 ;  /* 0x0000001895187221 */ /* 0x000fe20000000000 */
[----:B------:R-:W-:Y:S01]  /*8fe0*/  FADD R23, R106, R23 ;  /* 0x000000176a177221 */ /* 0x000fe20000000000 */
[----:B------:R-:W-:-:S02]  /*8ff0*/  FADD R61, R61, R26 ;  /* 0x0000001a3d3d7221 */ /* 0x000fc40000000000 */
[----:B------:R-:W-:Y:S01]  /*9000*/  FADD R24, R117, R24 ;  /* 0x0000001875187221 */ /* 0x000fe20000000000 */
[----:B------:R-:W-:Y:S01]  /*9010*/  FADD R23, R23, R104 ;  /* 0x0000006817177221 */ /* 0x000fe20000000000 */
[----:B------:R-:W-:Y:S02]  /*9020*/  FADD R61, R30, R61 ;  /* 0x0000003d1e3d7221 */ /* 0x000fe40000000000 */
[----:B------:R-:W-:Y:S01]  /*9030*/  FADD R24, R24, R113 ;  /* 0x0000007118187221 */ /* 0x000fe20000000000 */
[----:B------:R-:W-:Y:S01]  /*9040*/  FADD R23, R23, R112 ;  /* 0x0000007017177221 */ /* 0x000fe20000000000 */
[----:B------:R-:W-:Y:S02]  /*9050*/  FADD R12, R28, R61 ;  /* 0x0000003d1c0c7221 */ /* 0x000fe40000000000 */
[----:B------:R-:W-:Y:S01]  /*9060*/  FADD R24, R24, R119 ;  /* 0x0000007718187221 */ /* 0x000fe20000000000 */
        /* <DEDUP_REMOVED lines=39> */
[----:B------:R-:W-:Y:S03]  /*92e0*/  HGMMA.64x16x16.F32.BF16 R160, R40, gdesc[UR8].tnspB, R160, gsb0 ;  /* 0x4020000828a07df0 */ /* 0x000fe600080018a0 */
[----:B------:R-:W-:Y:S02]  /*92f0*/  WARPGROUP.DEPBAR.LE gsb0, 0x0 ;  /* 0x00008000000079c5 */ /* 0x000fe40000010000 */
[----:B------:R-:W-:-:S06]  /*9300*/  WARPGROUP.ARRIVE ;  /* 0x00000000000079c5 */ /* 0x000fcc0000000000 */
[----:B------:R-:W-:Y:S03]  /*9310*/  HGMMA.64x16x16.F32.BF16 R152, R40, gdesc[UR4].tnspB, R152, gsb0 ;  /* 0x4020000428987df0 */ /* 0x000fe60008001898 */
[----:B------:R-:W-:Y:S02]  /*9320*/  WARPGROUP.DEPBAR.LE gsb0, 0x0 ;  /* 0x00008000000079c5 */ /* 0x000fe40000010000 */
[----:B------:R1:W-:Y:S02]  /*9330*/  SYNCS.ARRIVE.TRANS64.RED.A1T0 RZ, [R14+URZ], RZ ;  /* 0x000000ff0eff79a7 */ /* 0x0003e4000810043f */
[----:B-1----:R-:W-:Y:S01]  /*9340*/  FADD R14, R23, R24 ;  /* 0x00000018170e7221 */ /* 0x002fe20000000000 */
[----:B------:R-:W-:Y:S06]  /*9350*/  @!P1 BRA `(.L_x_24) ;  /* 0x0000006800589947 */ /* 0x000fec0003800000 */
[----:B------:R-:W-:Y:S01]  /*9360*/  IMAD.MOV.U32 R23, RZ, RZ, R193 ;  /* 0x000000ffff177224 */ /* 0x000fe200078e00c1 */
[----:B------:R-:W-:Y:S01]  /*9370*/  MOV R195, R194 ;  /* 0x000000c200c37202 */ /* 0x000fe20000000f00 */
[----:B------:R-:W-:Y:S01]  /*9380*/  IMAD.MOV.U32 R15, RZ, RZ, 0x2 ;  /* 0x00000002ff0f7424 */ /* 0x000fe200078e00ff */
[----:B------:R-:W-:Y:S01]  /*9390*/  MOV R3, RZ ;  /* 0x000000ff00037202 */ /* 0x000fe20000000f00 */
[----:B------:R-:W-:Y:S01]  /*93a0*/  IMAD.MOV.U32 R6, RZ, RZ, 0x1 ;  /* 0x00000001ff067424 */ /* 0x000fe200078e00ff */
[----:B------:R-:W-:-:S06]  /*93b0*/  ULDC UR4, c[0x0][0x604] ;  /* 0x0001810000047ab9 */ /* 0x000fcc0000000800 */
.L_x_36:
[----:B------:R-:W-:Y:S01]  /*93c0*/  IMAD R22, R15, 0x8, R2 ;  /* 0x000000080f167824 */ /* 0x000fe200078e0202 */
[----:B------:R-:W-:-:S07]  /*93d0*/  SHF.L.U32 R17, R3, 0x1f, RZ ;  /* 0x0000001f03117819 */ /* 0x000fce00000006ff */
[----:B------:R-:W-:Y:S05]  /*93e0*/  YIELD ;  /* 0x0000000000007946 */ /* 0x000fea0003800000 */
[----:B------:R-:W1:Y:S01]  /*93f0*/  SYNCS.PHASECHK.TRANS64.TRYWAIT P2, [R22+URZ+0x2a800], R17 ;  /* 0x02a80011160075a7 */ /* 0x000e62000804017f */
[C---:B------:R-:W-:Y:S01]  /*9400*/  ISETP.GT.AND P1, PT, R192.reuse, 0x2, PT ;  /* 0x00000002c000780c */ /* 0x040fe20003f24270 */
[----:B------:R-:W-:Y:S01]  /*9410*/  VIADD R192, R192, 0xffffffff ;  /* 0xffffffffc0c07836 */ /* 0x000fe20000000000 */
[----:B-1----:R-:W-:Y:S11]  /*9420*/  @!P2 BRA `(.L_x_25) ;  /* 0x000001080034a947 */ /* 0x002ff60003800000 */
.L_x_86:
[----:B------:R-:W-:Y:S05]  /*9430*/  WARPSYNC.ALL ;  /* 0x0000000000007948 */ /* 0x000fea0003800000 */
[----:B------:R-:W-:Y:S01]  /*9440*/  R2UR UR6, R15 ;  /* 0x000000000f0672ca */ /* 0x000fe200000e0000 */
[----:B------:R-:W-:Y:S01]  /*9450*/  ULOP3.LUT UR7, UR61, 0x10000, URZ, 0xfc, !UPT ;  /* 0x000100003d077892 */ /* 0x000fe2000f8efc3f */
[----:B------:R-:W-:Y:S01]  /*9460*/  R2UR UR12, R20 ;  /* 0x00000000140c72ca */ /* 0x000fe200000e0000 */
[----:B------:R-:W-:Y:S01]  /*9470*/  WARPGROUP.ARRIVE ;  /* 0x00000000000079c5 */ /* 0x000fe20000000000 */
[----:B------:R-:W-:Y:S01]  /*9480*/  R2UR UR13, R21 ;  /* 0x00000000150d72ca */ /* 0x000fe200000e0000 */
[----:B------:R-:W-:Y:S01]  /*9490*/  UMOV UR15, 0xc0000010 ;  /* 0xc0000010000f7882 */ /* 0x000fe20000000000 */
[----:B------:R-:W-:Y:S01]  /*94a0*/  R2UR UR8, R18 ;  /* 0x00000000120872ca */ /* 0x000fe200000e0000 */
[----:B------:R-:W-:Y:S01]  /*94b0*/  UMOV UR11, 0xc0000010 ;  /* 0xc0000010000b7882 */ /* 0x000fe20000000000 */
[----:B------:R-:W-:Y:S01]  /*94c0*/  R2UR UR9, R19 ;  /* 0x00000000130972ca */ /* 0x000fe200000e0000 */
[----:B------:R-:W-:Y:S01]  /*94d0*/  UMOV UR59, 0xc0000010 ;  /* 0xc0000010003b7882 */ /* 0x000fe20000000000 */
[----:B------:R-:W-:Y:S01]  /*94e0*/  UMOV UR55, 0xc0000010 ;  /* 0xc000001000377882 */ /* 0x000fe20000000000 */
[----:B------:R-:W-:Y:S01]  /*94f0*/  UMOV UR51, 0xc0000010 ;  /* 0xc000001000337882 */ /* 0x000fe20000000000 */
[----:B------:R-:W-:Y:S01]  /*9500*/  ISETP.NE.AND P2, PT, R9, RZ, PT ;  /* 0x000000ff0900720c */ /* 0x000fe20003f45270 */
[----:B------:R-:W-:-:S04]  /*9510*/  UIMAD UR6, UR6, 0xa00, UR7 ;  /* 0x00000a00060678a4 */ /* 0x000fc8000f8e0207 */
[----:B------:R-:W-:Y:S02]  /*9520*/  UIADD3 UR7, UR6, 0x200, URZ ;  /* 0x0000020006077890 */ /* 0x000fe4000fffe03f */
[----:B------:R-:W-:Y:S02]  /*9530*/  UIADD3 UR58, UR6, 0x400, URZ ;  /* 0x00000400063a7890 */ /* 0x000fe4000fffe03f */
[----:B------:R-:W-:Y:S01]  /*9540*/  UMOV UR14, UR6 ;  /* 0x00000006000e7c82 */ /* 0x000fe20008000000 */
[----:B------:R-:W-:Y:S01]  /*9550*/  UIADD3 UR54, UR6, 0x600, URZ ;  /* 0x0000060006367890 */ /* 0x000fe2000fffe03f */
[----:B------:R-:W-:Y:S01]  /*9560*/  HGMMA.64x256x16.F32.BF16 R24, gdesc[UR12], RZ, !UPT, gsb0 ;  /* 0x03e000000c1879f0 */ /* 0x000fe2000c0018ff */
[----:B------:R-:W-:Y:S01]  /*9570*/  UMOV UR10, UR7 ;  /* 0x00000007000a7c82 */ /* 0x000fe20008000000 */
[----:B------:R-:W-:Y:S01]  /*9580*/  UIADD3 UR50, UR6, 0x800, URZ ;  /* 0x0000080006327890 */ /* 0x000fe2000fffe03f */
[----:B------:R-:W-:Y:S02]  /*9590*/  WARPGROUP.DEPBAR.LE gsb0, 0x0 ;  /* 0x00008000000079c5 */ /* 0x000fe40000010000 */
[----:B------:R-:W-:-:S15]  /*95a0*/  WARPGROUP.ARRIVE ;  /* 0x00000000000079c5 */ /* 0x000fde0000000000 */
[----:B------:R-:W-:-:S08]  /*95b0*/  NOP ;  /* 0x0000000000007918 */ /* 0x000fd00000000000 */
        /* <DEDUP_REMOVED lines=14> */
[----:B------:R-:W-:Y:S05]  /*96a0*/  @P2 BRA `(.L_x_26) ;  /* 0x0000000000f82947 */ /* 0x000fea0003800000 */
[----:B------:R-:W-:-:S13]  /*96b0*/  ISETP.LT.OR P3, PT, R7, 0x1, !P0 ;  /* 0x000000010700780c */ /* 0x000fda0004761670 */
[----:B------:R-:W-:Y:S05]  /*96c0*/  @P3 BRA `(.L_x_27) ;  /* 0x0000000000ec3947 */ /* 0x000fea0003800000 */
[----:B-1----:R-:W-:Y:S02]  /*96d0*/  LEA R17, R5, R2, 0x3 ;  /* 0x0000000205117211 */ /* 0x002fe400078e18ff */
[----:B------:R-:W-:Y:S02]  /*96e0*/  SHF.L.U32 R22, R4, 0x1f, RZ ;  /* 0x0000001f04167819 */ /* 0x000fe400000006ff */
[----:B------:R-:W-:Y:S02]  /*96f0*/  ISETP.NE.AND P4, PT, R0, RZ, PT ;  /* 0x000000ff0000720c */ /* 0x000fe40003f85270 */
[----:B------:R-:W1:Y:S02]  /*9700*/  SYNCS.PHASECHK.TRANS64.TRYWAIT P3, [R17+URZ+0x2a820], R22 ;  /* 0x02a82016110075a7 */ /* 0x000e64000806017f */
[----:B-1----:R-:W-:Y:S09]  /*9710*/  @!P3 BRA `(.L_x_28) ;  /* 0x00000104008cb947 */ /* 0x002ff20003800000 */
.L_x_87:
[----:B------:R-:W-:Y:S05]  /*9720*/  @P4 BRA `(.L_x_29) ;  /* 0x0000000000144947 */ /* 0x000fea0003800000 */
[----:B------:R-:W-:Y:S01]  /*9730*/  LOP3.LUT P3, RZ, R16, 0x1f, RZ, 0xc0, !PT ;  /* 0x0000001f10ff7812 */ /* 0x000fe2000786c0ff */
[----:B-1----:R-:W-:-:S04]  /*9740*/  IMAD.MOV.U32 R22, RZ, RZ, 0xa000 ;  /* 0x0000a000ff167424 */ /* 0x002fc800078e00ff */
[----:B------:R2:W-:Y:S08]  /*9750*/  SYNCS.ARRIVE.TRANS64 RZ, [R17+URZ+0x2a800], R22 ;  /* 0x02a8001611ff79a7 */ /* 0x0005f0000800003f */
[----:B------:R-:W-:Y:S05]  /*9760*/  @!P3 BRA `(.L_x_29) ;  /* 0x000000000004b947 */ /* 0x000fea0003800000 */
[----:B------:R-:W-:Y:S01]  /*9770*/  BPT.TRAP 0x1 ;  /* 0x000000040000795c */ /* 0x000fe20000300000 */
.L_x_29:
[----:B-12---:R-:W-:Y:S01]  /*9780*/  IMAD R22, R5, 0xa000, R2 ;  /* 0x0000a00005167824 */ /* 0x006fe200078e0202 */
        /* <DEDUP_REMOVED lines=8> */
[----:B------:R-:W-:Y:S01]  /*9810*/  VIADD R5, R5, 0x1 ;  /* 0x0000000105057836 */ /* 0x000fe20000000000 */
[----:B------:R-:W-:Y:S01]  /*9820*/  UMOV UR42, URZ ;  /* 0x0000003f002a7c82 */ /* 0x000fe20008000000 */
[----:B------:R-:W-:Y:S01]  /*9830*/  UMOV UR34, 0x10 ;  /* 0x0000001000227882 */ /* 0x000fe20000000000 */
[----:B------:R-:W-:Y:S01]  /*9840*/  UMOV UR36, UR44 ;  /* 0x0000002c00247c82 */ /* 0x000fe20008000000 */
[----:B------:R-:W-:Y:S01]  /*9850*/  UMOV UR37, UR45 ;  /* 0x0000002d00257c82 */ /* 0x000fe20008000000 */
[----:B------:R-:W-:Y:S01]  /*9860*/  UIADD3 UR41, UR41, 0x2a800, URZ ;  /* 0x0002a80029297890 */ /* 0x000fe2000fffe03f */
[----:B------:R-:W-:Y:S01]  /*9870*/  ISETP.NE.AND P3, PT, R5, 0x4, PT ;  /* 0x000000040500780c */ /* 0x000fe20003f65270 */
[----:B------:R-:W-:-:S02]  /*9880*/  USHF.L.U32 UR43, UR43, 0x8, URZ ;  /* 0x000000082b2b7899 */ /* 0x000fc4000800063f */
[----:B------:R-:W-:Y:S01]  /*9890*/  UIADD3 UR40, UR8, 0x2800, URZ ;  /* 0x0000280008287890 */ /* 0x000fe2000fffe03f */
[----:B------:R-:W-:Y:S01]  /*98a0*/  SEL R17, RZ, 0x1, P3 ;  /* 0x00000001ff117807 */ /* 0x000fe20001800000 */
[----:B------:R-:W-:Y:S01]  /*98b0*/  UIADD3 UR32, UR8, 0x4800, URZ ;  /* 0x0000480008207890 */ /* 0x000fe2000fffe03f */
[----:B------:R-:W-:Y:S01]  /*98c0*/  SEL R5, R5, RZ, P3 ;  /* 0x000000ff05057207 */ /* 0x000fe20001800000 */
[----:B------:R-:W-:Y:S01]  /*98d0*/  UIADD3 UR24, UR8, 0x6800, URZ ;  /* 0x0000680008187890 */ /* 0x000fe2000fffe03f */
[----:B------:R-:W-:Y:S01]  /*98e0*/  LOP3.LUT R4, R4, R17, RZ, 0x3c, !PT ;  /* 0x0000001104047212 */ /* 0x000fe200078e3cff */
        /* <DEDUP_REMOVED lines=24> */
[----:B--2---:R-:W-:Y:S01]  /*9a70*/  NOP ;  /* 0x0000000000007918 */ /* 0x004fe20000000000 */
.L_x_27:
[----:B------:R-:W-:-:S07]  /*9a80*/  IADD3 R7, R7, -0x1, RZ ;  /* 0xffffffff07077810 */ /* 0x000fce0007ffe0ff */
.L_x_26:
[----:B------:R-:W-:Y:S01]  /*9a90*/  VIADD R15, R15, 0x1 ;  /* 0x000000010f0f7836 */ /* 0x000fe20000000000 */
[----:B------:R-:W-:Y:S05]  /*9aa0*/  WARPSYNC.ALL ;  /* 0x0000000000007948 */ /* 0x000fea0003800000 */
[----:B------:R-:W-:-:S04]  /*9ab0*/  ISETP.NE.AND P3, PT, R15, 0x4, PT ;  /* 0x000000040f00780c */ /* 0x000fc80003f65270 */
[----:B-1----:R-:W-:Y:S02]  /*9ac0*/  SEL R22, RZ, 0x1, P3 ;  /* 0x00000001ff167807 */ /* 0x002fe40001800000 */
[----:B------:R-:W-:Y:S02]  /*9ad0*/  SEL R15, R15, RZ, P3 ;  /* 0x000000ff0f0f7207 */ /* 0x000fe40001800000 */
[----:B------:R-:W-:Y:S02]  /*9ae0*/  LOP3.LUT R17, R3, R22, RZ, 0x3c, !PT ;  /* 0x0000001603117212 */ /* 0x000fe400078e3cff */
        /* <DEDUP_REMOVED lines=123> */
[----:B------:R-:W-:Y:S02]  /*a2a0*/  LEA R199, R15, R2, 0x3 ;  /* 0x000000020fc77211 */ /* 0x000fe400078e18ff */
[----:B------:R-:W-:Y:S02]  /*a2b0*/  FMNMX R22, R148, R3, !PT ;  /* 0x0000000394167209 */ /* 0x000fe40007800000 */
[----:B------:R-:W-:Y:S02]  /*a2c0*/  FMNMX R3, R147, R194, !PT ;  /* 0x000000c293037209 */ /* 0x000fe40007800000 */
[----:B------:R-:W-:Y:S02]  /*a2d0*/  FMNMX R22, R149, R22, !PT ;  /* 0x0000001695167209 */ /* 0x000fe40007800000 */
[----:B------:R-:W-:Y:S02]  /*a2e0*/  FMNMX R194, R150, R3, !PT ;  /* 0x0000000396c27209 */ /* 0x000fe40007800000 */
[----:B------:R-:W-:Y:S01]  /*a2f0*/  SHF.L.U32 R198, R17, 0x1f, RZ ;  /* 0x0000001f11c67819 */ /* 0x000fe200000006ff */
[----:B------:R-:W1:Y:S01]  /*a300*/  SHFL.BFLY PT, R193, R22, 0x1, 0x1f ;  /* 0x0c201f0016c17f89 */ /* 0x000e6200000e0000 */
[----:B------:R-:W-:-:S05]  /*a310*/  FMNMX R3, R151, R194, !PT ;  /* 0x000000c297037209 */ /* 0x000fca0007800000 */
[----:B------:R-:W2:Y:S01]  /*a320*/  SHFL.BFLY PT, R194, R3, 0x1, 0x1f ;  /* 0x0c201f0003c27f89 */ /* 0x000ea200000e0000 */
[----:B-1----:R-:W-:Y:S01]  /*a330*/  FMNMX R196, R22, R193, !PT ;  /* 0x000000c116c47209 */ /* 0x002fe20007800000 */
[----:B------:R-:W-:-:S04]  /*a340*/  IMAD R22, R6, 0x8, R13 ;  /* 0x0000000806167824 */ /* 0x000fc800078e020d */
[----:B------:R-:W1:Y:S01]  /*a350*/  SHFL.BFLY PT, R193, R196, 0x2, 0x1f ;  /* 0x0c401f00c4c17f89 */ /* 0x000e6200000e0000 */
[----:B--2---:R-:W-:-:S05]  /*a360*/  FMNMX R197, R3, R194, !PT ;  /* 0x000000c203c57209 */ /* 0x004fca0007800000 */
[----:B------:R-:W2:Y:S01]  /*a370*/  SHFL.BFLY PT, R194, R197, 0x2, 0x1f ;  /* 0x0c401f00c5c27f89 */ /* 0x000ea200000e0000 */
[----:B-1----:R-:W-:-:S04]  /*a380*/  FMNMX R193, R196, R193, !PT ;  /* 0x000000c1c4c17209 */ /* 0x002fc80007800000 */
[----:B------:R-:W-:Y:S02]  /*a390*/  FSETP.NEU.AND P3, PT, R193, -INF , PT ;  /* 0xff800000c100780b */ /* 0x000fe40003f6d000 */
[----:B--2---:R-:W-:Y:S02]  /*a3a0*/  FMNMX R194, R197, R194, !PT ;  /* 0x000000c2c5c27209 */ /* 0x004fe40007800000 */
[----:B------:R-:W-:Y:S02]  /*a3b0*/  FSEL R202, R193, RZ, P3 ;  /* 0x000000ffc1ca7208 */ /* 0x000fe40001800000 */
[----:B------:R-:W-:-:S03]  /*a3c0*/  FSETP.NEU.AND P3, PT, R194, -INF , PT ;  /* 0xff800000c200780b */ /* 0x000fc60003f6d000 */
[----:B------:R-:W-:Y:S01]  /*a3d0*/  FADD R3, -R202, R23 ;  /* 0x00000017ca037221 */ /* 0x000fe20000000100 */
[----:B------:R-:W-:Y:S02]  /*a3e0*/  PRMT R23, RZ, 0x654, R22 ;  /* 0x00000654ff177816 */ /* 0x000fe40000000016 */
[----:B------:R-:W-:Y:S01]  /*a3f0*/  FSEL R196, R194, RZ, P3 ;  /* 0x000000ffc2c47208 */ /* 0x000fe20001800000 */
[----:B------:R-:W-:Y:S01]  /*a400*/  FMUL R22, R3, UR4 ;  /* 0x0000000403167c20 */ /* 0x000fe20008400000 */
[----:B------:R1:W-:Y:S03]  /*a410*/  SYNCS.ARRIVE.TRANS64.RED.A1T0 RZ, [R23+URZ], RZ ;  /* 0x000000ff17ff79a7 */ /* 0x0003e6000810043f */
[----:B------:R-:W-:Y:S01]  /*a420*/  FADD R3, -R196, R195 ;  /* 0x000000c3c4037221 */ /* 0x000fe20000000100 */
[----:B------:R-:W-:Y:S01]  /*a430*/  FSETP.GEU.AND P4, PT, R22, -126, PT ;  /* 0xc2fc00001600780b */ /* 0x000fe20003f8e000 */
[----:B------:R-:W2:Y:S02]  /*a440*/  SYNCS.PHASECHK.TRANS64.TRYWAIT P5, [R199+URZ+0x2a800], R198 ;  /* 0x02a800c6c70075a7 */ /* 0x000ea400080a017f */
[----:B-1----:R-:W-:Y:S01]  /*a450*/  FMUL R23, R3, UR4 ;  /* 0x0000000403177c20 */ /* 0x002fe20008400000 */
[----:B------:R-:W-:-:S04]  /*a460*/  FMUL R3, R196, UR4 ;  /* 0x00000004c4037c20 */ /* 0x000fc80008400000 */
[----:B------:R-:W-:Y:S01]  /*a470*/  FSETP.GEU.AND P3, PT, R23, -126, PT ;  /* 0xc2fc00001700780b */ /* 0x000fe20003f6e000 */
[--C-:B------:R-:W-:Y:S01]  /*a480*/  FFMA R196, R26, UR4, -R3.reuse ;  /* 0x000000041ac47c23 */ /* 0x100fe20008000803 */
[----:B------:R-:W-:-:S03]  /*a490*/  FFMA R197, R27, UR4, -R3 ;  /* 0x000000041bc57c23 */ /* 0x000fc60008000803 */
[----:B------:R-:W-:Y:S01]  /*a4a0*/  @!P4 FMUL R22, R22, 0.5 ;  /* 0x3f0000001616c820 */ /* 0x000fe20000400000 */
[----:B------:R-:W-:-:S03]  /*a4b0*/  FSETP.GEU.AND P6, PT, R196, -126, PT ;  /* 0xc2fc0000c400780b */ /* 0x000fc60003fce000 */
[----:B------:R1:W3:Y:S04]  /*a4c0*/  MUFU.EX2 R195, R22 ;  /* 0x0000001600c37308 */ /* 0x0002e80000000800 */
[----:B------:R-:W-:-:S06]  /*a4d0*/  @!P3 FMUL R23, R23, 0.5 ;  /* 0x3f0000001717b820 */ /* 0x000fcc0000400000 */
[----:B------:R-:W4:Y:S01]  /*a4e0*/  MUFU.EX2 R23, R23 ;  /* 0x0000001700177308 */ /* 0x000f220000000800 */
[----:B-123--:R-:W-:Y:S05]  /*a4f0*/  @!P5 BRA `(.L_x_30) ;  /* 0x000000f80028d947 */ /* 0x00efea0003800000 */
.L_x_88:
[--C-:B-1----:R-:W-:Y:S01]  /*a500*/  FFMA R198, R31, UR4, -R3.reuse ;  /* 0x000000041fc67c23 */ /* 0x102fe20008000803 */
[----:B----4-:R-:W-:Y:S01]  /*a510*/  @!P3 FMUL R23, R23, R23 ;  /* 0x000000171717b220 */ /* 0x010fe20000400000 */
[--C-:B------:R-:W-:Y:S01]  /*a520*/  FFMA R22, R30, UR4, -R3.reuse ;  /* 0x000000041e167c23 */ /* 0x100fe20008000803 */
[----:B------:R-:W-:Y:S01]  /*a530*/  @!P4 FMUL R195, R195, R195 ;  /* 0x000000c3c3c3c220 */ /* 0x000fe20000400000 */
[--C-:B------:R-:W-:Y:S01]  /*a540*/  FFMA R201, R39, UR4, -R3.reuse ;  /* 0x0000000427c97c23 */ /* 0x100fe20008000803 */
[----:B------:R-:W-:Y:S01]  /*a550*/  FSETP.GEU.AND P3, PT, R198, -126, PT ;  /* 0xc2fc0000c600780b */ /* 0x000fe20003f6e000 */
[----:B------:R-:W-:Y:S01]  /*a560*/  @!P6 FMUL R196, R196, 0.5 ;  /* 0x3f000000c4c4e820 */ /* 0x000fe20000400000 */
[----:B------:R-:W-:Y:S01]  /*a570*/  FSETP.GEU.AND P4, PT, R22, -126, PT ;  /* 0xc2fc00001600780b */ /* 0x000fe20003f8e000 */
[--C-:B------:R-:W-:Y:S01]  /*a580*/  FFMA R200, R38, UR4, -R3.reuse ;  /* 0x0000000426c87c23 */ /* 0x100fe20008000803 */
[----:B------:R-:W-:Y:S01]  /*a590*/  FSETP.GEU.AND P5, PT, R197, -126, PT ;  /* 0xc2fc0000c500780b */ /* 0x000fe20003fae000 */
[----:B------:R1:W2:Y:S01]  /*a5a0*/  MUFU.EX2 R26, R196 ;  /* 0x000000c4001a7308 */ /* 0x0002a20000000800 */
[--C-:B------:R-:W-:Y:S01]  /*a5b0*/  FFMA R199, R34, UR4, -R3.reuse ;  /* 0x0000000422c77c23 */ /* 0x100fe20008000803 */
[--C-:B------:R-:W-:Y:S01]  /*a5c0*/  FFMA R47, R47, UR4, -R3.reuse ;  /* 0x000000042f2f7c23 */ /* 0x100fe20008000803 */
[--C-:B------:R-:W-:Y:S01]  /*a5d0*/  FFMA R55, R55, UR4, -R3.reuse ;  /* 0x0000000437377c23 */ /* 0x100fe20008000803 */
[--C-:B------:R-:W-:Y:S01]  /*a5e0*/  FFMA R43, R43, UR4, -R3.reuse ;  /* 0x000000042b2b7c23 */ /* 0x100fe20008000803 */
[--C-:B------:R-:W-:Y:S01]  /*a5f0*/  FFMA R63, R63, UR4, -R3.reuse ;  /* 0x000000043f3f7c23 */ /* 0x100fe20008000803 */
[--C-:B------:R-:W-:Y:S01]  /*a600*/  FFMA R51, R51, UR4, -R3.reuse ;  /* 0x0000000433337c23 */ /* 0x100fe20008000803 */
[--C-:B------:R-:W-:Y:S01]  /*a610*/  FFMA R71, R71, UR4, -R3.reuse ;  /* 0x0000000447477c23 */ /* 0x100fe20008000803 */
[----:B------:R-:W-:Y:S01]  /*a620*/  @!P3 FMUL R198, R198, 0.5 ;  /* 0x3f000000c6c6b820 */ /* 0x000fe20000400000 */
[--C-:B-1----:R-:W-:Y:S01]  /*a630*/  FFMA R196, R35, UR4, -R3.reuse ;  /* 0x0000000423c47c23 */ /* 0x102fe20008000803 */
[----:B------:R-:W-:Y:S01]  /*a640*/  @!P4 FMUL R22, R22, 0.5 ;  /* 0x3f0000001616c820 */ /* 0x000fe20000400000 */
[--C-:B------:R-:W-:Y:S01]  /*a650*/  FFMA R42, R42, UR4, -R3.reuse ;  /* 0x000000042a2a7c23 */ /* 0x100fe20008000803 */
[----:B------:R-:W1:Y:S01]  /*a660*/  MUFU.EX2 R31, R198 ;  /* 0x000000c6001f7308 */ /* 0x000e620000000800 */
[----:B------:R-:W-:Y:S01]  /*a670*/  @!P5 FMUL R197, R197, 0.5 ;  /* 0x3f000000c5c5d820 */ /* 0x000fe20000400000 */
[----:B------:R-:W-:Y:S01]  /*a680*/  R2UR UR6, R15 ;  /* 0x000000000f0672ca */ /* 0x000fe200000e0000 */
[-C--:B------:R-:W-:Y:S01]  /*a690*/  FMUL R184, R184, R195.reuse ;  /* 0x000000c3b8b87220 */ /* 0x080fe20000400000 */
[-C--:B------:R-:W-:Y:S01]  /*a6a0*/  FMUL R185, R185, R195.reuse ;  /* 0x000000c3b9b97220 */ /* 0x080fe20000400000 */
[----:B--2---:R-:W-:Y:S01]  /*a6b0*/  @!P6 FMUL R26, R26, R26 ;  /* 0x0000001a1a1ae220 */ /* 0x004fe20000400000 */
[----:B------:R-:W-:Y:S01]  /*a6c0*/  FSETP.GEU.AND P6, PT, R199, -126, PT ;  /* 0xc2fc0000c700780b */ /* 0x000fe20003fce000 */
[-C--:B------:R-:W-:Y:S01]  /*a6d0*/  FMUL R188, R188, R195.reuse ;  /* 0x000000c3bcbc7220 */ /* 0x080fe20000400000 */
[----:B------:R2:W3:Y:S01]  /*a6e0*/  MUFU.EX2 R30, R22 ;  /* 0x00000016001e7308 */ /* 0x0004e20000000800 */
[----:B------:R-:W-:Y:S01]  /*a6f0*/  FFMA R12, R23, R12, R26 ;  /* 0x0000000c170c7223 */ /* 0x000fe2000000001a */
[----:B------:R-:W-:Y:S01]  /*a700*/  FMUL R189, R189, R195 ;  /* 0x000000c3bdbd7220 */ /* 0x000fe20000400000 */
[-C--:B------:R-:W-:Y:S01]  /*a710*/  FMUL R186, R186, R23.reuse ;  /* 0x00000017baba7220 */ /* 0x080fe20000400000 */
[-C--:B------:R-:W-:Y:S01]  /*a720*/  FMUL R187, R187, R23.reuse ;  /* 0x00000017bbbb7220 */ /* 0x080fe20000400000 */
[-C--:B------:R-:W-:Y:S01]  /*a730*/  FMUL R190, R190, R23.reuse ;  /* 0x00000017bebe7220 */ /* 0x080fe20000400000 */
[----:B------:R-:W-:Y:S01]  /*a740*/  FMUL R191, R191, R23 ;  /* 0x00000017bfbf7220 */ /* 0x000fe20000400000 */
[----:B------:R-:W-:Y:S01]  /*a750*/  UIMAD UR6, UR6, 0xa00, UR61 ;  /* 0x00000a00060678a4 */ /* 0x000fe2000f8e023d */
[----:B------:R-:W4:Y:S01]  /*a760*/  MUFU.EX2 R27, R197 ;  /* 0x000000c5001b7308 */ /* 0x000f220000000800 */
[----:B-1----:R-:W-:Y:S01]  /*a770*/  @!P3 FMUL R31, R31, R31 ;  /* 0x0000001f1f1fb220 */ /* 0x002fe20000400000 */
[----:B------:R-:W-:Y:S01]  /*a780*/  FSETP.GEU.AND P3, PT, R201, -126, PT ;  /* 0xc2fc0000c900780b */ /* 0x000fe20003f6e000 */
[----:B--2---:R-:W-:Y:S01]  /*a790*/  FMUL R22, R202, UR4 ;  /* 0x00000004ca167c20 */ /* 0x004fe20008400000 */
[----:B------:R-:W-:Y:S01]  /*a7a0*/  @!P6 FMUL R199, R199, 0.5 ;  /* 0x3f000000c7c7e820 */ /* 0x000fe20000400000 */
[----:B------:R-:W-:Y:S01]  /*a7b0*/  UMOV UR7, 0xc0000010 ;  /* 0xc000001000077882 */ /* 0x000fe20000000000 */
[----:B------:R-:W-:Y:S01]  /*a7c0*/  FMUL R176, R176, R195 ;  /* 0x000000c3b0b07220 */ /* 0x000fe20000400000 */
[--C-:B------:R-:W-:Y:S01]  /*a7d0*/  FFMA R38, R24, UR4, -R22.reuse ;  /* 0x0000000418267c23 */ /* 0x100fe20008000816 */
[--C-:B------:R-:W-:Y:S01]  /*a7e0*/  FFMA R29, R29, UR4, -R22.reuse ;  /* 0x000000041d1d7c23 */ /* 0x100fe20008000816 */
[----:B------:R-:W1:Y:S01]  /*a7f0*/  MUFU.EX2 R34, R199 ;  /* 0x000000c700227308 */ /* 0x000e620000000800 */
[--C-:B------:R-:W-:Y:S01]  /*a800*/  FFMA R37, R37, UR4, -R22.reuse ;  /* 0x0000000425257c23 */ /* 0x100fe20008000816 */
[----:B---3--:R-:W-:Y:S01]  /*a810*/  @!P4 FMUL R30, R30, R30 ;  /* 0x0000001e1e1ec220 */ /* 0x008fe20000400000 */
[----:B------:R-:W-:Y:S01]  /*a820*/  FSETP.GEU.AND P4, PT, R200, -126, PT ;  /* 0xc2fc0000c800780b */ /* 0x000fe20003f8e000 */
[--C-:B------:R-:W-:Y:S01]  /*a830*/  FFMA R39, R28, UR4, -R22.reuse ;  /* 0x000000041c277c23 */ /* 0x100fe20008000816 */
[--C-:B------:R-:W-:Y:S01]  /*a840*/  FFMA R25, R25, UR4, -R22.reuse ;  /* 0x0000000419197c23 */ /* 0x100fe20008000816 */
[----:B------:R-:W-:Y:S01]  /*a850*/  @!P3 FMUL R201, R201, 0.5 ;  /* 0x3f000000c9c9b820 */ /* 0x000fe20000400000 */
[--C-:B------:R-:W-:Y:S01]  /*a860*/  FFMA R36, R36, UR4, -R22.reuse ;  /* 0x0000000424247c23 */ /* 0x100fe20008000816 */
[----:B----4-:R-:W-:Y:S01]  /*a870*/  @!P5 FMUL R27, R27, R27 ;  /* 0x0000001b1b1bd220 */ /* 0x010fe20000400000 */
[----:B------:R-:W-:Y:S01]  /*a880*/  FSETP.GEU.AND P5, PT, R196, -126, PT ;  /* 0xc2fc0000c400780b */ /* 0x000fe20003fae000 */
[----:B------:R-:W2:Y:S01]  /*a890*/  MUFU.EX2 R24, R201 ;  /* 0x000000c900187308 */ /* 0x000ea20000000800 */
[--C-:B------:R-:W-:Y:S01]  /*a8a0*/  FFMA R45, R45, UR4, -R22.reuse ;  /* 0x000000042d2d7c23 */ /* 0x100fe20008000816 */
[--C-:B------:R-:W-:Y:S01]  /*a8b0*/  FFMA R53, R53, UR4, -R22.reuse ;  /* 0x0000000435357c23 */ /* 0x100fe20008000816 */
[--C-:B------:R-:W-:Y:S01]  /*a8c0*/  FFMA R41, R41, UR4, -R22.reuse ;  /* 0x0000000429297c23 */ /* 0x100fe20008000816 */
[--C-:B------:R-:W-:Y:S01]  /*a8d0*/  FFMA R61, R61, UR4, -R22.reuse ;  /* 0x000000043d3d7c23 */ /* 0x100fe20008000816 */
[--C-:B------:R-:W-:Y:S01]  /*a8e0*/  FFMA R49, R49, UR4, -R22.reuse ;  /* 0x0000000431317c23 */ /* 0x100fe20008000816 */
[----:B------:R-:W-:Y:S01]  /*a8f0*/  @!P4 FMUL R200, R200, 0.5 ;  /* 0x3f000000c8c8c820 */ /* 0x000fe20000400000 */
[----:B-1----:R-:W-:Y:S01]  /*a900*/  @!P6 FMUL R34, R34, R34 ;  /* 0x000000222222e220 */ /* 0x002fe20000400000 */
[----:B------:R-:W-:Y:S01]  /*a910*/  FSETP.GEU.AND P6, PT, R38, -126, PT ;  /* 0xc2fc00002600780b */ /* 0x000fe20003fce000 */
[--C-:B------:R-:W-:Y:S01]  /*a920*/  FFMA R69, R69, UR4, -R22.reuse ;  /* 0x0000000445457c23 */ /* 0x100fe20008000816 */
[----:B------:R-:W1:Y:S01]  /*a930*/  MUFU.EX2 R35, R200 ;  /* 0x000000c800237308 */ /* 0x000e620000000800 */
[--C-:B------:R-:W-:Y:S01]  /*a940*/  FFMA R40, R40, UR4, -R22.reuse ;  /* 0x0000000428287c23 */ /* 0x100fe20008000816 */
[----:B------:R-:W-:Y:S01]  /*a950*/  @!P5 FMUL R196, R196, 0.5 ;  /* 0x3f000000c4c4d820 */ /* 0x000fe20000400000 */
[-C--:B------:R-:W-:Y:S01]  /*a960*/  FMUL R177, R177, R195.reuse ;  /* 0x000000c3b1b17220 */ /* 0x080fe20000400000 */
[-C--:B------:R-:W-:Y:S01]  /*a970*/  FMUL R180, R180, R195.reuse ;  /* 0x000000c3b4b47220 */ /* 0x080fe20000400000 */
[----:B------:R-:W-:Y:S01]  /*a980*/  FMUL R181, R181, R195 ;  /* 0x000000c3b5b57220 */ /* 0x000fe20000400000 */
[-C--:B------:R-:W-:Y:S01]  /*a990*/  FMUL R178, R178, R23.reuse ;  /* 0x00000017b2b27220 */ /* 0x080fe20000400000 */
[----:B--2---:R-:W-:Y:S01]  /*a9a0*/  @!P3 FMUL R24, R24, R24 ;  /* 0x000000181818b220 */ /* 0x004fe20000400000 */
[----:B------:R-:W-:Y:S01]  /*a9b0*/  FSETP.GEU.AND P3, PT, R29, -126, PT ;  /* 0xc2fc00001d00780b */ /* 0x000fe20003f6e000 */
[----:B------:R2:W3:Y:S01]  /*a9c0*/  MUFU.EX2 R197, R196 ;  /* 0x000000c400c57308 */ /* 0x0004e20000000800 */
[-C--:B------:R-:W-:Y:S01]  /*a9d0*/  FMUL R179, R179, R23.reuse ;  /* 0x00000017b3b37220 */ /* 0x080fe20000400000 */
[----:B------:R-:W-:Y:S01]  /*a9e0*/  @!P6 FMUL R38, R38, 0.5 ;  /* 0x3f0000002626e820 */ /* 0x000fe20000400000 */
[-C--:B------:R-:W-:Y:S01]  /*a9f0*/  FMUL R182, R182, R23.reuse ;  /* 0x00000017b6b67220 */ /* 0x080fe20000400000 */
[----:B------:R-:W-:Y:S01]  /*aa00*/  FMUL R183, R183, R23 ;  /* 0x00000017b7b77220 */ /* 0x000fe20000400000 */
[----:B------:R-:W-:Y:S01]  /*aa10*/  UIADD3 UR8, UR6, 0x200, URZ ;  /* 0x0000020006087890 */ /* 0x000fe2000fffe03f */
[--C-:B------:R-:W-:Y:S01]  /*aa20*/  FFMA R50, R50, UR4, -R3.reuse ;  /* 0x0000000432327c23 */ /* 0x100fe20008000803 */
[----:B------:R-:W-:Y:S01]  /*aa30*/  UMOV UR19, 0xc0000010 ;  /* 0xc000001000137882 */ /* 0x000fe20000000000 */
[----:B------:R4:W5:Y:S01]  /*aa40*/  MUFU.EX2 R28, R38 ;  /* 0x00000026001c7308 */ /* 0x0009620000000800 */
[--C-:B--2---:R-:W-:Y:S01]  /*aa50*/  FFMA R196, R32, UR4, -R22.reuse ;  /* 0x0000000420c47c23 */ /* 0x104fe20008000816 */
[----:B-1----:R-:W-:Y:S01]  /*aa60*/  @!P4 FMUL R35, R35, R35 ;  /* 0x000000232323c220 */ /* 0x002fe20000400000 */
[----:B------:R-:W-:Y:S01]  /*aa70*/  FSETP.GEU.AND P4, PT, R39, -126, PT ;  /* 0xc2fc00002700780b */ /* 0x000fe20003f8e000 */
[----:B------:R-:W-:Y:S01]  /*aa80*/  @!P3 FMUL R29, R29, 0.5 ;  /* 0x3f0000001d1db820 */ /* 0x000fe20000400000 */
[----:B------:R-:W-:Y:S01]  /*aa90*/  UMOV UR18, UR8 ;  /* 0x0000000800127c82 */ /* 0x000fe20008000000 */
[--C-:B------:R-:W-:Y:S01]  /*aaa0*/  FFMA R48, R48, UR4, -R22.reuse ;  /* 0x0000000430307c23 */ /* 0x100fe20008000816 */
[----:B------:R-:W-:Y:S01]  /*aab0*/  FMUL R168, R168, R195 ;  /* 0x000000c3a8a87220 */ /* 0x000fe20000400000 */
[----:B------:R-:W1:Y:S01]  /*aac0*/  MUFU.EX2 R32, R29 ;  /* 0x0000001d00207308 */ /* 0x000e620000000800 */
[----:B----4-:R-:W-:Y:S01]  /*aad0*/  FFMA R38, R33, UR4, -R22 ;  /* 0x0000000421267c23 */ /* 0x010fe20008000816 */
[----:B---3--:R-:W-:Y:S01]  /*aae0*/  @!P5 FMUL R197, R197, R197 ;  /* 0x000000c5c5c5d220 */ /* 0x008fe20000400000 */
[----:B------:R-:W-:Y:S01]  /*aaf0*/  FSETP.GEU.AND P5, PT, R25, -126, PT ;  /* 0xc2fc00001900780b */ /* 0x000fe20003fae000 */
[-C--:B------:R-:W-:Y:S01]  /*ab00*/  FMUL R169, R169, R195.reuse ;  /* 0x000000c3a9a97220 */ /* 0x080fe20000400000 */
[-C--:B------:R-:W-:Y:S01]  /*ab10*/  FMUL R172, R172, R195.reuse ;  /* 0x000000c3acac7220 */ /* 0x080fe20000400000 */
[----:B------:R-:W-:Y:S01]  /*ab20*/  FMUL R173, R173, R195 ;  /* 0x000000c3adad7220 */ /* 0x000fe20000400000 */
[-C--:B------:R-:W-:Y:S01]  /*ab30*/  FMUL R170, R170, R23.reuse ;  /* 0x00000017aaaa7220 */ /* 0x080fe20000400000 */
[----:B------:R-:W-:Y:S01]  /*ab40*/  @!P4 FMUL R39, R39, 0.5 ;  /* 0x3f0000002727c820 */ /* 0x000fe20000400000 */
[----:B-----5:R-:W-:Y:S01]  /*ab50*/  @!P6 FMUL R28, R28, R28 ;  /* 0x0000001c1c1ce220 */ /* 0x020fe20000400000 */
[----:B------:R-:W-:Y:S01]  /*ab60*/  FSETP.GEU.AND P6, PT, R196, -126, PT ;  /* 0xc2fc0000c400780b */ /* 0x000fe20003fce000 */
[-C--:B------:R-:W-:Y:S01]  /*ab70*/  FMUL R171, R171, R23.reuse ;  /* 0x00000017abab7220 */ /* 0x080fe20000400000 */
[----:B------:R-:W2:Y:S01]  /*ab80*/  MUFU.EX2 R207, R39 ;  /* 0x0000002700cf7308 */ /* 0x000ea20000000800 */
[-C--:B------:R-:W-:Y:S01]  /*ab90*/  FMUL R174, R174, R23.reuse ;  /* 0x00000017aeae7220 */ /* 0x080fe20000400000 */
[----:B------:R-:W-:Y:S01]  /*aba0*/  FMUL R175, R175, R23 ;  /* 0x00000017afaf7220 */ /* 0x000fe20000400000 */
[----:B------:R-:W-:Y:S01]  /*abb0*/  UIADD3 UR10, UR6, 0x400, URZ ;  /* 0x00000400060a7890 */ /* 0x000fe2000fffe03f */
[----:B------:R-:W-:Y:S01]  /*abc0*/  @!P5 FMUL R25, R25, 0.5 ;  /* 0x3f0000001919d820 */ /* 0x000fe20000400000 */
[----:B-1----:R-:W-:Y:S01]  /*abd0*/  @!P3 FMUL R32, R32, R32 ;  /* 0x000000202020b220 */ /* 0x002fe20000400000 */
[----:B------:R-:W-:Y:S01]  /*abe0*/  FSETP.GEU.AND P3, PT, R37, -126, PT ;  /* 0xc2fc00002500780b */ /* 0x000fe20003f6e000 */
[----:B------:R-:W-:Y:S01]  /*abf0*/  UMOV UR11, 0xc0000010 ;  /* 0xc0000010000b7882 */ /* 0x000fe20000000000 */
[----:B------:R1:W3:Y:S01]  /*ac00*/  MUFU.EX2 R205, R25 ;  /* 0x0000001900cd7308 */ /* 0x0002e20000000800 */
[----:B------:R-:W-:Y:S01]  /*ac10*/  FFMA R58, R58, UR4, -R3 ;  /* 0x000000043a3a7c23 */ /* 0x000fe20008000803 */
[-C--:B------:R-:W-:Y:S01]  /*ac20*/  FMUL R160, R160, R195.reuse ;  /* 0x000000c3a0a07220 */ /* 0x080fe20000400000 */
[----:B------:R-:W-:Y:S01]  /*ac30*/  @!P6 FMUL R196, R196, 0.5 ;  /* 0x3f000000c4c4e820 */ /* 0x000fe20000400000 */
[-C--:B------:R-:W-:Y:S01]  /*ac40*/  FMUL R161, R161, R195.reuse ;  /* 0x000000c3a1a17220 */ /* 0x080fe20000400000 */
[-C--:B------:R-:W-:Y:S01]  /*ac50*/  FMUL R164, R164, R195.reuse ;  /* 0x000000c3a4a47220 */ /* 0x080fe20000400000 */
[----:B------:R-:W-:Y:S01]  /*ac60*/  FMUL R165, R165, R195 ;  /* 0x000000c3a5a57220 */ /* 0x000fe20000400000 */
[----:B------:R-:W-:Y:S01]  /*ac70*/  FMUL R162, R162, R23 ;  /* 0x00000017a2a27220 */ /* 0x000fe20000400000 */
[----:B------:R-:W4:Y:S01]  /*ac80*/  MUFU.EX2 R206, R196 ;  /* 0x000000c400ce7308 */ /* 0x000f220000000800 */
[----:B--2---:R-:W-:Y:S01]  /*ac90*/  @!P4 FMUL R207, R207, R207 ;  /* 0x000000cfcfcfc220 */ /* 0x004fe20000400000 */
[----:B------:R-:W-:Y:S01]  /*aca0*/  FSETP.GEU.AND P4, PT, R36, -126, PT ;  /* 0xc2fc00002400780b */ /* 0x000fe20003f8e000 */
[----:B------:R-:W-:Y:S01]  /*acb0*/  @!P3 FMUL R37, R37, 0.5 ;  /* 0x3f0000002525b820 */ /* 0x000fe20000400000 */
[----:B-1----:R-:W-:Y:S01]  /*acc0*/  FADD R25, R12, R27 ;  /* 0x0000001b0c197221 */ /* 0x002fe20000000000 */
[-C--:B------:R-:W-:Y:S01]  /*acd0*/  FMUL R163, R163, R23.reuse ;  /* 0x00000017a3a37220 */ /* 0x080fe20000400000 */
[-C--:B------:R-:W-:Y:S01]  /*ace0*/  FMUL R166, R166, R23.reuse ;  /* 0x00000017a6a67220 */ /* 0x080fe20000400000 */
[----:B------:R-:W-:Y:S01]  /*acf0*/  FMUL R167, R167, R23 ;  /* 0x00000017a7a77220 */ /* 0x000fe20000400000 */
[----:B------:R-:W1:Y:S01]  /*ad00*/  MUFU.EX2 R33, R37 ;  /* 0x0000002500217308 */ /* 0x000e620000000800 */
[----:B---3--:R-:W-:Y:S01]  /*ad10*/  @!P5 FMUL R205, R205, R205 ;  /* 0x000000cdcdcdd220 */ /* 0x008fe20000400000 */
[----:B------:R-:W-:Y:S01]  /*ad20*/  FSETP.GEU.AND P5, PT, R38, -126, PT ;  /* 0xc2fc00002600780b */ /* 0x000fe20003fae000 */
[----:B------:R-:W-:Y:S01]  /*ad30*/  FADD R12, R25, R30 ;  /* 0x0000001e190c7221 */ /* 0x000fe20000000000 */
[----:B------:R-:W-:Y:S01]  /*ad40*/  UIADD3 UR12, UR6, 0x600, URZ ;  /* 0x00000600060c7890 */ /* 0x000fe2000fffe03f */
[----:B------:R-:W-:Y:S01]  /*ad50*/  FFMA R56, R56, UR4, -R22 ;  /* 0x0000000438387c23 */ /* 0x000fe20008000816 */
[----:B------:R-:W-:Y:S01]  /*ad60*/  FFMA R46, R46, UR4, -R3 ;  /* 0x000000042e2e7c23 */ /* 0x000fe20008000803 */
[----:B------:R-:W-:Y:S01]  /*ad70*/  @!P4 FMUL R36, R36, 0.5 ;  /* 0x3f0000002424c820 */ /* 0x000fe20000400000 */
[----:B------:R-:W-:Y:S01]  /*ad80*/  FADD R25, R12, R31 ;  /* 0x0000001f0c197221 */ /* 0x000fe20000000000 */
[----:B----4-:R-:W-:Y:S01]  /*ad90*/  @!P6 FMUL R206, R206, R206 ;  /* 0x000000cececee220 */ /* 0x010fe20000400000 */
[----:B------:R-:W-:Y:S01]  /*ada0*/  FSETP.GEU.AND P6, PT, R42, -126, PT ;  /* 0xc2fc00002a00780b */ /* 0x000fe20003fce000 */
[----:B------:R-:W2:Y:S01]  /*adb0*/  MUFU.EX2 R204, R36 ;  /* 0x0000002400cc7308 */ /* 0x000ea20000000800 */
[----:B------:R-:W-:Y:S01]  /*adc0*/  FADD R12, R25, R34 ;  /* 0x00000022190c7221 */ /* 0x000fe20000000000 */
[----:B------:R-:W-:Y:S01]  /*add0*/  F2FP.BF16.F32.PACK_AB R25, R27, R26 ;  /* 0x0000001a1b19723e */ /* 0x000fe200000010ff */
[----:B------:R-:W-:Y:S01]  /*ade0*/  FFMA R66, R66, UR4, -R3 ;  /* 0x0000000442427c23 */ /* 0x000fe20008000803 */
[----:B------:R-:W-:Y:S01]  /*adf0*/  @!P5 FMUL R38, R38, 0.5 ;  /* 0x3f0000002626d820 */ /* 0x000fe20000400000 */
[----:B------:R-:W-:Y:S01]  /*ae00*/  FADD R26, R12, R197 ;  /* 0x000000c50c1a7221 */ /* 0x000fe20000000000 */
[----:B-1----:R-:W-:Y:S01]  /*ae10*/  @!P3 FMUL R33, R33, R33 ;  /* 0x000000212121b220 */ /* 0x002fe20000400000 */
[----:B------:R-:W-:Y:S01]  /*ae20*/  FSETP.GEU.AND P3, PT, R47, -126, PT ;  /* 0xc2fc00002f00780b */ /* 0x000fe20003f6e000 */
[----:B------:R-:W1:Y:S01]  /*ae30*/  MUFU.EX2 R209, R38 ;  /* 0x0000002600d17308 */ /* 0x000e620000000800 */
[----:B------:R-:W-:Y:S01]  /*ae40*/  F2FP.BF16.F32.PACK_AB R27, R31, R30 ;  /* 0x0000001e1f1b723e */ /* 0x000fe200000010ff */
[----:B------:R-:W-:Y:S01]  /*ae50*/  FADD R31, R26, R35 ;  /* 0x000000231a1f7221 */ /* 0x000fe20000000000 */
[----:B------:R-:W-:Y:S01]  /*ae60*/  F2FP.BF16.F32.PACK_AB R26, R32, R207 ;  /* 0x000000cf201a723e */ /* 0x000fe200000010ff */
[----:B------:R-:W-:Y:S01]  /*ae70*/  @!P6 FMUL R42, R42, 0.5 ;  /* 0x3f0000002a2ae820 */ /* 0x000fe20000400000 */
[-C--:B------:R-:W-:Y:S01]  /*ae80*/  FMUL R152, R152, R195.reuse ;  /* 0x000000c398987220 */ /* 0x080fe20000400000 */
[-C--:B------:R-:W-:Y:S01]  /*ae90*/  FMUL R153, R153, R195.reuse ;  /* 0x000000c399997220 */ /* 0x080fe20000400000 */
[-C--:B------:R-:W-:Y:S01]  /*aea0*/  FMUL R156, R156, R195.reuse ;  /* 0x000000c39c9c7220 */ /* 0x080fe20000400000 */
[----:B------:R-:W3:Y:S01]  /*aeb0*/  MUFU.EX2 R212, R42 ;  /* 0x0000002a00d47308 */ /* 0x000ee20000000800 */
[----:B------:R-:W-:Y:S01]  /*aec0*/  FMUL R157, R157, R195 ;  /* 0x000000c39d9d7220 */ /* 0x000fe20000400000 */
[-C--:B------:R-:W-:Y:S01]  /*aed0*/  FMUL R154, R154, R23.reuse ;  /* 0x000000179a9a7220 */ /* 0x080fe20000400000 */
[-C--:B------:R-:W-:Y:S01]  /*aee0*/  FMUL R155, R155, R23.reuse ;  /* 0x000000179b9b7220 */ /* 0x080fe20000400000 */
[----:B------:R-:W-:Y:S01]  /*aef0*/  @!P3 FMUL R47, R47, 0.5 ;  /* 0x3f0000002f2fb820 */ /* 0x000fe20000400000 */
[-C--:B------:R-:W-:Y:S01]  /*af00*/  FMUL R158, R158, R23.reuse ;  /* 0x000000179e9e7220 */ /* 0x080fe20000400000 */
[----:B------:R-:W-:Y:S01]  /*af10*/  FMUL R159, R159, R23 ;  /* 0x000000179f9f7220 */ /* 0x000fe20000400000 */
[----:B--2---:R-:W-:Y:S01]  /*af20*/  @!P4 FMUL R204, R204, R204 ;  /* 0x000000ccccccc220 */ /* 0x004fe20000400000 */
[----:B------:R-:W2:Y:S01]  /*af30*/  MUFU.EX2 R208, R47 ;  /* 0x0000002f00d07308 */ /* 0x000ea20000000800 */
[----:B-1----:R-:W-:Y:S01]  /*af40*/  @!P5 FMUL R209, R209, R209 ;  /* 0x000000d1d1d1d220 */ /* 0x002fe20000400000 */
[----:B------:R-:W-:Y:S01]  /*af50*/  FSETP.GEU.AND P5, PT, R43, -126, PT ;  /* 0xc2fc00002b00780b */ /* 0x000fe20003fae000 */
[----:B------:R-:W-:Y:S01]  /*af60*/  UIADD3 UR14, UR6, 0x800, URZ ;  /* 0x00000800060e7890 */ /* 0x000fe2000fffe03f */
[----:B------:R-:W-:Y:S01]  /*af70*/  FSETP.GEU.AND P4, PT, R46, -126, PT ;  /* 0xc2fc00002e00780b */ /* 0x000fe20003f8e000 */
[----:B------:R-:W-:Y:S01]  /*af80*/  UMOV UR15, 0xc0000010 ;  /* 0xc0000010000f7882 */ /* 0x000fe20000000000 */
[----:B------:R-:W-:Y:S01]  /*af90*/  F2FP.BF16.F32.PACK_AB R29, R197, R34 ;  /* 0x00000022c51d723e */ /* 0x000fe200000010ff */
[----:B------:R-:W-:Y:S01]  /*afa0*/  UIADD3 UR8, UR6, 0x20, URZ ;  /* 0x0000002006087890 */ /* 0x000fe2000fffe03f */
[--C-:B------:R-:W-:Y:S01]  /*afb0*/  FFMA R59, R59, UR4, -R3.reuse ;  /* 0x000000043b3b7c23 */ /* 0x100fe20008000803 */
[----:B---3--:R-:W-:Y:S01]  /*afc0*/  @!P6 FMUL R212, R212, R212 ;  /* 0x000000d4d4d4e220 */ /* 0x008fe20000400000 */
[----:B------:R-:W-:Y:S01]  /*afd0*/  FSETP.GEU.AND P6, PT, R40, -126, PT ;  /* 0xc2fc00002800780b */ /* 0x000fe20003fce000 */
[--C-:B------:R-:W-:Y:S01]  /*afe0*/  FFMA R57, R57, UR4, -R22.reuse ;  /* 0x0000000439397c23 */ /* 0x100fe20008000816 */
[--C-:B------:R-:W-:Y:S01]  /*aff0*/  FFMA R67, R67, UR4, -R3.reuse ;  /* 0x0000000443437c23 */ /* 0x100fe20008000803 */
[--C-:B------:R-:W-:Y:S01]  /*b000*/  FFMA R65, R65, UR4, -R22.reuse ;  /* 0x0000000441417c23 */ /* 0x100fe20008000816 */
[--C-:B------:R-:W-:Y:S01]  /*b010*/  FFMA R79, R79, UR4, -R3.reuse ;  /* 0x000000044f4f7c23 */ /* 0x100fe20008000803 */
[----:B------:R-:W-:Y:S01]  /*b020*/  @!P5 FMUL R43, R43, 0.5 ;  /* 0x3f0000002b2bd820 */ /* 0x000fe20000400000 */
[----:B------:R-:W-:Y:S01]  /*b030*/  UIADD3 UR16, UR6, 0x820, URZ ;  /* 0x0000082006107890 */ /* 0x000fe2000fffe03f */
[----:B--2---:R-:W-:Y:S01]  /*b040*/  @!P3 FMUL R208, R208, R208 ;  /* 0x000000d0d0d0b220 */ /* 0x004fe20000400000 */
[----:B------:R-:W-:Y:S01]  /*b050*/  FSETP.GEU.AND P3, PT, R45, -126, PT ;  /* 0xc2fc00002d00780b */ /* 0x000fe20003f6e000 */
[----:B------:R-:W1:Y:S01]  /*b060*/  MUFU.EX2 R217, R43 ;  /* 0x0000002b00d97308 */ /* 0x000e620000000800 */
[----:B------:R-:W-:Y:S01]  /*b070*/  @!P4 FMUL R46, R46, 0.5 ;  /* 0x3f0000002e2ec820 */ /* 0x000fe20000400000 */
[--C-:B------:R-:W-:Y:S01]  /*b080*/  FFMA R44, R44, UR4, -R22.reuse ;  /* 0x000000042c2c7c23 */ /* 0x100fe20008000816 */
[--C-:B------:R-:W-:Y:S01]  /*b090*/  FFMA R75, R75, UR4, -R3.reuse ;  /* 0x000000044b4b7c23 */ /* 0x100fe20008000803 */
[----:B------:R-:W-:Y:S01]  /*b0a0*/  @!P6 FMUL R40, R40, 0.5 ;  /* 0x3f0000002828e820 */ /* 0x000fe20000400000 */
[--C-:B------:R-:W-:Y:S01]  /*b0b0*/  FFMA R77, R77, UR4, -R22.reuse ;  /* 0x000000044d4d7c23 */ /* 0x100fe20008000816 */
[--C-:B------:R-:W-:Y:S01]  /*b0c0*/  FFMA R54, R54, UR4, -R3.reuse ;  /* 0x0000000436367c23 */ /* 0x100fe20008000803 */
[--C-:B------:R-:W-:Y:S01]  /*b0d0*/  FFMA R64, R64, UR4, -R22.reuse ;  /* 0x0000000440407c23 */ /* 0x100fe20008000816 */
[----:B------:R-:W2:Y:S01]  /*b0e0*/  MUFU.EX2 R210, R40 ;  /* 0x0000002800d27308 */ /* 0x000ea20000000800 */
[--C-:B------:R-:W-:Y:S01]  /*b0f0*/  FFMA R52, R52, UR4, -R22.reuse ;  /* 0x0000000434347c23 */ /* 0x100fe20008000816 */
[--C-:B------:R-:W-:Y:S01]  /*b100*/  FFMA R74, R74, UR4, -R3.reuse ;  /* 0x000000044a4a7c23 */ /* 0x100fe20008000803 */
[--C-:B------:R-:W-:Y:S01]  /*b110*/  FFMA R62, R62, UR4, -R3.reuse ;  /* 0x000000043e3e7c23 */ /* 0x100fe20008000803 */
[----:B------:R-:W-:Y:S01]  /*b120*/  @!P3 FMUL R45, R45, 0.5 ;  /* 0x3f0000002d2db820 */ /* 0x000fe20000400000 */
[--C-:B------:R-:W-:Y:S01]  /*b130*/  FFMA R60, R60, UR4, -R22.reuse ;  /* 0x000000043c3c7c23 */ /* 0x100fe20008000816 */
[--C-:B------:R-:W-:Y:S01]  /*b140*/  FFMA R70, R70, UR4, -R3.reuse ;  /* 0x0000000446467c23 */ /* 0x100fe20008000803 */
[--C-:B------:R-:W-:Y:S01]  /*b150*/  FFMA R68, R68, UR4, -R22.reuse ;  /* 0x0000000444447c23 */ /* 0x100fe20008000816 */
[----:B------:R-:W3:Y:S01]  /*b160*/  MUFU.EX2 R36, R45 ;  /* 0x0000002d00247308 */ /* 0x000ee20000000800 */
[----:B-1----:R-:W-:Y:S01]  /*b170*/  @!P5 FMUL R217, R217, R217 ;  /* 0x000000d9d9d9d220 */ /* 0x002fe20000400000 */
[----:B------:R-:W-:Y:S01]  /*b180*/  FSETP.GEU.AND P5, PT, R41, -126, PT ;  /* 0xc2fc00002900780b */ /* 0x000fe20003fae000 */
[--C-:B------:R-:W-:Y:S01]  /*b190*/  FFMA R78, R78, UR4, -R3.reuse ;  /* 0x000000044e4e7c23 */ /* 0x100fe20008000803 */
[--C-:B------:R-:W-:Y:S01]  /*b1a0*/  FFMA R72, R72, UR4, -R22.reuse ;  /* 0x0000000448487c23 */ /* 0x100fe20008000816 */
[--C-:B------:R-:W-:Y:S01]  /*b1b0*/  FFMA R73, R73, UR4, -R22.reuse ;  /* 0x0000000449497c23 */ /* 0x100fe20008000816 */
[--C-:B------:R-:W-:Y:S01]  /*b1c0*/  FFMA R82, R82, UR4, -R3.reuse ;  /* 0x0000000452527c23 */ /* 0x100fe20008000803 */
[--C-:B------:R-:W-:Y:S01]  /*b1d0*/  FFMA R87, R87, UR4, -R3.reuse ;  /* 0x0000000457577c23 */ /* 0x100fe20008000803 */
[----:B------:R-:W1:Y:S01]  /*b1e0*/  MUFU.EX2 R213, R46 ;  /* 0x0000002e00d57308 */ /* 0x000e620000000800 */
[----:B--2---:R-:W-:Y:S01]  /*b1f0*/  @!P6 FMUL R210, R210, R210 ;  /* 0x000000d2d2d2e220 */ /* 0x004fe20000400000 */
[----:B------:R-:W-:Y:S01]  /*b200*/  FSETP.GEU.AND P6, PT, R50, -126, PT ;  /* 0xc2fc00003200780b */ /* 0x000fe20003fce000 */
[--C-:B------:R-:W-:Y:S01]  /*b210*/  FFMA R81, R81, UR4, -R22.reuse ;  /* 0x0000000451517c23 */ /* 0x100fe20008000816 */
[--C-:B------:R-:W-:Y:S01]  /*b220*/  FFMA R84, R84, UR4, -R22.reuse ;  /* 0x0000000454547c23 */ /* 0x100fe20008000816 */
[--C-:B------:R-:W-:Y:S01]  /*b230*/  FFMA R90, R90, UR4, -R3.reuse ;  /* 0x000000045a5a7c23 */ /* 0x100fe20008000803 */
[--C-:B------:R-:W-:Y:S01]  /*b240*/  FFMA R91, R91, UR4, -R3.reuse ;  /* 0x000000045b5b7c23 */ /* 0x100fe20008000803 */
[----:B------:R-:W-:Y:S01]  /*b250*/  @!P5 FMUL R41, R41, 0.5 ;  /* 0x3f0000002929d820 */ /* 0x000fe20000400000 */
[--C-:B------:R-:W-:Y:S01]  /*b260*/  FFMA R95, R95, UR4, -R3.reuse ;  /* 0x000000045f5f7c23 */ /* 0x100fe20008000803 */
[----:B---3--:R-:W-:Y:S01]  /*b270*/  @!P3 FMUL R36, R36, R36 ;  /* 0x000000242424b220 */ /* 0x008fe20000400000 */
[----:B------:R-:W-:Y:S01]  /*b280*/  FSETP.GEU.AND P3, PT, R55, -126, PT ;  /* 0xc2fc00003700780b */ /* 0x000fe20003f6e000 */
[----:B------:R-:W2:Y:S01]  /*b290*/  MUFU.EX2 R215, R41 ;  /* 0x0000002900d77308 */ /* 0x000ea20000000800 */
[--C-:B------:R-:W-:Y:S01]  /*b2a0*/  FFMA R93, R93, UR4, -R22.reuse ;  /* 0x000000045d5d7c23 */ /* 0x100fe20008000816 */
[--C-:B------:R-:W-:Y:S01]  /*b2b0*/  FFMA R102, R102, UR4, -R3.reuse ;  /* 0x0000000466667c23 */ /* 0x100fe20008000803 */
[--C-:B------:R-:W-:Y:S01]  /*b2c0*/  FFMA R99, R99, UR4, -R3.reuse ;  /* 0x0000000463637c23 */ /* 0x100fe20008000803 */
[----:B------:R-:W-:Y:S01]  /*b2d0*/  @!P6 FMUL R50, R50, 0.5 ;  /* 0x3f0000003232e820 */ /* 0x000fe20000400000 */
[--C-:B------:R-:W-:Y:S01]  /*b2e0*/  FFMA R103, R103, UR4, -R3.reuse ;  /* 0x0000000467677c23 */ /* 0x100fe20008000803 */
[----:B-1----:R-:W-:Y:S01]  /*b2f0*/  @!P4 FMUL R213, R213, R213 ;  /* 0x000000d5d5d5c220 */ /* 0x002fe20000400000 */
[----:B------:R-:W-:Y:S01]  /*b300*/  FSETP.GEU.AND P4, PT, R44, -126, PT ;  /* 0xc2fc00002c00780b */ /* 0x000fe20003f8e000 */
[----:B------:R-:W1:Y:S01]  /*b310*/  MUFU.EX2 R200, R50 ;  /* 0x0000003200c87308 */ /* 0x000e620000000800 */
        /* <DEDUP_REMOVED lines=8> */
[----:B--2---:R-:W-:Y:S01]  /*b3a0*/  @!P5 FMUL R215, R215, R215 ;  /* 0x000000d7d7d7d220 */ /* 0x004fe20000400000 */
[----:B------:R-:W-:Y:S01]  /*b3b0*/  FSETP.GEU.AND P5, PT, R51, -126, PT ;  /* 0xc2fc00003300780b */ /* 0x000fe20003fae000 */
[--C-:B------:R-:W-:Y:S01]  /*b3c0*/  FFMA R105, R105, UR4, -R22.reuse ;  /* 0x0000000469697c23 */ /* 0x100fe20008000816 */
[----:B------:R-:W-:Y:S01]  /*b3d0*/  @!P4 FMUL R44, R44, 0.5 ;  /* 0x3f0000002c2cc820 */ /* 0x000fe20000400000 */
[--C-:B------:R-:W-:Y:S01]  /*b3e0*/  FFMA R108, R108, UR4, -R22.reuse ;  /* 0x000000046c6c7c23 */ /* 0x100fe20008000816 */
[--C-:B------:R-:W-:Y:S01]  /*b3f0*/  FFMA R109, R109, UR4, -R22.reuse ;  /* 0x000000046d6d7c23 */ /* 0x100fe20008000816 */
[--C-:B------:R-:W-:Y:S01]  /*b400*/  FFMA R119, R119, UR4, -R3.reuse ;  /* 0x0000000477777c23 */ /* 0x100fe20008000803 */
        /* <DEDUP_REMOVED lines=11> */
[----:B------:R-:W1:Y:S01]  /*b4c0*/  MUFU.EX2 R211, R51 ;  /* 0x0000003300d37308 */ /* 0x000e620000000800 */
[--C-:B------:R-:W-:Y:S01]  /*b4d0*/  FFMA R127, R127, UR4, -R3.reuse ;  /* 0x000000047f7f7c23 */ /* 0x100fe20008000803 */
[--C-:B------:R-:W-:Y:S01]  /*b4e0*/  FFMA R122, R122, UR4, -R3.reuse ;  /* 0x000000047a7a7c23 */ /* 0x100fe20008000803 */
[--C-:B------:R-:W-:Y:S01]  /*b4f0*/  FFMA R126, R126, UR4, -R3.reuse ;  /* 0x000000047e7e7c23 */ /* 0x100fe20008000803 */
[----:B------:R-:W-:Y:S01]  /*b500*/  @!P6 FMUL R48, R48, 0.5 ;  /* 0x3f0000003030e820 */ /* 0x000fe20000400000 */
[--C-:B------:R-:W-:Y:S01]  /*b510*/  FFMA R121, R121, UR4, -R22.reuse ;  /* 0x0000000479797c23 */ /* 0x100fe20008000816 */
[----:B--2---:R-:W-:Y:S01]  /*b520*/  @!P4 FMUL R37, R37, R37 ;  /* 0x000000252525c220 */ /* 0x004fe20000400000 */
[----:B------:R-:W-:Y:S01]  /*b530*/  FSETP.GEU.AND P4, PT, R54, -126, PT ;  /* 0xc2fc00003600780b */ /* 0x000fe20003f8e000 */
        /* <DEDUP_REMOVED lines=12> */
[----:B------:R-:W-:Y:S01]  /*b600*/  @!P4 FMUL R54, R54, 0.5 ;  /* 0x3f0000003636c820 */ /* 0x000fe20000400000 */
        /* <DEDUP_REMOVED lines=25> */
[----:B------:R-:W-:Y:S01]  /*b7a0*/  FFMA R150, R150, UR4, -R3 ;  /* 0x0000000496967c23 */ /* 0x000fe20008000803 */
[----:B------:R-:W-:Y:S01]  /*b7b0*/  @!P3 FMUL R63, R63, 0.5 ;  /* 0x3f0000003f3fb820 */ /* 0x000fe20000400000 */
[--C-:B------:R-:W-:Y:S01]  /*b7c0*/  FFMA R145, R145, UR4, -R22.reuse ;  /* 0x0000000491917c23 */ /* 0x100fe20008000816 */
[--C-:B------:R-:W-:Y:S01]  /*b7d0*/  FFMA R144, R144, UR4, -R22.reuse ;  /* 0x0000000490907c23 */ /* 0x100fe20008000816 */
[----:B------:R-:W-:Y:S01]  /*b7e0*/  FFMA R148, R148, UR4, -R22 ;  /* 0x0000000494947c23 */ /* 0x000fe20008000816 */
[----:B------:R3:W4:Y:S01]  /*b7f0*/  MUFU.EX2 R199, R63 ;  /* 0x0000003f00c77308 */ /* 0x0007220000000800 */
[----:B--2---:R-:W-:Y:S01]  /*b800*/  @!P5 FMUL R201, R201, R201 ;  /* 0x000000c9c9c9d220 */ /* 0x004fe20000400000 */
[----:B------:R-:W-:Y:S01]  /*b810*/  FSETP.GEU.AND P5, PT, R59, -126, PT ;  /* 0xc2fc00003b00780b */ /* 0x000fe20003fae000 */
[----:B------:R-:W-:-:S02]  /*b820*/  VIADD R6, R6, 0x1 ;  /* 0x0000000106067836 */ /* 0x000fc40000000000 */
[----:B------:R-:W-:Y:S01]  /*b830*/  @!P4 FMUL R52, R52, 0.5 ;  /* 0x3f0000003434c820 */ /* 0x000fe20000400000 */
[----:B------:R-:W-:-:S03]  /*b840*/  IADD3 R15, R15, 0x1, RZ ;  /* 0x000000010f0f7810 */ /* 0x000fc60007ffe0ff */
[----:B------:R-:W2:Y:S01]  /*b850*/  MUFU.EX2 R40, R52 ;  /* 0x0000003400287308 */ /* 0x000ea20000000800 */
[----:B-1----:R-:W-:Y:S01]  /*b860*/  @!P6 FMUL R41, R41, R41 ;  /* 0x000000292929e220 */ /* 0x002fe20000400000 */
[----:B------:R-:W-:Y:S01]  /*b870*/  FSETP.GEU.AND P6, PT, R56, -126, PT ;  /* 0xc2fc00003800780b */ /* 0x000fe20003fce000 */
[----:B---3--:R-:W-:-:S03]  /*b880*/  FFMA R63, R86, UR4, -R3 ;  /* 0x00000004563f7c23 */ /* 0x008fc60008000803 */
[----:B------:R-:W-:Y:S01]  /*b890*/  @!P5 FMUL R59, R59, 0.5 ;  /* 0x3f0000003b3bd820 */ /* 0x000fe20000400000 */
[----:B----4-:R-:W-:Y:S01]  /*b8a0*/  @!P3 FMUL R199, R199, R199 ;  /* 0x000000c7c7c7b220 */ /* 0x010fe20000400000 */
[----:B------:R-:W-:Y:S02]  /*b8b0*/  FSETP.GEU.AND P3, PT, R61, -126, PT ;  /* 0xc2fc00003d00780b */ /* 0x000fe40003f6e000 */
[----:B------:R-:W1:Y:S05]  /*b8c0*/  MUFU.EX2 R202, R59 ;  /* 0x0000003b00ca7308 */ /* 0x000e6a0000000800 */
[----:B------:R-:W-:Y:S01]  /*b8d0*/  @!P6 FMUL R56, R56, 0.5 ;  /* 0x3f0000003838e820 */ /* 0x000fe20000400000 */
[----:B--2---:R-:W-:Y:S01]  /*b8e0*/  @!P4 FMUL R40, R40, R40 ;  /* 0x000000282828c220 */ /* 0x004fe20000400000 */
[----:B------:R-:W-:-:S02]  /*b8f0*/  FSETP.GEU.AND P4, PT, R62, -126, PT ;  /* 0xc2fc00003e00780b */ /* 0x000fc40003f8e000 */
[----:B------:R-:W2:Y:S02]  /*b900*/  MUFU.EX2 R42, R56 ;  /* 0x00000038002a7308 */ /* 0x000ea40000000800 */
[----:B------:R-:W-:-:S06]  /*b910*/  @!P3 FMUL R61, R61, 0.5 ;  /* 0x3f0000003d3db820 */ /* 0x000fcc0000400000 */
[----:B------:R-:W3:Y:S01]  /*b920*/  MUFU.EX2 R43, R61 ;  /* 0x0000003d002b7308 */ /* 0x000ee20000000800 */
[----:B-1----:R-:W-:Y:S01]  /*b930*/  @!P5 FMUL R202, R202, R202 ;  /* 0x000000cacacad220 */ /* 0x002fe20000400000 */
[----:B------:R-:W-:Y:S01]  /*b940*/  FSETP.GEU.AND P5, PT, R57, -126, PT ;  /* 0xc2fc00003900780b */ /* 0x000fe20003fae000 */
[----:B------:R-:W-:-:S05]  /*b950*/  @!P4 FMUL R62, R62, 0.5 ;  /* 0x3f0000003e3ec820 */ /* 0x000fca0000400000 */
[----:B------:R-:W1:Y:S01]  /*b960*/  MUFU.EX2 R196, R62 ;  /* 0x0000003e00c47308 */ /* 0x000e620000000800 */
[----:B--2---:R-:W-:Y:S01]  /*b970*/  @!P6 FMUL R42, R42, R42 ;  /* 0x0000002a2a2ae220 */ /* 0x004fe20000400000 */
[----:B------:R-:W-:-:S05]  /*b980*/  FSETP.GEU.AND P6, PT, R66, -126, PT ;  /* 0xc2fc00004200780b */ /* 0x000fca0003fce000 */
[----:B------:R-:W-:Y:S01]  /*b990*/  @!P5 FMUL R57, R57, 0.5 ;  /* 0x3f0000003939d820 */ /* 0x000fe20000400000 */
[----:B---3--:R-:W-:Y:S01]  /*b9a0*/  @!P3 FMUL R43, R43, R43 ;  /* 0x0000002b2b2bb220 */ /* 0x008fe20000400000 */
[----:B------:R-:W-:Y:S02]  /*b9b0*/  FSETP.GEU.AND P3, PT, R71, -126, PT ;  /* 0xc2fc00004700780b */ /* 0x000fe40003f6e000 */
[----:B------:R-:W2:Y:S04]  /*b9c0*/  MUFU.EX2 R45, R57 ;  /* 0x00000039002d7308 */ /* 0x000ea80000000800 */
[----:B------:R-:W-:Y:S01]  /*b9d0*/  @!P6 FMUL R66, R66, 0.5 ;  /* 0x3f0000004242e820 */ /* 0x000fe20000400000 */
[----:B-1----:R-:W-:Y:S01]  /*b9e0*/  @!P4 FMUL R196, R196, R196 ;  /* 0x000000c4c4c4c220 */ /* 0x002fe20000400000 */
[----:B------:R-:W-:-:S02]  /*b9f0*/  FSETP.GEU.AND P4, PT, R60, -126, PT ;  /* 0xc2fc00003c00780b */ /* 0x000fc40003f8e000 */
[----:B------:R1:W3:Y:S03]  /*ba00*/  MUFU.EX2 R46, R66 ;  /* 0x00000042002e7308 */ /* 0x0002e60000000800 */
[----:B------:R-:W-:-:S05]  /*ba10*/  @!P3 FMUL R71, R71, 0.5 ;  /* 0x3f0000004747b820 */ /* 0x000fca0000400000 */
[----:B------:R-:W4:Y:S01]  /*ba20*/  MUFU.EX2 R49, R71 ;  /* 0x0000004700317308 */ /* 0x000f220000000800 */
[----:B-1----:R-:W-:Y:S01]  /*ba30*/  FFMA R66, R195, R14, R28 ;  /* 0x0000000ec3427223 */ /* 0x002fe2000000001c */
[----:B--2---:R-:W-:Y:S01]  /*ba40*/  @!P5 FMUL R45, R45, R45 ;  /* 0x0000002d2d2dd220 */ /* 0x004fe20000400000 */
[----:B------:R-:W-:Y:S01]  /*ba50*/  FSETP.GEU.AND P5, PT, R67, -126, PT ;  /* 0xc2fc00004300780b */ /* 0x000fe20003fae000 */
[----:B------:R-:W-:Y:S01]  /*ba60*/  @!P4 FMUL R60, R60, 0.5 ;  /* 0x3f0000003c3cc820 */ /* 0x000fe20000400000 */
[----:B------:R-:W-:-:S03]  /*ba70*/  FADD R66, R66, R205 ;  /* 0x000000cd42427221 */ /* 0x000fc60000000000 */
[----:B------:R1:W2:Y:S01]  /*ba80*/  MUFU.EX2 R44, R60 ;  /* 0x0000003c002c7308 */ /* 0x0002a20000000800 */
[----:B---3--:R-:W-:Y:S01]  /*ba90*/  @!P6 FMUL R46, R46, R46 ;  /* 0x0000002e2e2ee220 */ /* 0x008fe20000400000 */
[----:B------:R-:W-:-:S06]  /*baa0*/  FSETP.GEU.AND P6, PT, R64, -126, PT ;  /* 0xc2fc00004000780b */ /* 0x000fcc0003fce000 */
[----:B------:R-:W-:Y:S01]  /*bab0*/  @!P5 FMUL R67, R67, 0.5 ;  /* 0x3f0000004343d820 */ /* 0x000fe20000400000 */
[----:B----4-:R-:W-:Y:S01]  /*bac0*/  @!P3 FMUL R49, R49, R49 ;  /* 0x000000313131b220 */ /* 0x010fe20000400000 */
[----:B------:R-:W-:Y:S01]  /*bad0*/  FSETP.GEU.AND P3, PT, R69, -126, PT ;  /* 0xc2fc00004500780b */ /* 0x000fe20003f6e000 */
[----:B-1----:R-:W-:Y:S01]  /*bae0*/  FFMA R60, R76, UR4, -R22 ;  /* 0x000000044c3c7c23 */ /* 0x002fe20008000816 */
[----:B------:R1:W3:Y:S03]  /*baf0*/  MUFU.EX2 R47, R67 ;  /* 0x00000043002f7308 */ /* 0x0002e60000000800 */
[----:B------:R-:W-:Y:S01]  /*bb00*/  @!P6 FMUL R64, R64, 0.5 ;  /* 0x3f0000004040e820 */ /* 0x000fe20000400000 */
[----:B--2---:R-:W-:Y:S01]  /*bb10*/  @!P4 FMUL R44, R44, R44 ;  /* 0x0000002c2c2cc220 */ /* 0x004fe20000400000 */
[----:B------:R-:W-:-:S03]  /*bb20*/  FSETP.GEU.AND P4, PT, R70, -126, PT ;  /* 0xc2fc00004600780b */ /* 0x000fc60003f8e000 */
[----:B------:R2:W4:Y:S01]  /*bb30*/  MUFU.EX2 R50, R64 ;  /* 0x0000004000327308 */ /* 0x0005220000000800 */
[----:B-1----:R-:W-:Y:S02]  /*bb40*/  FFMA R67, R85, UR4, -R22 ;  /* 0x0000000455437c23 */ /* 0x002fe40008000816 */
[----:B------:R-:W-:-:S05]  /*bb50*/  @!P3 FMUL R69, R69, 0.5 ;  /* 0x3f0000004545b820 */ /* 0x000fca0000400000 */
[----:B------:R1:W5:Y:S01]  /*bb60*/  MUFU.EX2 R51, R69 ;  /* 0x0000004500337308 */ /* 0x0003620000000800 */
[----:B---3--:R-:W-:Y:S01]  /*bb70*/  @!P5 FMUL R47, R47, R47 ;  /* 0x0000002f2f2fd220 */ /* 0x008fe20000400000 */
[----:B------:R-:W-:Y:S01]  /*bb80*/  FSETP.GEU.AND P5, PT, R65, -126, PT ;  /* 0xc2fc00004100780b */ /* 0x000fe20003fae000 */
[----:B------:R-:W-:Y:S01]  /*bb90*/  @!P4 FMUL R70, R70, 0.5 ;  /* 0x3f0000004646c820 */ /* 0x000fe20000400000 */
[----:B--2---:R-:W-:-:S04]  /*bba0*/  FFMA R64, R80, UR4, -R22 ;  /* 0x0000000450407c23 */ /* 0x004fc80008000816 */
[----:B------:R-:W2:Y:S01]  /*bbb0*/  MUFU.EX2 R48, R70 ;  /* 0x0000004600307308 */ /* 0x000ea20000000800 */
[----:B-1----:R-:W-:Y:S01]  /*bbc0*/  FADD R69, R31, R24 ;  /* 0x000000181f457221 */ /* 0x002fe20000000000 */
[----:B------:R-:W-:Y:S01]  /*bbd0*/  F2FP.BF16.F32.PACK_AB R31, R24, R35 ;  /* 0x00000023181f723e */ /* 0x000fe200000010ff */
[----:B------:R-:W-:Y:S01]  /*bbe0*/  FADD R35, R66, R207 ;  /* 0x000000cf42237221 */ /* 0x000fe20000000000 */
[----:B------:R-:W-:Y:S01]  /*bbf0*/  F2FP.BF16.F32.PACK_AB R24, R205, R28 ;  /* 0x0000001ccd18723e */ /* 0x000fe200000010ff */
[----:B----4-:R-:W-:Y:S01]  /*bc00*/  @!P6 FMUL R50, R50, R50 ;  /* 0x000000323232e220 */ /* 0x010fe20000400000 */
[----:B------:R-:W-:Y:S01]  /*bc10*/  FSETP.GEU.AND P6, PT, R74, -126, PT ;  /* 0xc2fc00004a00780b */ /* 0x000fe20003fce000 */
[----:B------:R-:W-:Y:S01]  /*bc20*/  FADD R35, R35, R32 ;  /* 0x0000002023237221 */ /* 0x000fe20000000000 */
[----:B------:R-:W-:Y:S01]  /*bc30*/  WARPGROUP.ARRIVE ;  /* 0x00000000000079c5 */ /* 0x000fe20000000000 */
[----:B-----5:R-:W-:Y:S01]  /*bc40*/  @!P3 FMUL R51, R51, R51 ;  /* 0x000000333333b220 */ /* 0x020fe20000400000 */
[----:B------:R-:W-:Y:S01]  /*bc50*/  FSETP.GEU.AND P3, PT, R79, -126, PT ;  /* 0xc2fc00004f00780b */ /* 0x000fe20003f6e000 */
[----:B------:R-:W-:Y:S01]  /*bc60*/  FADD R28, R35, R206 ;  /* 0x000000ce231c7221 */ /* 0x000fe20000000000 */
[----:B------:R-:W-:Y:S01]  /*bc70*/  @!P5 FMUL R65, R65, 0.5 ;  /* 0x3f0000004141d820 */ /* 0x000fe20000400000 */
[----:B------:R-:W-:Y:S01]  /*bc80*/  FADD R32, R69, R212 ;  /* 0x000000d445207221 */ /* 0x000fe20000000000 */
[----:B------:R-:W-:Y:S01]  /*bc90*/  HGMMA.64x16x16.F32.BF16 R184, R24, gdesc[UR4].tnspB, R184, gsb0 ;  /* 0x4020000418b87df0 */ /* 0x000fe200080018b8 */
[----:B------:R-:W-:Y:S01]  /*bca0*/  FADD R35, R28, R209 ;  /* 0x000000d11c237221 */ /* 0x000fe20000000000 */
[----:B------:R-:W-:Y:S01]  /*bcb0*/  F2FP.BF16.F32.PACK_AB R28, R209, R206 ;  /* 0x000000ced11c723e */ /* 0x000fe200000010ff */
[----:B------:R1:W3:Y:S01]  /*bcc0*/  MUFU.EX2 R53, R65 ;  /* 0x0000004100357308 */ /* 0x0002e20000000800 */
[----:B------:R-:W-:Y:S01]  /*bcd0*/  FADD R32, R32, R217 ;  /* 0x000000d920207221 */ /* 0x000fe20000000000 */
[----:B------:R-:W-:Y:S01]  /*bce0*/  FADD R30, R35, R204 ;  /* 0x000000cc231e7221 */ /* 0x000fe20000000000 */
[----:B------:R-:W-:Y:S01]  /*bcf0*/  @!P6 FMUL R74, R74, 0.5 ;  /* 0x3f0000004a4ae820 */ /* 0x000fe20000400000 */
[----:B--2---:R-:W-:Y:S01]  /*bd00*/  @!P4 FMUL R48, R48, R48 ;  /* 0x000000303030c220 */ /* 0x004fe20000400000 */
[----:B------:R-:W-:Y:S01]  /*bd10*/  FADD R35, R32, R213 ;  /* 0x000000d520237221 */ /* 0x000fe20000000000 */
[----:B------:R-:W-:Y:S01]  /*bd20*/  FADD R71, R30, R33 ;  /* 0x000000211e477221 */ /* 0x000fe20000000000 */
[----:B------:R-:W-:Y:S01]  /*bd30*/  F2FP.BF16.F32.PACK_AB R30, R33, R204 ;  /* 0x000000cc211e723e */ /* 0x000fe200000010ff */
[----:B------:R-:W-:Y:S01]  /*bd40*/  @!P3 FMUL R79, R79, 0.5 ;  /* 0x3f0000004f4fb820 */ /* 0x000fe20000400000 */
[----:B------:R-:W-:Y:S01]  /*bd50*/  F2FP.BF16.F32.PACK_AB R33, R217, R212 ;  /* 0x000000d4d921723e */ /* 0x000fe200000010ff */
[----:B------:R-:W-:Y:S01]  /*bd60*/  FADD R32, R71, R210 ;  /* 0x000000d247207221 */ /* 0x000fe20000000000 */
[----:B------:R-:W2:Y:S01]  /*bd70*/  MUFU.EX2 R54, R74 ;  /* 0x0000004a00367308 */ /* 0x000ea20000000800 */
[----:B------:R-:W-:Y:S01]  /*bd80*/  FSETP.GEU.AND P4, PT, R68, -126, PT ;  /* 0xc2fc00004400780b */ /* 0x000fe20003f8e000 */
[----:B-1----:R-:W-:Y:S01]  /*bd90*/  FFMA R65, R83, UR4, -R3 ;  /* 0x0000000453417c23 */ /* 0x002fe20008000803 */
[----:B------:R-:W-:Y:S01]  /*bda0*/  FADD R34, R32, R215 ;  /* 0x000000d720227221 */ /* 0x000fe20000000000 */
[----:B------:R-:W-:Y:S01]  /*bdb0*/  F2FP.BF16.F32.PACK_AB R32, R215, R210 ;  /* 0x000000d2d720723e */ /* 0x000fe200000010ff */
[----:B------:R-:W-:Y:S01]  /*bdc0*/  FFMA R70, R88, UR4, -R22 ;  /* 0x0000000458467c23 */ /* 0x000fe20008000816 */
[----:B---3--:R-:W-:Y:S01]  /*bdd0*/  @!P5 FMUL R53, R53, R53 ;  /* 0x000000353535d220 */ /* 0x008fe20000400000 */
[----:B------:R-:W-:Y:S01]  /*bde0*/  FSETP.GEU.AND P5, PT, R75, -126, PT ;  /* 0xc2fc00004b00780b */ /* 0x000fe20003fae000 */
[----:B------:R-:W1:Y:S01]  /*bdf0*/  MUFU.EX2 R55, R79 ;  /* 0x0000004f00377308 */ /* 0x000e620000000800 */
[----:B------:R-:W-:-:S05]  /*be00*/  UMOV UR7, 0xc0000010 ;  /* 0xc000001000077882 */ /* 0x000fca0000000000 */
[----:B------:R-:W-:Y:S01]  /*be10*/  @!P4 FMUL R68, R68, 0.5 ;  /* 0x3f0000004444c820 */ /* 0x000fe20000400000 */
[----:B--2---:R-:W-:-:S03]  /*be20*/  @!P6 FMUL R54, R54, R54 ;  /* 0x000000363636e220 */ /* 0x004fc60000400000 */
[----:B------:R2:W3:Y:S01]  /*be30*/  MUFU.EX2 R52, R68 ;  /* 0x0000004400347308 */ /* 0x0004e20000000800 */
[----:B------:R-:W-:Y:S01]  /*be40*/  FSETP.GEU.AND P6, PT, R72, -126, PT ;  /* 0xc2fc00004800780b */ /* 0x000fe20003fce000 */
[----:B------:R-:W-:Y:S01]  /*be50*/  @!P5 FMUL R75, R75, 0.5 ;  /* 0x3f0000004b4bd820 */ /* 0x000fe20000400000 */
[----:B-1----:R-:W-:Y:S01]  /*be60*/  @!P3 FMUL R55, R55, R55 ;  /* 0x000000373737b220 */ /* 0x002fe20000400000 */
[----:B------:R-:W-:-:S04]  /*be70*/  FSETP.GEU.AND P3, PT, R77, -126, PT ;  /* 0xc2fc00004d00780b */ /* 0x000fc80003f6e000 */
[----:B------:R1:W4:Y:S01]  /*be80*/  MUFU.EX2 R57, R75 ;  /* 0x0000004b00397308 */ /* 0x0003220000000800 */
[----:B------:R-:W-:Y:S02]  /*be90*/  WARPGROUP.DEPBAR.LE gsb0, 0x0 ;  /* 0x00008000000079c5 */ /* 0x000fe40000010000 */
[----:B------:R-:W-:Y:S01]  /*bea0*/  WARPGROUP.ARRIVE ;  /* 0x00000000000079c5 */ /* 0x000fe20000000000 */
[----:B--2---:R-:W-:Y:S02]  /*beb0*/  FFMA R68, R94, UR4, -R3 ;  /* 0x000000045e447c23 */ /* 0x004fe40008000803 */
[----:B------:R-:W-:Y:S01]  /*bec0*/  @!P6 FMUL R72, R72, 0.5 ;  /* 0x3f0000004848e820 */ /* 0x000fe20000400000 */
[----:B---3--:R-:W-:Y:S02]  /*bed0*/  @!P4 FMUL R52, R52, R52 ;  /* 0x000000343434c220 */ /* 0x008fe40000400000 */
[----:B------:R-:W-:Y:S01]  /*bee0*/  HGMMA.64x16x16.F32.BF16 R176, R24, gdesc[UR16].tnspB, R176, gsb0 ;  /* 0x4020001018b07df0 */ /* 0x000fe200080018b0 */
[----:B------:R-:W-:Y:S01]  /*bef0*/  UMOV UR18, UR8 ;  /* 0x0000000800127c82 */ /* 0x000fe20008000000 */
[----:B------:R-:W-:Y:S01]  /*bf00*/  UMOV UR19, 0xc0000010 ;  /* 0xc000001000137882 */ /* 0x000fe20000000000 */
[----:B------:R-:W-:Y:S01]  /*bf10*/  @!P3 FMUL R77, R77, 0.5 ;  /* 0x3f0000004d4db820 */ /* 0x000fe20000400000 */
[----:B-1----:R-:W-:Y:S01]  /*bf20*/  FADD R75, R34, R37 ;  /* 0x00000025224b7221 */ /* 0x002fe20000000000 */
[----:B------:R-:W-:Y:S01]  /*bf30*/  F2FP.BF16.F32.PACK_AB R34, R36, R37 ;  /* 0x000000252422723e */ /* 0x000fe200000010ff */
[----:B------:R-:W-:Y:S01]  /*bf40*/  UIADD3 UR8, UR6, 0x40, URZ ;  /* 0x0000004006087890 */ /* 0x000fe2000fffe03f */
[----:B------:R1:W2:Y:S01]  /*bf50*/  MUFU.EX2 R59, R77 ;  /* 0x0000004d003b7308 */ /* 0x0002a20000000800 */
[----:B------:R-:W-:Y:S01]  /*bf60*/  FADD R75, R75, R36 ;  /* 0x000000244b4b7221 */ /* 0x000fe20000000000 */
[----:B------:R-:W-:Y:S01]  /*bf70*/  FSETP.GEU.AND P4, PT, R78, -126, PT ;  /* 0xc2fc00004e00780b */ /* 0x000fe20003f8e000 */
[----:B----4-:R-:W-:Y:S01]  /*bf80*/  @!P5 FMUL R57, R57, R57 ;  /* 0x000000393939d220 */ /* 0x010fe20000400000 */
[----:B------:R-:W-:Y:S01]  /*bf90*/  FSETP.GEU.AND P5, PT, R73, -126, PT ;  /* 0xc2fc00004900780b */ /* 0x000fe20003fae000 */
[----:B------:R-:W-:-:S03]  /*bfa0*/  FFMA R36, R98, UR4, -R3 ;  /* 0x0000000462247c23 */ /* 0x000fc60008000803 */
[----:B------:R3:W4:Y:S01]  /*bfb0*/  MUFU.EX2 R58, R72 ;  /* 0x00000048003a7308 */ /* 0x0007220000000800 */
[----:B-1----:R-:W-:Y:S01]  /*bfc0*/  FADD R77, R35, R208 ;  /* 0x000000d0234d7221 */ /* 0x002fe20000000000 */
[----:B------:R-:W-:-:S05]  /*bfd0*/  F2FP.BF16.F32.PACK_AB R35, R208, R213 ;  /* 0x000000d5d023723e */ /* 0x000fca00000010ff */
[----:B------:R-:W-:Y:S02]  /*bfe0*/  @!P4 FMUL R78, R78, 0.5 ;  /* 0x3f0000004e4ec820 */ /* 0x000fe40000400000 */
[----:B------:R-:W-:Y:S01]  /*bff0*/  @!P5 FMUL R73, R73, 0.5 ;  /* 0x3f0000004949d820 */ /* 0x000fe20000400000 */
[----:B--2---:R-:W-:Y:S01]  /*c000*/  @!P3 FMUL R59, R59, R59 ;  /* 0x0000003b3b3bb220 */ /* 0x004fe20000400000 */
[----:B------:R-:W1:Y:S01]  /*c010*/  MUFU.EX2 R56, R78 ;  /* 0x0000004e00387308 */ /* 0x000e620000000800 */
[----:B------:R-:W-:Y:S01]  /*c020*/  FSETP.GEU.AND P3, PT, R87, -126, PT ;  /* 0xc2fc00005700780b */ /* 0x000fe20003f6e000 */
[----:B---3--:R-:W-:Y:S01]  /*c030*/  FFMA R72, R92, UR4, -R22 ;  /* 0x000000045c487c23 */ /* 0x008fe20008000816 */
[----:B----4-:R-:W-:Y:S01]  /*c040*/  @!P6 FMUL R58, R58, R58 ;  /* 0x0000003a3a3ae220 */ /* 0x010fe20000400000 */
[----:B------:R-:W-:-:S04]  /*c050*/  FSETP.GEU.AND P6, PT, R82, -126, PT ;  /* 0xc2fc00005200780b */ /* 0x000fc80003fce000 */
[----:B------:R2:W3:Y:S06]  /*c060*/  MUFU.EX2 R61, R73 ;  /* 0x00000049003d7308 */ /* 0x0004ec0000000800 */
[----:B------:R-:W-:Y:S01]  /*c070*/  @!P3 FMUL R87, R87, 0.5 ;  /* 0x3f0000005757b820 */ /* 0x000fe20000400000 */
[----:B------:R-:W-:Y:S02]  /*c080*/  WARPGROUP.DEPBAR.LE gsb0, 0x0 ;  /* 0x00008000000079c5 */ /* 0x000fe40000010000 */
[----:B------:R-:W-:Y:S01]  /*c090*/  WARPGROUP.ARRIVE ;  /* 0x00000000000079c5 */ /* 0x000fe20000000000 */
[----:B-1----:R-:W-:Y:S01]  /*c0a0*/  @!P4 FMUL R56, R56, R56 ;  /* 0x000000383838c220 */ /* 0x002fe20000400000 */
[----:B------:R-:W-:Y:S01]  /*c0b0*/  FSETP.GEU.AND P4, PT, R60, -126, PT ;  /* 0xc2fc00003c00780b */ /* 0x000fe20003f8e000 */
[----:B------:R-:W-:Y:S01]  /*c0c0*/  @!P6 FMUL R82, R82, 0.5 ;  /* 0x3f0000005252e820 */ /* 0x000fe20000400000 */
[----:B------:R-:W1:Y:S01]  /*c0d0*/  MUFU.EX2 R14, R87 ;  /* 0x00000057000e7308 */ /* 0x000e620000000800 */
[----:B--2---:R-:W-:Y:S01]  /*c0e0*/  FFMA R73, R89, UR4, -R22 ;  /* 0x0000000459497c23 */ /* 0x004fe20008000816 */
[----:B------:R-:W-:Y:S01]  /*c0f0*/  HGMMA.64x16x16.F32.BF16 R168, R24, gdesc[UR8].tnspB, R168, gsb0 ;  /* 0x4020000818a87df0 */ /* 0x000fe200080018a8 */
[----:B------:R-:W-:Y:S01]  /*c100*/  UMOV UR10, UR12 ;  /* 0x0000000c000a7c82 */ /* 0x000fe20008000000 */
[----:B------:R-:W-:Y:S01]  /*c110*/  UMOV UR11, 0xc0000010 ;  /* 0xc0000010000b7882 */ /* 0x000fe20000000000 */
[----:B------:R-:W-:Y:S01]  /*c120*/  UIADD3 UR12, UR6, 0x420, URZ ;  /* 0x00000420060c7890 */ /* 0x000fe2000fffe03f */
[----:B---3--:R-:W-:Y:S01]  /*c130*/  @!P5 FMUL R61, R61, R61 ;  /* 0x0000003d3d3dd220 */ /* 0x008fe20000400000 */
[----:B------:R-:W-:Y:S01]  /*c140*/  FSETP.GEU.AND P5, PT, R65, -126, PT ;  /* 0xc2fc00004100780b */ /* 0x000fe20003fae000 */
[----:B------:R-:W2:Y:S03]  /*c150*/  MUFU.EX2 R62, R82 ;  /* 0x00000052003e7308 */ /* 0x000ea60000000800 */
[----:B------:R-:W-:-:S06]  /*c160*/  @!P4 FMUL R60, R60, 0.5 ;  /* 0x3f0000003c3cc820 */ /* 0x000fcc0000400000 */
[----:B------:R-:W3:Y:S01]  /*c170*/  MUFU.EX2 R60, R60 ;  /* 0x0000003c003c7308 */ /* 0x000ee20000000800 */
[----:B-1----:R-:W-:Y:S01]  /*c180*/  @!P3 FMUL R14, R14, R14 ;  /* 0x0000000e0e0eb220 */ /* 0x002fe20000400000 */
[----:B------:R-:W-:Y:S01]  /*c190*/  FSETP.GEU.AND P3, PT, R67, -126, PT ;  /* 0xc2fc00004300780b */ /* 0x000fe20003f6e000 */
[----:B------:R-:W-:Y:S01]  /*c1a0*/  @!P5 FMUL R65, R65, 0.5 ;  /* 0x3f0000004141d820 */ /* 0x000fe20000400000 */
[----:B--2---:R-:W-:-:S05]  /*c1b0*/  @!P6 FMUL R62, R62, R62 ;  /* 0x0000003e3e3ee220 */ /* 0x004fca0000400000 */
[----:B------:R-:W1:Y:S01]  /*c1c0*/  MUFU.EX2 R65, R65 ;  /* 0x0000004100417308 */ /* 0x000e620000000800 */
[----:B------:R-:W-:-:S05]  /*c1d0*/  FSETP.GEU.AND P6, PT, R64, -126, PT ;  /* 0xc2fc00004000780b */ /* 0x000fca0003fce000 */
[----:B------:R-:W-:Y:S01]  /*c1e0*/  @!P3 FMUL R67, R67, 0.5 ;  /* 0x3f0000004343b820 */ /* 0x000fe20000400000 */
[----:B---3--:R-:W-:Y:S01]  /*c1f0*/  @!P4 FMUL R60, R60, R60 ;  /* 0x0000003c3c3cc220 */ /* 0x008fe20000400000 */
[----:B------:R-:W-:-:S04]  /*c200*/  FSETP.GEU.AND P4, PT, R63, -126, PT ;  /* 0xc2fc00003f00780b */ /* 0x000fc80003f8e000 */
[----:B------:R-:W2:Y:S02]  /*c210*/  MUFU.EX2 R67, R67 ;  /* 0x0000004300437308 */ /* 0x000ea40000000800 */
[----:B------:R-:W-:Y:S01]  /*c220*/  @!P6 FMUL R64, R64, 0.5 ;  /* 0x3f0000004040e820 */ /* 0x000fe20000400000 */
[----:B-1----:R-:W-:Y:S01]  /*c230*/  @!P5 FMUL R65, R65, R65 ;  /* 0x000000414141d220 */ /* 0x002fe20000400000 */
[----:B------:R-:W-:Y:S02]  /*c240*/  WARPGROUP.DEPBAR.LE gsb0, 0x0 ;  /* 0x00008000000079c5 */ /* 0x000fe40000010000 */
[----:B------:R-:W-:Y:S01]  /*c250*/  WARPGROUP.ARRIVE ;  /* 0x00000000000079c5 */ /* 0x000fe20000000000 */
[----:B------:R-:W-:Y:S02]  /*c260*/  FSETP.GEU.AND P5, PT, R81, -126, PT ;  /* 0xc2fc00005100780b */ /* 0x000fe40003fae000 */
[----:B------:R-:W-:Y:S01]  /*c270*/  @!P4 FMUL R63, R63, 0.5 ;  /* 0x3f0000003f3fc820 */ /* 0x000fe20000400000 */
[----:B------:R-:W1:Y:S02]  /*c280*/  MUFU.EX2 R64, R64 ;  /* 0x0000004000407308 */ /* 0x000e640000000800 */
[----:B------:R-:W-:Y:S01]  /*c290*/  HGMMA.64x16x16.F32.BF16 R160, R24, gdesc[UR8].tnspB, R160, gsb0 ;  /* 0x4020000818a07df0 */ /* 0x000fe200080018a0 */
[----:B------:R-:W-:Y:S01]  /*c2a0*/  UIADD3 UR10, UR6, 0x220, URZ ;  /* 0x00000220060a7890 */ /* 0x000fe2000fffe03f */
[----:B------:R-:W-:Y:S01]  /*c2b0*/  UMOV UR11, 0xc0000010 ;  /* 0xc0000010000b7882 */ /* 0x000fe20000000000 */
[----:B--2---:R-:W-:-:S03]  /*c2c0*/  @!P3 FMUL R67, R67, R67 ;  /* 0x000000434343b220 */ /* 0x004fc60000400000 */
[----:B------:R-:W2:Y:S01]  /*c2d0*/  MUFU.EX2 R63, R63 ;  /* 0x0000003f003f7308 */ /* 0x000ea20000000800 */
[----:B------:R-:W-:Y:S01]  /*c2e0*/  FSETP.GEU.AND P3, PT, R95, -126, PT ;  /* 0xc2fc00005f00780b */ /* 0x000fe20003f6e000 */
[----:B------:R-:W-:-:S06]  /*c2f0*/  @!P5 FMUL R81, R81, 0.5 ;  /* 0x3f0000005151d820 */ /* 0x000fcc0000400000 */
[----:B------:R-:W3:Y:S01]  /*c300*/  MUFU.EX2 R23, R81 ;  /* 0x0000005100177308 */ /* 0x000ee20000000800 */
[----:B-1----:R-:W-:Y:S01]  /*c310*/  @!P6 FMUL R64, R64, R64 ;  /* 0x000000404040e220 */ /* 0x002fe20000400000 */
[----:B------:R-:W-:-:S04]  /*c320*/  FSETP.GEU.AND P6, PT, R90, -126, PT ;  /* 0xc2fc00005a00780b */ /* 0x000fc80003fce000 */
[----:B------:R-:W-:Y:S01]  /*c330*/  @!P3 FMUL R95, R95, 0.5 ;  /* 0x3f0000005f5fb820 */ /* 0x000fe20000400000 */
[----:B--2---:R-:W-:Y:S01]  /*c340*/  @!P4 FMUL R63, R63, R63 ;  /* 0x0000003f3f3fc220 */ /* 0x004fe20000400000 */
[----:B------:R-:W-:Y:S02]  /*c350*/  FSETP.GEU.AND P4, PT, R84, -126, PT ;  /* 0xc2fc00005400780b */ /* 0x000fe40003f8e000 */
[----:B------:R-:W1:Y:S05]  /*c360*/  MUFU.EX2 R71, R95 ;  /* 0x0000005f00477308 */ /* 0x000e6a0000000800 */
[----:B------:R-:W-:Y:S01]  /*c370*/  @!P6 FMUL R90, R90, 0.5 ;  /* 0x3f0000005a5ae820 */ /* 0x000fe20000400000 */
[----:B---3--:R-:W-:Y:S01]  /*c380*/  @!P5 FMUL R23, R23, R23 ;  /* 0x000000171717d220 */ /* 0x008fe20000400000 */
[----:B------:R-:W-:-:S02]  /*c390*/  FSETP.GEU.AND P5, PT, R91, -126, PT ;  /* 0xc2fc00005b00780b */ /* 0x000fc40003fae000 */
[----:B------:R-:W2:Y:S02]  /*c3a0*/  MUFU.EX2 R66, R90 ;  /* 0x0000005a00427308 */ /* 0x000ea40000000800 */
[----:B------:R-:W-:-:S06]  /*c3b0*/  @!P4 FMUL R84, R84, 0.5 ;  /* 0x3f0000005454c820 */ /* 0x000fcc0000400000 */
[----:B------:R-:W3:Y:S01]  /*c3c0*/  MUFU.EX2 R12, R84 ;  /* 0x00000054000c7308 */ /* 0x000ee20000000800 */
[----:B-1----:R-:W-:Y:S01]  /*c3d0*/  @!P3 FMUL R71, R71, R71 ;  /* 0x000000474747b220 */ /* 0x002fe20000400000 */
[----:B------:R-:W-:Y:S02]  /*c3e0*/  WARPGROUP.DEPBAR.LE gsb0, 0x0 ;  /* 0x00008000000079c5 */ /* 0x000fe40000010000 */
[----:B------:R-:W-:Y:S01]  /*c3f0*/  WARPGROUP.ARRIVE ;  /* 0x00000000000079c5 */ /* 0x000fe20000000000 */
[----:B------:R-:W-:Y:S01]  /*c400*/  @!P5 FMUL R91, R91, 0.5 ;  /* 0x3f0000005b5bd820 */ /* 0x000fe20000400000 */
[----:B------:R-:W-:-:S03]  /*c410*/  FSETP.GEU.AND P3, PT, R93, -126, PT ;  /* 0xc2fc00005d00780b */ /* 0x000fc60003f6e000 */
[----:B------:R-:W1:Y:S01]  /*c420*/  MUFU.EX2 R69, R91 ;  /* 0x0000005b00457308 */ /* 0x000e620000000800 */
[----:B------:R-:W-:Y:S01]  /*c430*/  HGMMA.64x16x16.F32.BF16 R152, R24, gdesc[UR12].tnspB, R152, gsb0 ;  /* 0x4020000c18987df0 */ /* 0x000fe20008001898 */
[----:B------:R-:W-:Y:S01]  /*c440*/  UIADD3 UR14, UR6, 0x620, URZ ;  /* 0x00000620060e7890 */ /* 0x000fe2000fffe03f */
[----:B--2---:R-:W-:Y:S01]  /*c450*/  @!P6 FMUL R66, R66, R66 ;  /* 0x000000424242e220 */ /* 0x004fe20000400000 */
[----:B------:R-:W-:Y:S01]  /*c460*/  UMOV UR15, 0xc0000010 ;  /* 0xc0000010000f7882 */ /* 0x000fe20000000000 */
[----:B------:R-:W-:Y:S01]  /*c470*/  FSETP.GEU.AND P6, PT, R70, -126, PT ;  /* 0xc2fc00004600780b */ /* 0x000fe20003fce000 */
[----:B---3--:R-:W-:Y:S01]  /*c480*/  @!P4 FMUL R12, R12, R12 ;  /* 0x0000000c0c0cc220 */ /* 0x008fe20000400000 */
[----:B------:R-:W-:-:S03]  /*c490*/  FSETP.GEU.AND P4, PT, R68, -126, PT ;  /* 0xc2fc00004400780b */ /* 0x000fc60003f8e000 */
[----:B------:R-:W-:-:S04]  /*c4a0*/  @!P3 FMUL R93, R93, 0.5 ;  /* 0x3f0000005d5db820 */ /* 0x000fc80000400000 */
[----:B------:R-:W2:Y:S01]  /*c4b0*/  MUFU.EX2 R37, R93 ;  /* 0x0000005d00257308 */ /* 0x000ea20000000800 */
[----:B-1----:R-:W-:Y:S01]  /*c4c0*/  @!P5 FMUL R69, R69, R69 ;  /* 0x000000454545d220 */ /* 0x002fe20000400000 */
[----:B------:R-:W-:Y:S02]  /*c4d0*/  FSETP.GEU.AND P5, PT, R73, -126, PT ;  /* 0xc2fc00004900780b */ /* 0x000fe40003fae000 */
[----:B------:R-:W-:Y:S02]  /*c4e0*/  @!P6 FMUL R70, R70, 0.5 ;  /* 0x3f0000004646e820 */ /* 0x000fe40000400000 */
[----:B------:R-:W-:-:S04]  /*c4f0*/  @!P4 FMUL R68, R68, 0.5 ;  /* 0x3f0000004444c820 */ /* 0x000fc80000400000 */
[----:B------:R-:W1:Y:S05]  /*c500*/  MUFU.EX2 R70, R70 ;  /* 0x0000004600467308 */ /* 0x000e6a0000000800 */
[----:B------:R-:W-:Y:S01]  /*c510*/  @!P5 FMUL R73, R73, 0.5 ;  /* 0x3f0000004949d820 */ /* 0x000fe20000400000 */
[----:B--2---:R-:W-:Y:S02]  /*c520*/  @!P3 FMUL R37, R37, R37 ;  /* 0x000000252525b220 */ /* 0x004fe40000400000 */
[----:B------:R-:W2:Y:S01]  /*c530*/  MUFU.EX2 R68, R68 ;  /* 0x0000004400447308 */ /* 0x000ea20000000800 */
[----:B------:R-:W-:-:S07]  /*c540*/  FSETP.GEU.AND P3, PT, R103, -126, PT ;  /* 0xc2fc00006700780b */ /* 0x000fce0003f6e000 */
[----:B------:R-:W3:Y:S01]  /*c550*/  MUFU.EX2 R73, R73 ;  /* 0x0000004900497308 */ /* 0x000ee20000000800 */
[----:B-1----:R-:W-:Y:S01]  /*c560*/  @!P6 FMUL R70, R70, R70 ;  /* 0x000000464646e220 */ /* 0x002fe20000400000 */
[----:B------:R-:W-:Y:S02]  /*c570*/  WARPGROUP.DEPBAR.LE gsb0, 0x0 ;  /* 0x00008000000079c5 */ /* 0x000fe40000010000 */
[----:B------:R-:W-:Y:S01]  /*c580*/  WARPGROUP.ARRIVE ;  /* 0x00000000000079c5 */ /* 0x000fe20000000000 */
[----:B------:R-:W-:Y:S01]  /*c590*/  FADD R24, R77, R200 ;  /* 0x000000c84d187221 */ /* 0x000fe20000000000 */
[----:B------:R-:W-:Y:S01]  /*c5a0*/  F2FP.BF16.F32.PACK_AB R25, R211, R200 ;  /* 0x000000c8d319723e */ /* 0x000fe200000010ff */
[----:B------:R-:W-:Y:S01]  /*c5b0*/  @!P3 FMUL R103, R103, 0.5 ;  /* 0x3f0000006767b820 */ /* 0x000fe20000400000 */
[----:B------:R-:W-:Y:S01]  /*c5c0*/  FSETP.GEU.AND P6, PT, R36, -126, PT ;  /* 0xc2fc00002400780b */ /* 0x000fe20003fce000 */
[----:B------:R-:W-:Y:S01]  /*c5d0*/  FADD R24, R24, R211 ;  /* 0x000000d318187221 */ /* 0x000fe20000000000 */
[----:B------:R-:W-:Y:S01]  /*c5e0*/  HGMMA.64x16x16.F32.BF16 R184, R28, gdesc[UR16].tnspB, R184, gsb0 ;  /* 0x402000101cb87df0 */ /* 0x000fe200080018b8 */
[----:B------:R-:W-:Y:S01]  /*c5f0*/  UMOV UR18, UR8 ;  /* 0x0000000800127c82 */ /* 0x000fe20008000000 */
[----:B------:R-:W-:Y:S01]  /*c600*/  UMOV UR19, 0xc0000010 ;  /* 0xc000001000137882 */ /* 0x000fe20000000000 */
[----:B------:R-:W-:Y:S01]  /*c610*/  UIADD3 UR8, UR6, 0x840, URZ ;  /* 0x0000084006087890 */ /* 0x000fe2000fffe03f */
[----:B------:R-:W-:Y:S01]  /*c620*/  FADD R27, R24, R203 ;  /* 0x000000cb181b7221 */ /* 0x000fe20000000000 */
[----:B------:R-:W-:Y:S01]  /*c630*/  FADD R24, R75, R38 ;  /* 0x000000264b187221 */ /* 0x000fe20000000000 */
[----:B--2---:R-:W-:Y:S01]  /*c640*/  @!P4 FMUL R68, R68, R68 ;  /* 0x000000444444c220 */ /* 0x004fe20000400000 */
[----:B------:R-:W-:Y:S01]  /*c650*/  FSETP.GEU.AND P4, PT, R72, -126, PT ;  /* 0xc2fc00004800780b */ /* 0x000fe20003f8e000 */
[----:B------:R-:W-:Y:S01]  /*c660*/  FADD R74, R27, R198 ;  /* 0x000000c61b4a7221 */ /* 0x000fe20000000000 */
[----:B------:R-:W-:Y:S01]  /*c670*/  FADD R77, R24, R201 ;  /* 0x000000c9184d7221 */ /* 0x000fe20000000000 */
[----:B------:R-:W-:Y:S01]  /*c680*/  F2FP.BF16.F32.PACK_AB R27, R198, R203 ;  /* 0x000000cbc61b723e */ /* 0x000fe200000010ff */
[----:B---3--:R-:W-:Y:S01]  /*c690*/  @!P5 FMUL R73, R73, R73 ;  /* 0x000000494949d220 */ /* 0x008fe20000400000 */
[----:B------:R-:W-:Y:S01]  /*c6a0*/  F2FP.BF16.F32.PACK_AB R24, R201, R38 ;  /* 0x00000026c918723e */ /* 0x000fe200000010ff */
[----:B------:R-:W-:Y:S01]  /*c6b0*/  FADD R26, R77, R40 ;  /* 0x000000284d1a7221 */ /* 0x000fe20000000000 */
[----:B------:R-:W-:Y:S01]  /*c6c0*/  FSETP.GEU.AND P5, PT, R99, -126, PT ;  /* 0xc2fc00006300780b */ /* 0x000fe20003fae000 */
[----:B------:R-:W-:-:S02]  /*c6d0*/  @!P6 FMUL R36, R36, 0.5 ;  /* 0x3f0000002424e820 */ /* 0x000fc40000400000 */
[----:B------:R-:W-:Y:S01]  /*c6e0*/  FADD R77, R26, R39 ;  /* 0x000000271a4d7221 */ /* 0x000fe20000000000 */
[----:B------:R-:W-:Y:S01]  /*c6f0*/  F2FP.BF16.F32.PACK_AB R26, R39, R40 ;  /* 0x00000028271a723e */ /* 0x000fe200000010ff */
[----:B------:R-:W-:Y:S01]  /*c700*/  FFMA R40, R100, UR4, -R22 ;  /* 0x0000000464287c23 */ /* 0x000fe20008000816 */
[----:B------:R-:W-:Y:S01]  /*c710*/  @!P4 FMUL R72, R72, 0.5 ;  /* 0x3f0000004848c820 */ /* 0x000fe20000400000 */
[----:B------:R-:W1:Y:S06]  /*c720*/  MUFU.EX2 R36, R36 ;  /* 0x0000002400247308 */ /* 0x000e6c0000000800 */
[----:B------:R-:W-:-:S02]  /*c730*/  @!P5 FMUL R99, R99, 0.5 ;  /* 0x3f0000006363d820 */ /* 0x000fc40000400000 */
[----:B------:R-:W2:Y:S08]  /*c740*/  MUFU.EX2 R72, R72 ;  /* 0x0000004800487308 */ /* 0x000eb00000000800 */
[----:B------:R-:W3:Y:S01]  /*c750*/  MUFU.EX2 R75, R99 ;  /* 0x00000063004b7308 */ /* 0x000ee20000000800 */
[----:B-1----:R-:W-:Y:S01]  /*c760*/  @!P6 FMUL R36, R36, R36 ;  /* 0x000000242424e220 */ /* 0x002fe20000400000 */
[----:B------:R-:W-:Y:S01]  /*c770*/  FSETP.GEU.AND P6, PT, R96, -126, PT ;  /* 0xc2fc00006000780b */ /* 0x000fe20003fce000 */
[----:B------:R-:W-:-:S02]  /*c780*/  WARPGROUP.DEPBAR.LE gsb0, 0x0 ;  /* 0x00008000000079c5 */ /* 0x000fc40000010000 */
[----:B------:R-:W-:-:S03]  /*c790*/  WARPGROUP.ARRIVE ;  /* 0x00000000000079c5 */ /* 0x000fc60000000000 */
[----:B------:R-:W1:Y:S01]  /*c7a0*/  MUFU.EX2 R39, R103 ;  /* 0x0000006700277308 */ /* 0x000e620000000800 */
[----:B--2---:R-:W-:Y:S01]  /*c7b0*/  @!P4 FMUL R72, R72, R72 ;  /* 0x000000484848c220 */ /* 0x004fe20000400000 */
[----:B------:R-:W-:Y:S01]  /*c7c0*/  FSETP.GEU.AND P4, PT, R102, -126, PT ;  /* 0xc2fc00006600780b */ /* 0x000fe20003f8e000 */
[----:B------:R-:W-:Y:S01]  /*c7d0*/  HGMMA.64x16x16.F32.BF16 R176, R28, gdesc[UR8].tnspB, R176, gsb0 ;  /* 0x402000081cb07df0 */ /* 0x000fe200080018b0 */
[----:B------:R-:W-:Y:S01]  /*c7e0*/  UMOV UR10, UR12 ;  /* 0x0000000c000a7c82 */ /* 0x000fe20008000000 */
[----:B------:R-:W-:Y:S01]  /*c7f0*/  UMOV UR11, 0xc0000010 ;  /* 0xc0000010000b7882 */ /* 0x000fe20000000000 */
[----:B------:R-:W-:Y:S01]  /*c800*/  UIADD3 UR12, UR6, 0x440, URZ ;  /* 0x00000440060c7890 */ /* 0x000fe2000fffe03f */
[----:B---3--:R-:W-:Y:S01]  /*c810*/  @!P5 FMUL R75, R75, R75 ;  /* 0x0000004b4b4bd220 */ /* 0x008fe20000400000 */
[----:B------:R-:W-:Y:S01]  /*c820*/  FSETP.GEU.AND P5, PT, R97, -126, PT ;  /* 0xc2fc00006100780b */ /* 0x000fe20003fae000 */
[----:B------:R-:W-:-:S06]  /*c830*/  @!P6 FMUL R96, R96, 0.5 ;  /* 0x3f0000006060e820 */ /* 0x000fcc0000400000 */
[----:B------:R-:W-:Y:S01]  /*c840*/  @!P4 FMUL R102, R102, 0.5 ;  /* 0x3f0000006666c820 */ /* 0x000fe20000400000 */
[----:B-1----:R-:W-:Y:S01]  /*c850*/  @!P3 FMUL R39, R39, R39 ;  /* 0x000000272727b220 */ /* 0x002fe20000400000 */
[----:B------:R-:W-:Y:S02]  /*c860*/  FSETP.GEU.AND P3, PT, R101, -126, PT ;  /* 0xc2fc00006500780b */ /* 0x000fe40003f6e000 */
[----:B------:R-:W1:Y:S02]  /*c870*/  MUFU.EX2 R38, R102 ;  /* 0x0000006600267308 */ /* 0x000e640000000800 */
[----:B------:R-:W-:-:S09]  /*c880*/  @!P5 FMUL R97, R97, 0.5 ;  /* 0x3f0000006161d820 */ /* 0x000fd20000400000 */
[----:B------:R-:W-:Y:S01]  /*c890*/  @!P3 FMUL R101, R101, 0.5 ;  /* 0x3f0000006565b820 */ /* 0x000fe20000400000 */
[----:B-1----:R-:W-:Y:S01]  /*c8a0*/  @!P4 FMUL R38, R38, R38 ;  /* 0x000000262626c220 */ /* 0x002fe20000400000 */
[----:B------:R-:W-:Y:S01]  /*c8b0*/  FSETP.GEU.AND P4, PT, R40, -126, PT ;  /* 0xc2fc00002800780b */ /* 0x000fe20003f8e000 */
[----:B------:R-:W-:Y:S02]  /*c8c0*/  WARPGROUP.DEPBAR.LE gsb0, 0x0 ;  /* 0x00008000000079c5 */ /* 0x000fe40000010000 */
[----:B------:R-:W-:-:S10]  /*c8d0*/  WARPGROUP.ARRIVE ;  /* 0x00000000000079c5 */ /* 0x000fd40000000000 */
[----:B------:R-:W-:Y:S01]  /*c8e0*/  @!P4 FMUL R40, R40, 0.5 ;  /* 0x3f0000002828c820 */ /* 0x000fe20000400000 */
[----:B------:R-:W-:Y:S01]  /*c8f0*/  HGMMA.64x16x16.F32.BF16 R168, R28, gdesc[UR8].tnspB, R168, gsb0 ;  /* 0x402000081ca87df0 */ /* 0x000fe200080018a8 */
[----:B------:R-:W-:Y:S01]  /*c900*/  UMOV UR10, UR16 ;  /* 0x00000010000a7c82 */ /* 0x000fe20008000000 */
[----:B------:R-:W-:Y:S01]  /*c910*/  UMOV UR11, 0xc0000010 ;  /* 0xc0000010000b7882 */ /* 0x000fe20000000000 */
[----:B------:R-:W-:Y:S02]  /*c920*/  UIADD3 UR16, UR6, 0x860, URZ ;  /* 0x0000086006107890 */ /* 0x000fe4000fffe03f */
[----:B------:R-:W1:Y:S02]  /*c930*/  MUFU.EX2 R40, R40 ;  /* 0x0000002800287308 */ /* 0x000e640000000800 */
[----:B-1----:R-:W-:Y:S01]  /*c940*/  @!P4 FMUL R40, R40, R40 ;  /* 0x000000282828c220 */ /* 0x002fe20000400000 */
        /* <DEDUP_REMOVED lines=15> */
[----:B------:R-:W-:Y:S01]  /*ca40*/  F2FP.BF16.F32.PACK_AB R31, R199, R196 ;  /* 0x000000c4c71f723e */ /* 0x000fe200000010ff */
[----:B------:R-:W1:Y:S02]  /*ca50*/  MUFU.EX2 R74, R96 ;  /* 0x00000060004a7308 */ /* 0x000e640000000800 */
[----:B------:R-:W-:Y:S01]  /*ca60*/  FADD R29, R29, R202 ;  /* 0x000000ca1d1d7221 */ /* 0x000fe20000000000 */
[----:B------:R-:W-:Y:S01]  /*ca70*/  HGMMA.64x16x16.F32.BF16 R184, R32, gdesc[UR16].tnspB, R184, gsb0 ;  /* 0x4020001020b87df0 */ /* 0x000fe200080018b8 */
[----:B------:R-:W-:-:S02]  /*ca80*/  UMOV UR19, 0xc0000010 ;  /* 0xc000001000137882 */ /* 0x000fc40000000000 */
[----:B------:R-:W-:Y:S01]  /*ca90*/  FADD R28, R29, R196 ;  /* 0x000000c41d1c7221 */ /* 0x000fe20000000000 */
[----:B------:R-:W-:Y:S02]  /*caa0*/  F2FP.BF16.F32.PACK_AB R29, R202, R41 ;  /* 0x00000029ca1d723e */ /* 0x000fe400000010ff */
[----:B------:R-:W2:Y:S01]  /*cab0*/  MUFU.EX2 R41, R97 ;  /* 0x0000006100297308 */ /* 0x000ea20000000800 */
[----:B------:R-:W-:Y:S01]  /*cac0*/  FADD R79, R28, R199 ;  /* 0x000000c71c4f7221 */ /* 0x000fe20000000000 */
[----:B------:R-:W-:Y:S01]  /*cad0*/  FADD R28, R77, R42 ;  /* 0x0000002a4d1c7221 */ /* 0x000fe20000000000 */
[----:B-1----:R-:W-:Y:S01]  /*cae0*/  @!P6 FMUL R74, R74, R74 ;  /* 0x0000004a4a4ae220 */ /* 0x002fe20000400000 */
[----:B--2---:R-:W-:Y:S01]  /*caf0*/  @!P5 FMUL R41, R41, R41 ;  /* 0x000000292929d220 */ /* 0x004fe20000400000 */
[----:B------:R-:W-:-:S13]  /*cb00*/  FSETP.GEU.AND P5, PT, R107, -126, PT ;  /* 0xc2fc00006b00780b */ /* 0x000fda0003fae000 */
        /* <DEDUP_REMOVED lines=29> */
[----:B------:R-:W-:Y:S01]  /*cce0*/  FADD R34, R79, R46 ;  /* 0x0000002e4f227221 */ /* 0x000fe20000000000 */
[----:B------:R-:W1:Y:S01]  /*ccf0*/  MUFU.EX2 R33, R101 ;  /* 0x0000006500217308 */ /* 0x000e620000000800 */
[----:B------:R-:W-:Y:S01]  /*cd00*/  FADD R30, R35, R44 ;  /* 0x0000002c231e7221 */ /* 0x000fe20000000000 */
[----:B------:R-:W-:Y:S01]  /*cd10*/  HGMMA.64x16x16.F32.BF16 R184, R24, gdesc[UR16].tnspB, R184, gsb0 ;  /* 0x4020001018b87df0 */ /* 0x000fe200080018b8 */
[----:B------:R-:W-:Y:S01]  /*cd20*/  UMOV UR18, UR8 ;  /* 0x0000000800127c82 */ /* 0x000fe20008000000 */
[----:B------:R-:W-:Y:S01]  /*cd30*/  UMOV UR19, 0xc0000010 ;  /* 0xc000001000137882 */ /* 0x000fe20000000000 */
[----:B------:R-:W-:Y:S01]  /*cd40*/  FADD R45, R30, R43 ;  /* 0x0000002b1e2d7221 */ /* 0x000fe20000000000 */
[----:B------:R-:W-:Y:S01]  /*cd50*/  F2FP.BF16.F32.PACK_AB R30, R43, R44 ;  /* 0x0000002c2b1e723e */ /* 0x000fe200000010ff */
[----:B------:R-:W-:Y:S01]  /*cd60*/  FADD R43, R34, R47 ;  /* 0x0000002f222b7221 */ /* 0x000fe20000000000 */
[----:B------:R-:W-:Y:S01]  /*cd70*/  UIADD3 UR8, UR6, 0xa0, URZ ;  /* 0x000000a006087890 */ /* 0x000fe2000fffe03f */
[----:B------:R-:W-:Y:S01]  /*cd80*/  FFMA R32, R106, UR4, -R3 ;  /* 0x000000046a207c23 */ /* 0x000fe20008000803 */
[----:B------:R-:W2:Y:S01]  /*cd90*/  MUFU.EX2 R35, R107 ;  /* 0x0000006b00237308 */ /* 0x000ea20000000800 */
[----:B------:R-:W-:-:S03]  /*cda0*/  FADD R42, R43, R48 ;  /* 0x000000302b2a7221 */ /* 0x000fc60000000000 */
[----:B------:R-:W-:Y:S01]  /*cdb0*/  FSETP.GEU.AND P6, PT, R32, -126, PT ;  /* 0xc2fc00002000780b */ /* 0x000fe20003fce000 */
[----:B------:R-:W-:Y:S01]  /*cdc0*/  FADD R77, R42, R49 ;  /* 0x000000312a4d7221 */ /* 0x000fe20000000000 */
[----:B------:R-:W-:Y:S01]  /*cdd0*/  FFMA R42, R104, UR4, -R22 ;  /* 0x00000004682a7c23 */ /* 0x000fe20008000816 */
[----:B-1----:R-:W-:Y:S01]  /*cde0*/  @!P3 FMUL R33, R33, R33 ;  /* 0x000000212121b220 */ /* 0x002fe20000400000 */
[----:B------:R-:W-:Y:S01]  /*cdf0*/  FSETP.GEU.AND P3, PT, R111, -126, PT ;  /* 0xc2fc00006f00780b */ /* 0x000fe20003f6e000 */
[----:B------:R-:W-:Y:S01]  /*ce00*/  FADD R44, R77, R54 ;  /* 0x000000364d2c7221 */ /* 0x000fe20000000000 */
[----:B------:R-:W1:Y:S01]  /*ce10*/  MUFU.EX2 R34, R110 ;  /* 0x0000006e00227308 */ /* 0x000e620000000800 */
[----:B------:R-:W-:-:S06]  /*ce20*/  FFMA R22, R149, UR4, -R22 ;  /* 0x0000000495167c23 */ /* 0x000fcc0008000816 */
[----:B------:R-:W-:Y:S01]  /*ce30*/  @!P6 FMUL R32, R32, 0.5 ;  /* 0x3f0000002020e820 */ /* 0x000fe20000400000 */
[----:B--2---:R-:W-:Y:S01]  /*ce40*/  @!P5 FMUL R35, R35, R35 ;  /* 0x000000232323d220 */ /* 0x004fe20000400000 */
[----:B------:R-:W-:Y:S02]  /*ce50*/  FSETP.GEU.AND P5, PT, R105, -126, PT ;  /* 0xc2fc00006900780b */ /* 0x000fe40003fae000 */
[----:B------:R-:W-:Y:S02]  /*ce60*/  @!P3 FMUL R111, R111, 0.5 ;  /* 0x3f0000006f6fb820 */ /* 0x000fe40000400000 */
[----:B------:R-:W2:Y:S01]  /*ce70*/  MUFU.EX2 R32, R32 ;  /* 0x0000002000207308 */ /* 0x000ea20000000800 */
[----:B-1----:R-:W-:Y:S01]  /*ce80*/  @!P4 FMUL R34, R34, R34 ;  /* 0x000000222222c220 */ /* 0x002fe20000400000 */
[----:B------:R-:W-:-:S06]  /*ce90*/  FSETP.GEU.AND P4, PT, R108, -126, PT ;  /* 0xc2fc00006c00780b */ /* 0x000fcc0003f8e000 */
[----:B------:R-:W1:Y:S01]  /*cea0*/  MUFU.EX2 R43, R111 ;  /* 0x0000006f002b7308 */ /* 0x000e620000000800 */
[----:B------:R-:W-:Y:S01]  /*ceb0*/  @!P5 FMUL R105, R105, 0.5 ;  /* 0x3f0000006969d820 */ /* 0x000fe20000400000 */
[----:B------:R-:W-:Y:S02]  /*cec0*/  WARPGROUP.DEPBAR.LE gsb0, 0x0 ;  /* 0x00008000000079c5 */ /* 0x000fe40000010000 */
[----:B------:R-:W-:Y:S01]  /*ced0*/  WARPGROUP.ARRIVE ;  /* 0x00000000000079c5 */ /* 0x000fe20000000000 */
[----:B--2---:R-:W-:Y:S01]  /*cee0*/  @!P6 FMUL R32, R32, R32 ;  /* 0x000000202020e220 */ /* 0x004fe20000400000 */
[----:B------:R-:W-:-:S04]  /*cef0*/  FSETP.GEU.AND P6, PT, R42, -126, PT ;  /* 0xc2fc00002a00780b */ /* 0x000fc80003fce000 */
[----:B------:R-:W-:Y:S01]  /*cf00*/  HGMMA.64x16x16.F32.BF16 R176, R24, gdesc[UR8].tnspB, R176, gsb0 ;  /* 0x4020000818b07df0 */ /* 0x000fe200080018b0 */
[----:B------:R-:W-:Y:S01]  /*cf10*/  UMOV UR10, UR12 ;  /* 0x0000000c000a7c82 */ /* 0x000fe20008000000 */
[----:B------:R-:W-:Y:S01]  /*cf20*/  UMOV UR11, 0xc0000010 ;  /* 0xc0000010000b7882 */ /* 0x000fe20000000000 */
[----:B------:R-:W-:Y:S01]  /*cf30*/  UIADD3 UR12, UR6, 0x480, URZ ;  /* 0x00000480060c7890 */ /* 0x000fe2000fffe03f */
[----:B------:R-:W-:Y:S01]  /*cf40*/  @!P4 FMUL R108, R108, 0.5 ;  /* 0x3f0000006c6cc820 */ /* 0x000fe20000400000 */
[----:B-1----:R-:W-:Y:S01]  /*cf50*/  @!P3 FMUL R43, R43, R43 ;  /* 0x0000002b2b2bb220 */ /* 0x002fe20000400000 */
[----:B------:R-:W-:-:S03]  /*cf60*/  FSETP.GEU.AND P3, PT, R109, -126, PT ;  /* 0xc2fc00006d00780b */ /* 0x000fc60003f6e000 */
[----:B------:R-:W-:-:S06]  /*cf70*/  @!P6 FMUL R42, R42, 0.5 ;  /* 0x3f0000002a2ae820 */ /* 0x000fcc0000400000 */
[----:B------:R-:W1:Y:S04]  /*cf80*/  MUFU.EX2 R42, R42 ;  /* 0x0000002a002a7308 */ /* 0x000e680000000800 */
[----:B------:R-:W-:Y:S01]  /*cf90*/  @!P3 FMUL R109, R109, 0.5 ;  /* 0x3f0000006d6db820 */ /* 0x000fe20000400000 */
[----:B-1----:R-:W-:Y:S01]  /*cfa0*/  @!P6 FMUL R42, R42, R42 ;  /* 0x0000002a2a2ae220 */ /* 0x002fe20000400000 */
        /* <DEDUP_REMOVED lines=26> */
[----:B------:R-:W-:Y:S01]  /*d150*/  FADD R26, R47, R52 ;  /* 0x000000342f1a7221 */ /* 0x000fe20000000000 */
[----:B------:R-:W-:Y:S01]  /*d160*/  F2FP.BF16.F32.PACK_AB R24, R53, R50 ;  /* 0x000000323518723e */ /* 0x000fe200000010ff */
[----:B------:R-:W-:Y:S01]  /*d170*/  UIADD3 UR12, UR6, 0x4a0, URZ ;  /* 0x000004a0060c7890 */ /* 0x000fe2000fffe03f */
[----:B------:R-:W-:Y:S01]  /*d180*/  FADD R49, R44, R57 ;  /* 0x000000392c317221 */ /* 0x000fe20000000000 */
[----:B------:R-:W-:Y:S01]  /*d190*/  FADD R47, R26, R51 ;  /* 0x000000331a2f7221 */ /* 0x000fe20000000000 */
[----:B------:R-:W-:Y:S01]  /*d1a0*/  F2FP.BF16.F32.PACK_AB R26, R51, R52 ;  /* 0x00000034331a723e */ /* 0x000fe200000010ff */
[----:B------:R-:W2:Y:S01]  /*d1b0*/  MUFU.EX2 R44, R108 ;  /* 0x0000006c002c7308 */ /* 0x000ea20000000800 */
[--C-:B------:R-:W-:Y:S01]  /*d1c0*/  FFMA R46, R115, UR4, -R3.reuse ;  /* 0x00000004732e7c23 */ /* 0x100fe20008000803 */
[----:B------:R-:W-:Y:S01]  /*d1d0*/  FFMA R48, R118, UR4, -R3 ;  /* 0x0000000476307c23 */ /* 0x000fe20008000803 */
[----:B-1----:R-:W-:-:S03]  /*d1e0*/  @!P5 FMUL R45, R45, R45 ;  /* 0x0000002d2d2dd220 */ /* 0x002fc60000400000 */
[----:B------:R-:W-:Y:S01]  /*d1f0*/  FSETP.GEU.AND P5, PT, R46, -126, PT ;  /* 0xc2fc00002e00780b */ /* 0x000fe20003fae000 */
[----:B--2---:R-:W-:Y:S01]  /*d200*/  @!P4 FMUL R44, R44, R44 ;  /* 0x0000002c2c2cc220 */ /* 0x004fe20000400000 */
[----:B------:R-:W-:-:S11]  /*d210*/  FSETP.GEU.AND P4, PT, R48, -126, PT ;  /* 0xc2fc00003000780b */ /* 0x000fd60003f8e000 */
[----:B------:R-:W-:-:S06]  /*d220*/  @!P5 FMUL R46, R46, 0.5 ;  /* 0x3f0000002e2ed820 */ /* 0x000fcc0000400000 */
[----:B------:R-:W1:Y:S01]  /*d230*/  MUFU.EX2 R46, R46 ;  /* 0x0000002e002e7308 */ /* 0x000e620000000800 */
[----:B------:R-:W-:Y:S01]  /*d240*/  @!P4 FMUL R48, R48, 0.5 ;  /* 0x3f0000003030c820 */ /* 0x000fe20000400000 */
[----:B------:R-:W-:Y:S02]  /*d250*/  WARPGROUP.DEPBAR.LE gsb0, 0x0 ;  /* 0x00008000000079c5 */ /* 0x000fe40000010000 */
[----:B------:R-:W-:-:S04]  /*d260*/  WARPGROUP.ARRIVE ;  /* 0x00000000000079c5 */ /* 0x000fc80000000000 */
[----:B------:R-:W2:Y:S02]  /*d270*/  MUFU.EX2 R48, R48 ;  /* 0x0000003000307308 */ /* 0x000ea40000000800 */
[----:B------:R-:W-:Y:S01]  /*d280*/  HGMMA.64x16x16.F32.BF16 R176, R28, gdesc[UR8].tnspB, R176, gsb0 ;  /* 0x402000081cb07df0 */ /* 0x000fe200080018b0 */
[----:B------:R-:W-:Y:S01]  /*d290*/  UMOV UR10, UR16 ;  /* 0x00000010000a7c82 */ /* 0x000fe20008000000 */
[----:B------:R-:W-:Y:S01]  /*d2a0*/  UMOV UR11, 0xc0000010 ;  /* 0xc0000010000b7882 */ /* 0x000fe20000000000 */
[----:B------:R-:W-:Y:S01]  /*d2b0*/  UIADD3 UR16, UR6, 0x8a0, URZ ;  /* 0x000008a006107890 */ /* 0x000fe2000fffe03f */
[----:B-1----:R-:W-:Y:S01]  /*d2c0*/  @!P5 FMUL R46, R46, R46 ;  /* 0x0000002e2e2ed220 */ /* 0x002fe20000400000 */
[----:B------:R-:W-:Y:S01]  /*d2d0*/  FSETP.GEU.AND P5, PT, R113, -126, PT ;  /* 0xc2fc00007100780b */ /* 0x000fe20003fae000 */
[----:B--2---:R-:W-:Y:S01]  /*d2e0*/  @!P4 FMUL R48, R48, R48 ;  /* 0x000000303030c220 */ /* 0x004fe20000400000 */
[----:B------:R-:W-:-:S11]  /*d2f0*/  FSETP.GEU.AND P4, PT, R116, -126, PT ;  /* 0xc2fc00007400780b */ /* 0x000fd60003f8e000 */
[----:B------:R-:W-:-:S06]  /*d300*/  @!P5 FMUL R113, R113, 0.5 ;  /* 0x3f0000007171d820 */ /* 0x000fcc0000400000 */
[----:B------:R-:W1:Y:S01]  /*d310*/  MUFU.EX2 R113, R113 ;  /* 0x0000007100717308 */ /* 0x000e620000000800 */
[----:B------:R-:W-:Y:S01]  /*d320*/  @!P4 FMUL R116, R116, 0.5 ;  /* 0x3f0000007474c820 */ /* 0x000fe20000400000 */
[----:B-1----:R-:W-:Y:S01]  /*d330*/  @!P5 FMUL R113, R113, R113 ;  /* 0x000000717171d220 */ /* 0x002fe20000400000 */
[----:B------:R-:W-:Y:S02]  /*d340*/  WARPGROUP.DEPBAR.LE gsb0, 0x0 ;  /* 0x00008000000079c5 */ /* 0x000fe40000010000 */
[----:B------:R-:W-:Y:S01]  /*d350*/  WARPGROUP.ARRIVE ;  /* 0x00000000000079c5 */ /* 0x000fe20000000000 */
[----:B------:R-:W-:-:S05]  /*d360*/  FSETP.GEU.AND P5, PT, R123, -126, PT ;  /* 0xc2fc00007b00780b */ /* 0x000fca0003fae000 */
[----:B------:R-:W-:Y:S01]  /*d370*/  HGMMA.64x16x16.F32.BF16 R168, R28, gdesc[UR16].tnspB, R168, gsb0 ;  /* 0x402000101ca87df0 */ /* 0x000fe200080018a8 */
[----:B------:R-:W-:Y:S01]  /*d380*/  UMOV UR18, UR8 ;  /* 0x0000000800127c82 */ /* 0x000fe20008000000 */
[----:B------:R-:W-:Y:S01]  /*d390*/  UMOV UR19, 0xc0000010 ;  /* 0xc000001000137882 */ /* 0x000fe20000000000 */
[----:B------:R-:W-:-:S05]  /*d3a0*/  UIADD3 UR8, UR6, 0xc0, URZ ;  /* 0x000000c006087890 */ /* 0x000fca000fffe03f */
[----:B------:R-:W-:-:S06]  /*d3b0*/  @!P5 FMUL R123, R123, 0.5 ;  /* 0x3f0000007b7bd820 */ /* 0x000fcc0000400000 */
[----:B------:R-:W1:Y:S02]  /*d3c0*/  MUFU.EX2 R123, R123 ;  /* 0x0000007b007b7308 */ /* 0x000e640000000800 */
[----:B-1----:R-:W-:Y:S01]  /*d3d0*/  @!P5 FMUL R123, R123, R123 ;  /* 0x0000007b7b7bd220 */ /* 0x002fe20000400000 */
[----:B------:R-:W-:Y:S01]  /*d3e0*/  FSETP.GEU.AND P5, PT, R121, -126, PT ;  /* 0xc2fc00007900780b */ /* 0x000fe20003fae000 */
[----:B------:R-:W-:Y:S02]  /*d3f0*/  WARPGROUP.DEPBAR.LE gsb0, 0x0 ;  /* 0x00008000000079c5 */ /* 0x000fe40000010000 */
[----:B------:R-:W-:-:S10]  /*d400*/  WARPGROUP.ARRIVE ;  /* 0x00000000000079c5 */ /* 0x000fd40000000000 */
[----:B------:R-:W-:Y:S01]  /*d410*/  @!P5 FMUL R121, R121, 0.5 ;  /* 0x3f0000007979d820 */ /* 0x000fe20000400000 */
[----:B------:R-:W-:Y:S01]  /*d420*/  HGMMA.64x16x16.F32.BF16 R160, R28, gdesc[UR12].tnspB, R160, gsb0 ;  /* 0x4020000c1ca07df0 */ /* 0x000fe200080018a0 */
[----:B------:R-:W-:-:S04]  /*d430*/  UIADD3 UR14, UR6, 0x6a0, URZ ;  /* 0x000006a0060e7890 */ /* 0x000fc8000fffe03f */
[----:B------:R-:W1:Y:S01]  /*d440*/  MUFU.EX2 R121, R121 ;  /* 0x0000007900797308 */ /* 0x000e620000000800 */
[----:B------:R-:W-:Y:S01]  /*d450*/  UMOV UR15, 0xc0000010 ;  /* 0xc0000010000f7882 */ /* 0x000fe20000000000 */
[----:B-1----:R-:W-:Y:S01]  /*d460*/  @!P5 FMUL R121, R121, R121 ;  /* 0x000000797979d220 */ /* 0x002fe20000400000 */
[----:B------:R-:W-:-:S13]  /*d470*/  FSETP.GEU.AND P5, PT, R131, -126, PT ;  /* 0xc2fc00008300780b */ /* 0x000fda0003fae000 */
[----:B------:R-:W-:-:S06]  /*d480*/  @!P5 FMUL R131, R131, 0.5 ;  /* 0x3f0000008383d820 */ /* 0x000fcc0000400000 */
[----:B------:R-:W1:Y:S01]  /*d490*/  MUFU.EX2 R131, R131 ;  /* 0x0000008300837308 */ /* 0x000e620000000800 */
[----:B------:R-:W-:Y:S02]  /*d4a0*/  WARPGROUP.DEPBAR.LE gsb0, 0x0 ;  /* 0x00008000000079c5 */ /* 0x000fe40000010000 */
[----:B------:R-:W-:-:S06]  /*d4b0*/  WARPGROUP.ARRIVE ;  /* 0x00000000000079c5 */ /* 0x000fcc0000000000 */
[----:B------:R-:W-:Y:S01]  /*d4c0*/  HGMMA.64x16x16.F32.BF16 R152, R28, gdesc[UR8].tnspB, R152, gsb0 ;  /* 0x402000081c987df0 */ /* 0x000fe20008001898 */
[----:B------:R-:W-:Y:S01]  /*d4d0*/  UIADD3 UR10, UR6, 0x2a0, URZ ;  /* 0x000002a0060a7890 */ /* 0x000fe2000fffe03f */
[----:B------:R-:W-:Y:S01]  /*d4e0*/  UMOV UR11, 0xc0000010 ;  /* 0xc0000010000b7882 */ /* 0x000fe20000000000 */
[----:B-1----:R-:W-:Y:S01]  /*d4f0*/  @!P5 FMUL R131, R131, R131 ;  /* 0x000000838383d220 */ /* 0x002fe20000400000 */
[----:B------:R-:W-:-:S13]  /*d500*/  FSETP.GEU.AND P5, PT, R129, -126, PT ;  /* 0xc2fc00008100780b */ /* 0x000fda0003fae000 */
[----:B------:R-:W-:-:S06]  /*d510*/  @!P5 FMUL R129, R129, 0.5 ;  /* 0x3f0000008181d820 */ /* 0x000fcc0000400000 */
[----:B------:R-:W1:Y:S01]  /*d520*/  MUFU.EX2 R129, R129 ;  /* 0x0000008100817308 */ /* 0x000e620000000800 */
[----:B------:R-:W-:Y:S02]  /*d530*/  WARPGROUP.DEPBAR.LE gsb0, 0x0 ;  /* 0x00008000000079c5 */ /* 0x000fe40000010000 */
[----:B------:R-:W-:Y:S01]  /*d540*/  WARPGROUP.ARRIVE ;  /* 0x00000000000079c5 */ /* 0x000fe20000000000 */
[----:B------:R-:W-:Y:S01]  /*d550*/  FADD R28, R49, R56 ;  /* 0x00000038311c7221 */ /* 0x000fe20000000000 */
[----:B------:R-:W-:Y:S01]  /*d560*/  F2FP.BF16.F32.PACK_AB R29, R57, R54 ;  /* 0x00000036391d723e */ /* 0x000fe200000010ff */
[----:B------:R-:W-:Y:S01]  /*d570*/  FFMA R49, R114, UR4, -R3 ;  /* 0x0000000472317c23 */ /* 0x000fe20008000803 */
[----:B------:R-:W-:Y:S01]  /*d580*/  F2FP.BF16.F32.PACK_AB R31, R55, R56 ;  /* 0x00000038371f723e */ /* 0x000fe200000010ff */
[----:B------:R-:W-:Y:S01]  /*d590*/  FADD R53, R28, R55 ;  /* 0x000000371c357221 */ /* 0x000fe20000000000 */
[----:B------:R-:W-:Y:S01]  /*d5a0*/  HGMMA.64x16x16.F32.BF16 R184, R24, gdesc[UR16].tnspB, R184, gsb0 ;  /* 0x4020001018b87df0 */ /* 0x000fe200080018b8 */
[----:B------:R-:W-:Y:S01]  /*d5b0*/  FADD R28, R47, R58 ;  /* 0x0000003a2f1c7221 */ /* 0x000fe20000000000 */
[----:B------:R-:W-:Y:S01]  /*d5c0*/  UMOV UR18, UR8 ;  /* 0x0000000800127c82 */ /* 0x000fe20008000000 */
[----:B------:R-:W-:Y:S01]  /*d5d0*/  UMOV UR19, 0xc0000010 ;  /* 0xc000001000137882 */ /* 0x000fe20000000000 */
[----:B------:R-:W-:Y:S01]  /*d5e0*/  UIADD3 UR8, UR6, 0xe0, URZ ;  /* 0x000000e006087890 */ /* 0x000fe2000fffe03f */
[----:B------:R-:W-:Y:S01]  /*d5f0*/  FADD R51, R28, R61 ;  /* 0x0000003d1c337221 */ /* 0x000fe20000000000 */
[----:B------:R-:W-:Y:S01]  /*d600*/  F2FP.BF16.F32.PACK_AB R28, R61, R58 ;  /* 0x0000003a3d1c723e */ /* 0x000fe200000010ff */
[----:B------:R-:W2:Y:S01]  /*d610*/  MUFU.EX2 R47, R109 ;  /* 0x0000006d002f7308 */ /* 0x000ea20000000800 */
[----:B------:R-:W-:Y:S01]  /*d620*/  FSETP.GEU.AND P6, PT, R49, -126, PT ;  /* 0xc2fc00003100780b */ /* 0x000fe20003fce000 */
[----:B------:R-:W-:Y:S01]  /*d630*/  FADD R30, R51, R60 ;  /* 0x0000003c331e7221 */ /* 0x000fe20000000000 */
[----:B-1----:R-:W-:Y:S01]  /*d640*/  @!P5 FMUL R129, R129, R129 ;  /* 0x000000818181d220 */ /* 0x002fe20000400000 */
[----:B------:R-:W-:Y:S01]  /*d650*/  FSETP.GEU.AND P5, PT, R139, -126, PT ;  /* 0xc2fc00008b00780b */ /* 0x000fe20003fae000 */
[----:B------:R-:W-:-:S09]  /*d660*/  FFMA R3, R151, UR4, -R3 ;  /* 0x0000000497037c23 */ /* 0x000fd20008000803 */
[----:B------:R-:W-:Y:S01]  /*d670*/  @!P6 FMUL R49, R49, 0.5 ;  /* 0x3f0000003131e820 */ /* 0x000fe20000400000 */
[----:B--2---:R-:W-:Y:S01]  /*d680*/  @!P3 FMUL R47, R47, R47 ;  /* 0x0000002f2f2fb220 */ /* 0x004fe20000400000 */
[----:B------:R-:W-:Y:S01]  /*d690*/  FSETP.GEU.AND P3, PT, R119, -126, PT ;  /* 0xc2fc00007700780b */ /* 0x000fe20003f6e000 */
[----:B------:R-:W-:-:S03]  /*d6a0*/  @!P5 FMUL R139, R139, 0.5 ;  /* 0x3f0000008b8bd820 */ /* 0x000fc60000400000 */
[----:B------:R-:W1:Y:S08]  /*d6b0*/  MUFU.EX2 R49, R49 ;  /* 0x0000003100317308 */ /* 0x000e700000000800 */
[----:B------:R-:W2:Y:S01]  /*d6c0*/  MUFU.EX2 R139, R139 ;  /* 0x0000008b008b7308 */ /* 0x000ea20000000800 */
[----:B------:R-:W-:Y:S01]  /*d6d0*/  @!P3 FMUL R119, R119, 0.5 ;  /* 0x3f0000007777b820 */ /* 0x000fe20000400000 */
[----:B------:R-:W-:-:S02]  /*d6e0*/  WARPGROUP.DEPBAR.LE gsb0, 0x0 ;  /* 0x00008000000079c5 */ /* 0x000fc40000010000 */
[----:B------:R-:W-:-:S04]  /*d6f0*/  WARPGROUP.ARRIVE ;  /* 0x00000000000079c5 */ /* 0x000fc80000000000 */
[----:B------:R-:W3:Y:S01]  /*d700*/  MUFU.EX2 R51, R119 ;  /* 0x0000007700337308 */ /* 0x000ee20000000800 */
[----:B-1----:R-:W-:Y:S01]  /*d710*/  @!P6 FMUL R49, R49, R49 ;  /* 0x000000313131e220 */ /* 0x002fe20000400000 */
[----:B------:R-:W-:Y:S01]  /*d720*/  FSETP.GEU.AND P6, PT, R112, -126, PT ;  /* 0xc2fc00007000780b */ /* 0x000fe20003fce000 */
[----:B------:R-:W-:Y:S01]  /*d730*/  HGMMA.64x16x16.F32.BF16 R176, R24, gdesc[UR8].tnspB, R176, gsb0 ;  /* 0x4020000818b07df0 */ /* 0x000fe200080018b0 */
[----:B------:R-:W-:Y:S01]  /*d740*/  UMOV UR10, UR12 ;  /* 0x0000000c000a7c82 */ /* 0x000fe20008000000 */
[----:B------:R-:W-:Y:S01]  /*d750*/  UMOV UR11, 0xc0000010 ;  /* 0xc0000010000b7882 */ /* 0x000fe20000000000 */
[----:B------:R-:W-:Y:S01]  /*d760*/  UIADD3 UR12, UR6, 0x4c0, URZ ;  /* 0x000004c0060c7890 */ /* 0x000fe2000fffe03f */
[----:B--2---:R-:W-:Y:S01]  /*d770*/  @!P5 FMUL R139, R139, R139 ;  /* 0x0000008b8b8bd220 */ /* 0x004fe20000400000 */
[----:B------:R-:W-:-:S07]  /*d780*/  FSETP.GEU.AND P5, PT, R137, -126, PT ;  /* 0xc2fc00008900780b */ /* 0x000fce0003fae000 */
[----:B------:R-:W-:Y:S01]  /*d790*/  @!P6 FMUL R112, R112, 0.5 ;  /* 0x3f0000007070e820 */ /* 0x000fe20000400000 */
[----:B---3--:R-:W-:Y:S01]  /*d7a0*/  @!P3 FMUL R51, R51, R51 ;  /* 0x000000333333b220 */ /* 0x008fe20000400000 */
[----:B------:R-:W-:Y:S02]  /*d7b0*/  FSETP.GEU.AND P3, PT, R117, -126, PT ;  /* 0xc2fc00007500780b */ /* 0x000fe40003f6e000 */
[----:B------:R-:W1:Y:S02]  /*d7c0*/  MUFU.EX2 R57, R112 ;  /* 0x0000007000397308 */ /* 0x000e640000000800 */
[----:B------:R-:W-:-:S06]  /*d7d0*/  @!P5 FMUL R137, R137, 0.5 ;  /* 0x3f0000008989d820 */ /* 0x000fcc0000400000 */
[----:B------:R-:W2:Y:S03]  /*d7e0*/  MUFU.EX2 R137, R137 ;  /* 0x0000008900897308 */ /* 0x000ea60000000800 */
[----:B------:R-:W-:Y:S01]  /*d7f0*/  @!P3 FMUL R117, R117, 0.5 ;  /* 0x3f0000007575b820 */ /* 0x000fe20000400000 */
[----:B-1----:R-:W-:-:S05]  /*d800*/  @!P6 FMUL R57, R57, R57 ;  /* 0x000000393939e220 */ /* 0x002fca0000400000 */
[----:B------:R-:W1:Y:S01]  /*d810*/  MUFU.EX2 R117, R117 ;  /* 0x0000007500757308 */ /* 0x000e620000000800 */
[----:B------:R-:W-:Y:S01]  /*d820*/  FSETP.GEU.AND P6, PT, R122, -126, PT ;  /* 0xc2fc00007a00780b */ /* 0x000fe20003fce000 */
[----:B--2---:R-:W-:Y:S01]  /*d830*/  @!P5 FMUL R137, R137, R137 ;  /* 0x000000898989d220 */ /* 0x004fe20000400000 */
[----:B------:R-:W-:Y:S02]  /*d840*/  WARPGROUP.DEPBAR.LE gsb0, 0x0 ;  /* 0x00008000000079c5 */ /* 0x000fe40000010000 */
[----:B------:R-:W-:Y:S01]  /*d850*/  WARPGROUP.ARRIVE ;  /* 0x00000000000079c5 */ /* 0x000fe20000000000 */
[----:B------:R-:W-:-:S08]  /*d860*/  FSETP.GEU.AND P5, PT, R147, -126, PT ;  /* 0xc2fc00009300780b */ /* 0x000fd00003fae000 */
[----:B------:R-:W-:Y:S01]  /*d870*/  @!P6 FMUL R122, R122, 0.5 ;  /* 0x3f0000007a7ae820 */ /* 0x000fe20000400000 */
[----:B-1----:R-:W-:Y:S01]  /*d880*/  @!P3 FMUL R117, R117, R117 ;  /* 0x000000757575b220 */ /* 0x002fe20000400000 */
[----:B------:R-:W-:Y:S01]  /*d890*/  HGMMA.64x16x16.F32.BF16 R168, R24, gdesc[UR8].tnspB, R168, gsb0 ;  /* 0x4020000818a87df0 */ /* 0x000fe200080018a8 */
[----:B------:R-:W-:Y:S01]  /*d8a0*/  UMOV UR10, UR16 ;  /* 0x00000010000a7c82 */ /* 0x000fe20008000000 */
[----:B------:R-:W-:Y:S01]  /*d8b0*/  UMOV UR11, 0xc0000010 ;  /* 0xc0000010000b7882 */ /* 0x000fe20000000000 */
[----:B------:R-:W-:Y:S01]  /*d8c0*/  UIADD3 UR16, UR6, 0x8c0, URZ ;  /* 0x000008c006107890 */ /* 0x000fe2000fffe03f */
[----:B------:R-:W-:Y:S01]  /*d8d0*/  FSETP.GEU.AND P3, PT, R127, -126, PT ;  /* 0xc2fc00007f00780b */ /* 0x000fe20003f6e000 */
[----:B------:R-:W-:-:S06]  /*d8e0*/  @!P5 FMUL R147, R147, 0.5 ;  /* 0x3f0000009393d820 */ /* 0x000fcc0000400000 */
[----:B------:R-:W1:Y:S06]  /*d8f0*/  MUFU.EX2 R147, R147 ;  /* 0x0000009300937308 */ /* 0x000e6c0000000800 */
[----:B------:R-:W-:-:S06]  /*d900*/  @!P3 FMUL R127, R127, 0.5 ;  /* 0x3f0000007f7fb820 */ /* 0x000fcc0000400000 */
[----:B------:R-:W2:Y:S01]  /*d910*/  MUFU.EX2 R127, R127 ;  /* 0x0000007f007f7308 */ /* 0x000ea20000000800 */
[----:B-1----:R-:W-:Y:S01]  /*d920*/  @!P5 FMUL R147, R147, R147 ;  /* 0x000000939393d220 */ /* 0x002fe20000400000 */
[----:B------:R-:W-:Y:S01]  /*d930*/  FSETP.GEU.AND P5, PT, R145, -126, PT ;  /* 0xc2fc00009100780b */ /* 0x000fe20003fae000 */
[----:B--2---:R-:W-:Y:S01]  /*d940*/  @!P3 FMUL R127, R127, R127 ;  /* 0x0000007f7f7fb220 */ /* 0x004fe20000400000 */
[----:B------:R-:W-:Y:S01]  /*d950*/  FSETP.GEU.AND P3, PT, R125, -126, PT ;  /* 0xc2fc00007d00780b */ /* 0x000fe20003f6e000 */
[----:B------:R-:W-:Y:S02]  /*d960*/  WARPGROUP.DEPBAR.LE gsb0, 0x0 ;  /* 0x00008000000079c5 */ /* 0x000fe40000010000 */
[----:B------:R-:W-:-:S08]  /*d970*/  WARPGROUP.ARRIVE ;  /* 0x00000000000079c5 */ /* 0x000fd00000000000 */
[----:B------:R-:W-:Y:S01]  /*d980*/  @!P5 FMUL R145, R145, 0.5 ;  /* 0x3f0000009191d820 */ /* 0x000fe20000400000 */
[----:B------:R-:W-:Y:S01]  /*d990*/  HGMMA.64x16x16.F32.BF16 R160, R24, gdesc[UR12].tnspB, R160, gsb0 ;  /* 0x4020000c18a07df0 */ /* 0x000fe200080018a0 */
[----:B------:R-:W-:-:S04]  /*d9a0*/  UIADD3 UR14, UR6, 0x6c0, URZ ;  /* 0x000006c0060e7890 */ /* 0x000fc8000fffe03f */
[----:B------:R-:W1:Y:S01]  /*d9b0*/  MUFU.EX2 R145, R145 ;  /* 0x0000009100917308 */ /* 0x000e620000000800 */
[----:B------:R-:W-:Y:S01]  /*d9c0*/  UMOV UR15, 0xc0000010 ;  /* 0xc0000010000f7882 */ /* 0x000fe20000000000 */
[----:B------:R-:W-:-:S06]  /*d9d0*/  @!P3 FMUL R125, R125, 0.5 ;  /* 0x3f0000007d7db820 */ /* 0x000fcc0000400000 */
[----:B------:R-:W2:Y:S01]  /*d9e0*/  MUFU.EX2 R125, R125 ;  /* 0x0000007d007d7308 */ /* 0x000ea20000000800 */
[----:B-1----:R-:W-:Y:S01]  /*d9f0*/  @!P5 FMUL R145, R145, R145 ;  /* 0x000000919191d220 */ /* 0x002fe20000400000 */
[----:B--2---:R-:W-:Y:S01]  /*da00*/  @!P3 FMUL R125, R125, R125 ;  /* 0x0000007d7d7db220 */ /* 0x004fe20000400000 */
[----:B------:R-:W-:-:S13]  /*da10*/  FSETP.GEU.AND P3, PT, R135, -126, PT ;  /* 0xc2fc00008700780b */ /* 0x000fda0003f6e000 */
[----:B------:R-:W-:Y:S01]  /*da20*/  @!P3 FMUL R135, R135, 0.5 ;  /* 0x3f0000008787b820 */ /* 0x000fe20000400000 */
[----:B------:R-:W-:Y:S02]  /*da30*/  WARPGROUP.DEPBAR.LE gsb0, 0x0 ;  /* 0x00008000000079c5 */ /* 0x000fe40000010000 */
[----:B------:R-:W-:-:S03]  /*da40*/  WARPGROUP.ARRIVE ;  /* 0x00000000000079c5 */ /* 0x000fc60000000000 */
[----:B------:R-:W1:Y:S03]  /*da50*/  MUFU.EX2 R135, R135 ;  /* 0x0000008700877308 */ /* 0x000e660000000800 */
        /* <DEDUP_REMOVED lines=8> */
[----:B------:R-:W-:Y:S01]  /*dae0*/  FADD R24, R53, R62 ;  /* 0x0000003e35187221 */ /* 0x000fe20000000000 */
[----:B------:R-:W-:Y:S01]  /*daf0*/  FADD R53, R30, R59 ;  /* 0x0000003b1e357221 */ /* 0x000fe20000000000 */
[----:B------:R-:W-:Y:S02]  /*db00*/  F2FP.BF16.F32.PACK_AB R30, R59, R60 ;  /* 0x0000003c3b1e723e */ /* 0x000fe400000010ff */
[----:B------:R-:W-:Y:S01]  /*db10*/  FADD R24, R24, R65 ;  /* 0x0000004118187221 */ /* 0x000fe20000000000 */
[----:B------:R-:W-:Y:S01]  /*db20*/  F2FP.BF16.F32.PACK_AB R25, R65, R62 ;  /* 0x0000003e4119723e */ /* 0x000fe200000010ff */
[----:B------:R-:W-:Y:S01]  /*db30*/  WARPGROUP.ARRIVE ;  /* 0x00000000000079c5 */ /* 0x000fe20000000000 */
[----:B------:R-:W-:Y:S01]  /*db40*/  F2FP.BF16.F32.PACK_AB R26, R67, R12 ;  /* 0x0000000c431a723e */ /* 0x000fe200000010ff */
[----:B------:R-:W-:Y:S01]  /*db50*/  FADD R27, R24, R63 ;  /* 0x0000003f181b7221 */ /* 0x000fe20000000000 */
[----:B------:R-:W-:Y:S01]  /*db60*/  F2FP.BF16.F32.PACK_AB R24, R23, R64 ;  /* 0x000000401718723e */ /* 0x000fe200000010ff */
[----:B------:R-:W2:Y:S01]  /*db70*/  MUFU.EX2 R59, R122 ;  /* 0x0000007a003b7308 */ /* 0x000ea20000000800 */
[----:B-1----:R-:W-:Y:S01]  /*db80*/  @!P3 FMUL R133, R133, R133 ;  /* 0x000000858585b220 */ /* 0x002fe20000400000 */
[----:B------:R-:W-:Y:S01]  /*db90*/  HGMMA.64x16x16.F32.BF16 R184, R28, gdesc[UR16].tnspB, R184, gsb0 ;  /* 0x402000101cb87df0 */ /* 0x000fe200080018b8 */
[----:B------:R-:W-:Y:S01]  /*dba0*/  FADD R55, R27, R14 ;  /* 0x0000000e1b377221 */ /* 0x000fe20000000000 */
[----:B------:R-:W-:Y:S01]  /*dbb0*/  F2FP.BF16.F32.PACK_AB R27, R14, R63 ;  /* 0x0000003f0e1b723e */ /* 0x000fe200000010ff */
[----:B------:R-:W-:Y:S01]  /*dbc0*/  UMOV UR18, UR8 ;  /* 0x0000000800127c82 */ /* 0x000fe20008000000 */
[----:B------:R-:W-:Y:S01]  /*dbd0*/  UMOV UR19, 0xc0000010 ;  /* 0xc000001000137882 */ /* 0x000fe20000000000 */
[----:B------:R-:W-:Y:S01]  /*dbe0*/  UIADD3 UR8, UR6, 0x8e0, URZ ;  /* 0x000008e006087890 */ /* 0x000fe2000fffe03f */
[----:B------:R-:W-:Y:S01]  /*dbf0*/  FADD R14, R53, R64 ;  /* 0x00000040350e7221 */ /* 0x000fe20000000000 */
[----:B------:R-:W-:Y:S01]  /*dc00*/  FSETP.GEU.AND P3, PT, R143, -126, PT ;  /* 0xc2fc00008f00780b */ /* 0x000fe20003f6e000 */
[----:B--2---:R-:W-:Y:S01]  /*dc10*/  @!P6 FMUL R59, R59, R59 ;  /* 0x0000003b3b3be220 */ /* 0x004fe20000400000 */
[----:B------:R-:W-:-:S11]  /*dc20*/  FSETP.GEU.AND P6, PT, R120, -126, PT ;  /* 0xc2fc00007800780b */ /* 0x000fd60003fce000 */
[----:B------:R-:W-:-:S06]  /*dc30*/  @!P3 FMUL R143, R143, 0.5 ;  /* 0x3f0000008f8fb820 */ /* 0x000fcc0000400000 */
[----:B------:R-:W1:Y:S01]  /*dc40*/  MUFU.EX2 R143, R143 ;  /* 0x0000008f008f7308 */ /* 0x000e620000000800 */
        /* <DEDUP_REMOVED lines=8> */
[----:B------:R-:W-:-:S06]  /*dcd0*/  UIADD3 UR12, UR6, 0x4e0, URZ ;  /* 0x000004e0060c7890 */ /* 0x000fcc000fffe03f */
        /* <DEDUP_REMOVED lines=23> */
[----:B------:R-:W1:Y:S03]  /*de50*/  MUFU.EX2 R31, R116 ;  /* 0x00000074001f7308 */ /* 0x000e660000000800 */
[----:B------:R-:W-:Y:S01]  /*de60*/  FADD R14, R29, R12 ;  /* 0x0000000c1d0e7221 */ /* 0x000fe20000000000 */
[----:B------:R-:W-:Y:S01]  /*de70*/  HGMMA.64x16x16.F32.BF16 R184, R24, gdesc[UR16].tnspB, R184, gsb0 ;  /* 0x4020001018b87df0 */ /* 0x000fe200080018b8 */
[----:B------:R-:W-:Y:S01]  /*de80*/  FADD R12, R55, R66 ;  /* 0x00000042370c7221 */ /* 0x000fe20000000000 */
[----:B------:R-:W-:Y:S01]  /*de90*/  UMOV UR19, 0xc0000010 ;  /* 0xc000001000137882 */ /* 0x000fe20000000000 */
[----:B------:R-:W-:Y:S01]  /*dea0*/  FADD R23, R14, R67 ;  /* 0x000000430e177221 */ /* 0x000fe20000000000 */
[----:B------:R-:W2:Y:S01]  /*deb0*/  MUFU.EX2 R29, R120 ;  /* 0x00000078001d7308 */ /* 0x000ea20000000800 */
[----:B-1----:R-:W-:Y:S01]  /*dec0*/  @!P4 FMUL R31, R31, R31 ;  /* 0x0000001f1f1fc220 */ /* 0x002fe20000400000 */
[----:B------:R-:W-:Y:S01]  /*ded0*/  FSETP.GEU.AND P4, PT, R126, -126, PT ;  /* 0xc2fc00007e00780b */ /* 0x000fe20003f8e000 */
[----:B--2---:R-:W-:Y:S01]  /*dee0*/  @!P6 FMUL R29, R29, R29 ;  /* 0x0000001d1d1de220 */ /* 0x004fe20000400000 */
[----:B------:R-:W-:-:S11]  /*def0*/  FSETP.GEU.AND P6, PT, R130, -126, PT ;  /* 0xc2fc00008200780b */ /* 0x000fd60003fce000 */
[----:B------:R-:W-:-:S04]  /*df00*/  @!P4 FMUL R126, R126, 0.5 ;  /* 0x3f0000007e7ec820 */ /* 0x000fc80000400000 */
[----:B------:R-:W1:Y:S01]  /*df10*/  MUFU.EX2 R61, R126 ;  /* 0x0000007e003d7308 */ /* 0x000e620000000800 */
[----:B------:R-:W-:-:S07]  /*df20*/  @!P6 FMUL R130, R130, 0.5 ;  /* 0x3f0000008282e820 */ /* 0x000fce0000400000 */
[----:B------:R-:W2:Y:S01]  /*df30*/  MUFU.EX2 R55, R130 ;  /* 0x0000008200377308 */ /* 0x000ea20000000800 */
        /* <DEDUP_REMOVED lines=8> */
[----:B--2---:R-:W-:Y:S01]  /*dfc0*/  @!P6 FMUL R55, R55, R55 ;  /* 0x000000373737e220 */ /* 0x004fe20000400000 */
[----:B------:R-:W-:-:S04]  /*dfd0*/  FSETP.GEU.AND P6, PT, R128, -126, PT ;  /* 0xc2fc00008000780b */ /* 0x000fc80003fce000 */
[----:B------:R-:W-:-:S04]  /*dfe0*/  @!P4 FMUL R124, R124, 0.5 ;  /* 0x3f0000007c7cc820 */ /* 0x000fc80000400000 */
[----:B------:R-:W1:Y:S05]  /*dff0*/  MUFU.EX2 R53, R124 ;  /* 0x0000007c00357308 */ /* 0x000e6a0000000800 */
        /* <DEDUP_REMOVED lines=9> */
[----:B------:R-:W-:Y:S01]  /*e090*/  UIADD3 UR8, UR6, 0x100, URZ ;  /* 0x0000010006087890 */ /* 0x000fe2000fffe03f */
[----:B------:R-:W1:Y:S06]  /*e0a0*/  MUFU.EX2 R63, R134 ;  /* 0x00000086003f7308 */ /* 0x000e6c0000000800 */
[----:B------:R-:W-:Y:S01]  /*e0b0*/  UMOV UR18, UR8 ;  /* 0x0000000800127c82 */ /* 0x000fe20008000000 */
[----:B------:R-:W-:Y:S01]  /*e0c0*/  UIADD3 UR8, UR6, 0x900, URZ ;  /* 0x0000090006087890 */ /* 0x000fe2000fffe03f */
        /* <DEDUP_REMOVED lines=16> */
[----:B------:R-:W-:Y:S02]  /*e1d0*/  F2FP.BF16.F32.PACK_AB R25, R69, R66 ;  /* 0x000000424519723e */ /* 0x000fe400000010ff */
[----:B------:R-:W-:Y:S01]  /*e1e0*/  F2FP.BF16.F32.PACK_AB R24, R73, R70 ;  /* 0x000000464918723e */ /* 0x000fe200000010ff */
[----:B------:R-:W-:Y:S01]  /*e1f0*/  FADD R23, R12, R73 ;  /* 0x000000490c177221 */ /* 0x000fe20000000000 */
[----:B------:R-:W-:Y:S01]  /*e200*/  FADD R12, R27, R68 ;  /* 0x000000441b0c7221 */ /* 0x000fe20000000000 */
[----:B------:R-:W-:-:S02]  /*e210*/  F2FP.BF16.F32.PACK_AB R27, R71, R68 ;  /* 0x00000044471b723e */ /* 0x000fc400000010ff */
[----:B------:R-:W-:Y:S01]  /*e220*/  F2FP.BF16.F32.PACK_AB R26, R37, R72 ;  /* 0x00000048251a723e */ /* 0x000fe200000010ff */
[----:B------:R-:W-:Y:S01]  /*e230*/  FADD R71, R12, R71 ;  /* 0x000000470c477221 */ /* 0x000fe20000000000 */
[----:B------:R-:W-:Y:S02]  /*e240*/  FADD R72, R23, R72 ;  /* 0x0000004817487221 */ /* 0x000fe40000000000 */
[----:B------:R-:W-:Y:S01]  /*e250*/  WARPGROUP.ARRIVE ;  /* 0x00000000000079c5 */ /* 0x000fe20000000000 */
[----:B------:R-:W-:Y:S01]  /*e260*/  FADD R12, R71, R36 ;  /* 0x00000024470c7221 */ /* 0x000fe20000000000 */
[----:B------:R-:W-:-:S03]  /*e270*/  FADD R37, R72, R37 ;  /* 0x0000002548257221 */ /* 0x000fc60000000000 */
[----:B------:R-:W-:Y:S01]  /*e280*/  FADD R23, R12, R75 ;  /* 0x0000004b0c177221 */ /* 0x000fe20000000000 */
[----:B------:R-:W-:Y:S01]  /*e290*/  HGMMA.64x16x16.F32.BF16 R184, R24, gdesc[UR16].tnspB, R184, gsb0 ;  /* 0x4020001018b87df0 */ /* 0x000fe200080018b8 */
[----:B------:R-:W-:Y:S01]  /*e2a0*/  UMOV UR19, 0xc0000010 ;  /* 0xc000001000137882 */ /* 0x000fe20000000000 */
[----:B------:R-:W-:Y:S02]  /*e2b0*/  FADD R12, R37, R74 ;  /* 0x0000004a250c7221 */ /* 0x000fe40000000000 */
[----:B------:R-:W1:Y:S02]  /*e2c0*/  MUFU.EX2 R37, R132 ;  /* 0x0000008400257308 */ /* 0x000e640000000800 */
[----:B-1----:R-:W-:Y:S01]  /*e2d0*/  @!P4 FMUL R37, R37, R37 ;  /* 0x000000252525c220 */ /* 0x002fe20000400000 */
        /* <DEDUP_REMOVED lines=27> */
[----:B------:R-:W-:Y:S02]  /*e490*/  F2FP.BF16.F32.PACK_AB R25, R75, R36 ;  /* 0x000000244b19723e */ /* 0x000fe400000010ff */
[----:B------:R-:W-:Y:S01]  /*e4a0*/  F2FP.BF16.F32.PACK_AB R24, R41, R74 ;  /* 0x0000004a2918723e */ /* 0x000fe200000010ff */
[----:B------:R-:W-:Y:S01]  /*e4b0*/  FADD R41, R12, R41 ;  /* 0x000000290c297221 */ /* 0x000fe20000000000 */
[----:B------:R-:W-:Y:S01]  /*e4c0*/  F2FP.BF16.F32.PACK_AB R27, R39, R38 ;  /* 0x00000026271b723e */ /* 0x000fe200000010ff */
[----:B------:R-:W-:Y:S01]  /*e4d0*/  FADD R38, R23, R38 ;  /* 0x0000002617267221 */ /* 0x000fe20000000000 */
[----:B------:R-:W-:Y:S01]  /*e4e0*/  F2FP.BF16.F32.PACK_AB R26, R33, R40 ;  /* 0x00000028211a723e */ /* 0x000fe200000010ff */
[----:B------:R-:W1:Y:S01]  /*e4f0*/  MUFU.EX2 R23, R128 ;  /* 0x0000008000177308 */ /* 0x000e620000000800 */
[----:B------:R-:W-:Y:S01]  /*e500*/  FADD R40, R41, R40 ;  /* 0x0000002829287221 */ /* 0x000fe20000000000 */
[----:B------:R-:W-:Y:S01]  /*e510*/  FADD R39, R38, R39 ;  /* 0x0000002726277221 */ /* 0x000fe20000000000 */
[----:B------:R-:W-:-:S02]  /*e520*/  WARPGROUP.ARRIVE ;  /* 0x00000000000079c5 */ /* 0x000fc40000000000 */
[----:B------:R-:W-:-:S03]  /*e530*/  FADD R33, R40, R33 ;  /* 0x0000002128217221 */ /* 0x000fc60000000000 */
[----:B------:R-:W2:Y:S01]  /*e540*/  MUFU.EX2 R41, R142 ;  /* 0x0000008e00297308 */ /* 0x000ea20000000800 */
[----:B------:R-:W-:Y:S01]  /*e550*/  HGMMA.64x16x16.F32.BF16 R184, R24, gdesc[UR16].tnspB, R184, gsb0 ;  /* 0x4020001018b87df0 */ /* 0x000fe200080018b8 */
[----:B------:R-:W-:-:S06]  /*e560*/  UMOV UR19, 0xc0000010 ;  /* 0xc000001000137882 */ /* 0x000fcc0000000000 */
[----:B------:R-:W3:Y:S01]  /*e570*/  MUFU.EX2 R12, R3 ;  /* 0x00000003000c7308 */ /* 0x000ee20000000800 */
[----:B-1----:R-:W-:Y:S01]  /*e580*/  @!P6 FMUL R23, R23, R23 ;  /* 0x000000171717e220 */ /* 0x002fe20000400000 */
[----:B------:R-:W-:Y:S01]  /*e590*/  FSETP.GEU.AND P6, PT, R138, -126, PT ;  /* 0xc2fc00008a00780b */ /* 0x000fe20003fce000 */
[----:B--2---:R-:W-:Y:S01]  /*e5a0*/  @!P4 FMUL R41, R41, R41 ;  /* 0x000000292929c220 */ /* 0x004fe20000400000 */
[----:B------:R-:W-:-:S11]  /*e5b0*/  FSETP.GEU.AND P4, PT, R140, -126, PT ;  /* 0xc2fc00008c00780b */ /* 0x000fd60003f8e000 */
[----:B------:R-:W-:Y:S01]  /*e5c0*/  @!P6 FMUL R138, R138, 0.5 ;  /* 0x3f0000008a8ae820 */ /* 0x000fe20000400000 */
[----:B---3--:R-:W-:Y:S01]  /*e5d0*/  @!P3 FMUL R12, R12, R12 ;  /* 0x0000000c0c0cb220 */ /* 0x008fe20000400000 */
[----:B------:R-:W-:Y:S01]  /*e5e0*/  FSETP.GEU.AND P3, PT, R148, -126, PT ;  /* 0xc2fc00009400780b */ /* 0x000fe20003f6e000 */
[----:B------:R-:W-:-:S12]  /*e5f0*/  @!P4 FMUL R140, R140, 0.5 ;  /* 0x3f0000008c8cc820 */ /* 0x000fd80000400000 */
        /* <DEDUP_REMOVED lines=40> */
[----:B------:R-:W-:Y:S01]  /*e880*/  UMOV UR19, 0xc0000010 ;  /* 0xc000001000137882 */ /* 0x000fe20000000000 */
[----:B------:R-:W-:Y:S01]  /*e890*/  FADD R44, R45, R44 ;  /* 0x0000002c2d2c7221 */ /* 0x000fe20000000000 */
[----:B-1----:R-:W-:Y:S01]  /*e8a0*/  @!P6 FMUL R39, R39, R39 ;  /* 0x000000272727e220 */ /* 0x002fe20000400000 */
[----:B------:R-:W-:Y:S02]  /*e8b0*/  FSETP.GEU.AND P6, PT, R136, -126, PT ;  /* 0xc2fc00008800780b */ /* 0x000fe40003fce000 */
[----:B------:R-:W-:-:S04]  /*e8c0*/  FADD R44, R44, R47 ;  /* 0x0000002f2c2c7221 */ /* 0x000fc80000000000 */
[----:B------:R-:W-:Y:S01]  /*e8d0*/  FADD R44, R44, R57 ;  /* 0x000000392c2c7221 */ /* 0x000fe20000000000 */
[----:B--2---:R-:W-:Y:S01]  /*e8e0*/  @!P4 FMUL R35, R35, R35 ;  /* 0x000000232323c220 */ /* 0x004fe20000400000 */
[----:B------:R-:W-:Y:S02]  /*e8f0*/  FSETP.GEU.AND P4, PT, R150, -126, PT ;  /* 0xc2fc00009600780b */ /* 0x000fe40003f8e000 */
[----:B------:R-:W-:-:S03]  /*e900*/  FADD R44, R44, R113 ;  /* 0x000000712c2c7221 */ /* 0x000fc60000000000 */
[----:B------:R-:W-:Y:S01]  /*e910*/  @!P6 FMUL R136, R136, 0.5 ;  /* 0x3f0000008888e820 */ /* 0x000fe20000400000 */
[----:B------:R-:W-:-:S03]  /*e920*/  FADD R44, R44, R31 ;  /* 0x0000001f2c2c7221 */ /* 0x000fc60000000000 */
[----:B------:R-:W1:Y:S01]  /*e930*/  MUFU.EX2 R33, R136 ;  /* 0x0000008800217308 */ /* 0x000e620000000800 */
[----:B------:R-:W-:-:S03]  /*e940*/  FADD R44, R44, R117 ;  /* 0x000000752c2c7221 */ /* 0x000fc60000000000 */
[----:B------:R-:W-:Y:S01]  /*e950*/  @!P4 FMUL R150, R150, 0.5 ;  /* 0x3f0000009696c820 */ /* 0x000fe20000400000 */
[----:B------:R-:W-:-:S03]  /*e960*/  FADD R44, R44, R29 ;  /* 0x0000001d2c2c7221 */ /* 0x000fc60000000000 */
[----:B------:R-:W2:Y:S01]  /*e970*/  MUFU.EX2 R43, R150 ;  /* 0x00000096002b7308 */ /* 0x000ea20000000800 */
[----:B------:R-:W-:-:S04]  /*e980*/  FADD R44, R44, R121 ;  /* 0x000000792c2c7221 */ /* 0x000fc80000000000 */
[----:B------:R-:W-:Y:S01]  /*e990*/  FADD R44, R44, R53 ;  /* 0x000000352c2c7221 */ /* 0x000fe20000000000 */
[----:B-1----:R-:W-:Y:S01]  /*e9a0*/  @!P6 FMUL R33, R33, R33 ;  /* 0x000000212121e220 */ /* 0x002fe20000400000 */
[----:B------:R-:W-:Y:S02]  /*e9b0*/  FSETP.GEU.AND P6, PT, R146, -126, PT ;  /* 0xc2fc00009200780b */ /* 0x000fe40003fce000 */
[----:B------:R-:W-:Y:S01]  /*e9c0*/  FADD R44, R44, R125 ;  /* 0x0000007d2c2c7221 */ /* 0x000fe20000000000 */
[----:B------:R-:W-:Y:S02]  /*e9d0*/  WARPGROUP.DEPBAR.LE gsb0, 0x0 ;  /* 0x00008000000079c5 */ /* 0x000fe40000010000 */
[----:B------:R-:W-:Y:S01]  /*e9e0*/  WARPGROUP.ARRIVE ;  /* 0x00000000000079c5 */ /* 0x000fe20000000000 */
[----:B------:R-:W-:Y:S01]  /*e9f0*/  FADD R44, R44, R23 ;  /* 0x000000172c2c7221 */ /* 0x000fe20000000000 */
[----:B--2---:R-:W-:Y:S01]  /*ea00*/  @!P4 FMUL R43, R43, R43 ;  /* 0x0000002b2b2bc220 */ /* 0x004fe20000400000 */
[----:B------:R-:W-:-:S02]  /*ea10*/  FSETP.GEU.AND P4, PT, R22, -126, PT ;  /* 0xc2fc00001600780b */ /* 0x000fc40003f8e000 */
[----:B------:R-:W-:Y:S01]  /*ea20*/  FADD R44, R44, R129 ;  /* 0x000000812c2c7221 */ /* 0x000fe20000000000 */
[----:B------:R-:W-:Y:S01]  /*ea30*/  HGMMA.64x16x16.F32.BF16 R176, R24, gdesc[UR8].tnspB, R176, gsb0 ;  /* 0x4020000818b07df0 */ /* 0x000fe200080018b0 */
[----:B------:R-:W-:Y:S01]  /*ea40*/  UMOV UR10, UR12 ;  /* 0x0000000c000a7c82 */ /* 0x000fe20008000000 */
[----:B------:R-:W-:Y:S01]  /*ea50*/  UMOV UR11, 0xc0000010 ;  /* 0xc0000010000b7882 */ /* 0x000fe20000000000 */
[----:B------:R-:W-:Y:S01]  /*ea60*/  UIADD3 UR12, UR6, 0x560, URZ ;  /* 0x00000560060c7890 */ /* 0x000fe2000fffe03f */
[----:B------:R-:W-:Y:S01]  /*ea70*/  @!P6 FMUL R146, R146, 0.5 ;  /* 0x3f0000009292e820 */ /* 0x000fe20000400000 */
[----:B------:R-:W-:-:S04]  /*ea80*/  FADD R44, R44, R37 ;  /* 0x000000252c2c7221 */ /* 0x000fc80000000000 */
[----:B------:R-:W-:Y:S01]  /*ea90*/  FADD R44, R44, R133 ;  /* 0x000000852c2c7221 */ /* 0x000fe20000000000 */
[----:B------:R-:W-:-:S03]  /*eaa0*/  @!P4 FMUL R22, R22, 0.5 ;  /* 0x3f0000001616c820 */ /* 0x000fc60000400000 */
[----:B------:R-:W-:Y:S01]  /*eab0*/  FADD R44, R44, R33 ;  /* 0x000000212c2c7221 */ /* 0x000fe20000000000 */
[----:B------:R-:W1:Y:S03]  /*eac0*/  MUFU.EX2 R14, R22 ;  /* 0x00000016000e7308 */ /* 0x000e660000000800 */
[----:B------:R-:W-:-:S04]  /*ead0*/  FADD R44, R44, R137 ;  /* 0x000000892c2c7221 */ /* 0x000fc80000000000 */
[----:B------:R-:W-:-:S04]  /*eae0*/  FADD R44, R44, R35 ;  /* 0x000000232c2c7221 */ /* 0x000fc80000000000 */
[----:B------:R-:W-:Y:S01]  /*eaf0*/  FADD R44, R44, R141 ;  /* 0x0000008d2c2c7221 */ /* 0x000fe20000000000 */
[----:B-1----:R-:W-:Y:S01]  /*eb00*/  @!P4 FMUL R14, R14, R14 ;  /* 0x0000000e0e0ec220 */ /* 0x002fe20000400000 */
[----:B------:R-:W-:-:S04]  /*eb10*/  ISETP.NE.AND P4, PT, R15, 0x4, PT ;  /* 0x000000040f00780c */ /* 0x000fc80003f85270 */
[----:B------:R-:W-:Y:S01]  /*eb20*/  SEL R15, R15, RZ, P4 ;  /* 0x000000ff0f0f7207 */ /* 0x000fe20002000000 */
        /* <DEDUP_REMOVED lines=21> */
[----:B------:R-:W-:Y:S02]  /*ec80*/  F2FP.BF16.F32.PACK_AB R27, R51, R48 ;  /* 0x00000030331b723e */ /* 0x000fe400000010ff */
[----:B------:R-:W-:Y:S01]  /*ec90*/  F2FP.BF16.F32.PACK_AB R24, R113, R57 ;  /* 0x000000397118723e */ /* 0x000fe200000010ff */
[----:B------:R-:W-:Y:S01]  /*eca0*/  FADD R49, R49, R46 ;  /* 0x0000002e31317221 */ /* 0x000fe20000000000 */
[----:B------:R-:W-:-:S02]  /*ecb0*/  F2FP.BF16.F32.PACK_AB R26, R117, R31 ;  /* 0x0000001f751a723e */ /* 0x000fc400000010ff */
[----:B------:R-:W1:Y:S01]  /*ecc0*/  MUFU.EX2 R31, R146 ;  /* 0x00000092001f7308 */ /* 0x000e620000000800 */
[----:B------:R-:W-:Y:S01]  /*ecd0*/  FADD R48, R49, R48 ;  /* 0x0000003031307221 */ /* 0x000fe20000000000 */
[----:B------:R-:W-:-:S03]  /*ece0*/  WARPGROUP.ARRIVE ;  /* 0x00000000000079c5 */ /* 0x000fc60000000000 */
[----:B------:R-:W-:-:S03]  /*ecf0*/  FADD R48, R48, R51 ;  /* 0x0000003330307221 */ /* 0x000fc60000000000 */
[----:B------:R-:W-:Y:S01]  /*ed00*/  HGMMA.64x16x16.F32.BF16 R184, R24, gdesc[UR16].tnspB, R184, gsb0 ;  /* 0x4020001018b87df0 */ /* 0x000fe200080018b8 */
[----:B------:R-:W-:Y:S01]  /*ed10*/  UMOV UR19, 0xc0000010 ;  /* 0xc000001000137882 */ /* 0x000fe20000000000 */
[----:B------:R-:W-:-:S04]  /*ed20*/  FADD R48, R48, R59 ;  /* 0x0000003b30307221 */ /* 0x000fc80000000000 */
[----:B------:R-:W-:Y:S01]  /*ed30*/  FADD R48, R48, R123 ;  /* 0x0000007b30307221 */ /* 0x000fe20000000000 */
[----:B-1----:R-:W-:Y:S01]  /*ed40*/  @!P6 FMUL R31, R31, R31 ;  /* 0x0000001f1f1fe220 */ /* 0x002fe20000400000 */
[----:B------:R-:W-:Y:S02]  /*ed50*/  FSETP.GEU.AND P6, PT, R144, -126, PT ;  /* 0xc2fc00009000780b */ /* 0x000fe40003fce000 */
[----:B------:R-:W-:-:S04]  /*ed60*/  FADD R48, R48, R61 ;  /* 0x0000003d30307221 */ /* 0x000fc80000000000 */
[----:B------:R-:W-:-:S04]  /*ed70*/  FADD R48, R48, R127 ;  /* 0x0000007f30307221 */ /* 0x000fc80000000000 */
[----:B------:R-:W-:-:S03]  /*ed80*/  FADD R48, R48, R55 ;  /* 0x0000003730307221 */ /* 0x000fc60000000000 */
[----:B------:R-:W-:Y:S01]  /*ed90*/  @!P6 FMUL R144, R144, 0.5 ;  /* 0x3f0000009090e820 */ /* 0x000fe20000400000 */
[----:B------:R-:W-:-:S03]  /*eda0*/  FADD R48, R48, R131 ;  /* 0x0000008330307221 */ /* 0x000fc60000000000 */
[----:B------:R-:W1:Y:S01]  /*edb0*/  MUFU.EX2 R3, R144 ;  /* 0x0000009000037308 */ /* 0x000e620000000800 */
[----:B------:R-:W-:-:S04]  /*edc0*/  FADD R48, R48, R63 ;  /* 0x0000003f30307221 */ /* 0x000fc80000000000 */
[----:B------:R-:W-:-:S04]  /*edd0*/  FADD R48, R48, R135 ;  /* 0x0000008730307221 */ /* 0x000fc80000000000 */
[----:B------:R-:W-:-:S04]  /*ede0*/  FADD R48, R48, R39 ;  /* 0x0000002730307221 */ /* 0x000fc80000000000 */
[----:B------:R-:W-:Y:S01]  /*edf0*/  FADD R48, R48, R139 ;  /* 0x0000008b30307221 */ /* 0x000fe20000000000 */
[----:B------:R-:W-:Y:S02]  /*ee00*/  WARPGROUP.DEPBAR.LE gsb0, 0x0 ;  /* 0x00008000000079c5 */ /* 0x000fe40000010000 */
[----:B------:R-:W-:Y:S01]  /*ee10*/  WARPGROUP.ARRIVE ;  /* 0x00000000000079c5 */ /* 0x000fe20000000000 */
[----:B-1----:R-:W-:Y:S01]  /*ee20*/  @!P6 FMUL R3, R3, R3 ;  /* 0x000000030303e220 */ /* 0x002fe20000400000 */
[----:B------:R-:W-:-:S03]  /*ee30*/  FADD R48, R48, R41 ;  /* 0x0000002930307221 */ /* 0x000fc60000000000 */
[----:B------:R-:W-:Y:S01]  /*ee40*/  FADD R44, R44, R3 ;  /* 0x000000032c2c7221 */ /* 0x000fe20000000000 */
[----:B------:R-:W-:Y:S01]  /*ee50*/  HGMMA.64x16x16.F32.BF16 R176, R24, gdesc[UR8].tnspB, R176, gsb0 ;  /* 0x4020000818b07df0 */ /* 0x000fe200080018b0 */
[----:B------:R-:W-:Y:S01]  /*ee60*/  UMOV UR10, UR12 ;  /* 0x0000000c000a7c82 */ /* 0x000fe20008000000 */
[----:B------:R-:W-:Y:S01]  /*ee70*/  UMOV UR11, 0xc0000010 ;  /* 0xc0000010000b7882 */ /* 0x000fe20000000000 */
[----:B------:R-:W-:Y:S01]  /*ee80*/  UIADD3 UR12, UR6, 0x580, URZ ;  /* 0x00000580060c7890 */ /* 0x000fe2000fffe03f */
[----:B------:R-:W-:Y:S01]  /*ee90*/  F2FP.BF16.F32.PACK_AB R52, R145, R3 ;  /* 0x000000039134723e */ /* 0x000fe200000010ff */
[----:B------:R-:W-:Y:S01]  /*eea0*/  FADD R48, R48, R143 ;  /* 0x0000008f30307221 */ /* 0x000fe20000000000 */
[----:B------:R-:W-:-:S03]  /*eeb0*/  FADD R44, R44, R145 ;  /* 0x000000912c2c7221 */ /* 0x000fc60000000000 */
[----:B------:R-:W-:-:S04]  /*eec0*/  FADD R48, R48, R31 ;  /* 0x0000001f30307221 */ /* 0x000fc80000000000 */
[----:B------:R-:W-:-:S04]  /*eed0*/  FADD R48, R48, R147 ;  /* 0x0000009330307221 */ /* 0x000fc80000000000 */
[----:B------:R-:W-:Y:S01]  /*eee0*/  FADD R48, R48, R43 ;  /* 0x0000002b30307221 */ /* 0x000fe20000000000 */
        /* <DEDUP_REMOVED lines=22> */
[----:B------:R-:W-:-:S02]  /*f050*/  F2FP.BF16.F32.PACK_AB R26, R125, R53 ;  /* 0x000000357d1a723e */ /* 0x000fc400000010ff */
[----:B------:R-:W-:Y:S02]  /*f060*/  F2FP.BF16.F32.PACK_AB R53, R147, R31 ;  /* 0x0000001f9335723e */ /* 0x000fe400000010ff */
[----:B------:R-:W-:-:S06]  /*f070*/  WARPGROUP.ARRIVE ;  /* 0x00000000000079c5 */ /* 0x000fcc0000000000 */
[----:B------:R-:W-:Y:S01]  /*f080*/  HGMMA.64x16x16.F32.BF16 R184, R24, gdesc[UR16].tnspB, R184, gsb0 ;  /* 0x4020001018b87df0 */ /* 0x000fe200080018b8 */
[----:B------:R-:W-:Y:S02]  /*f090*/  UMOV UR19, 0xc0000010 ;  /* 0xc000001000137882 */ /* 0x000fe40000000000 */
        /* <DEDUP_REMOVED lines=29> */
[----:B------:R-:W-:Y:S01]  /*f270*/  F2FP.BF16.F32.PACK_AB R55, R12, R43 ;  /* 0x0000002b0c37723e */ /* 0x000fe200000010ff */
[----:B------:R-:W-:Y:S01]  /*f280*/  FADD R12, R48, R12 ;  /* 0x0000000c300c7221 */ /* 0x000fe20000000000 */
        /* <DEDUP_REMOVED lines=57> */
[----:B------:R-:W-:Y:S01]  /*f620*/  UIADD3 UR6, UR6, 0x9e0, URZ ;  /* 0x000009e006067890 */ /* 0x000fe2000fffe03f */
[----:B------:R-:W-:Y:S02]  /*f630*/  WARPGROUP.DEPBAR.LE gsb0, 0x0 ;  /* 0x00008000000079c5 */ /* 0x000fe40000010000 */
[----:B------:R-:W1:Y:S02]  /*f640*/  MUFU.EX2 R25, R148 ;  /* 0x0000009400197308 */ /* 0x000e640000000800 */
[----:B-1----:R-:W-:Y:S01]  /*f650*/  @!P3 FMUL R25, R25, R25 ;  /* 0x000000191919b220 */ /* 0x002fe20000400000 */
[----:B------:R-:W-:-:S03]  /*f660*/  ISETP.NE.AND P3, PT, R6, 0x4, PT ;  /* 0x000000040600780c */ /* 0x000fc60003f65270 */
[----:B------:R-:W-:Y:S01]  /*f670*/  FADD R44, R44, R25 ;  /* 0x000000192c2c7221 */ /* 0x000fe20000000000 */
[----:B------:R-:W-:Y:S02]  /*f680*/  F2FP.BF16.F32.PACK_AB R54, R14, R25 ;  /* 0x000000190e36723e */ /* 0x000fe400000010ff */
[----:B------:R-:W-:Y:S01]  /*f690*/  SEL R6, R6, RZ, P3 ;  /* 0x000000ff06067207 */ /* 0x000fe20001800000 */
[----:B------:R-:W-:Y:S01]  /*f6a0*/  FADD R14, R44, R14 ;  /* 0x0000000e2c0e7221 */ /* 0x000fe20000000000 */
[----:B------:R-:W-:-:S03]  /*f6b0*/  WARPGROUP.ARRIVE ;  /* 0x00000000000079c5 */ /* 0x000fc60000000000 */
[C---:B------:R-:W-:Y:S02]  /*f6c0*/  IMAD R22, R6.reuse, 0x8, R13 ;  /* 0x0000000806167824 */ /* 0x040fe400078e020d */
[----:B------:R-:W-:Y:S01]  /*f6d0*/  VIADD R6, R6, 0x1 ;  /* 0x0000000106067836 */ /* 0x000fe20000000000 */
[----:B------:R-:W-:Y:S02]  /*f6e0*/  HGMMA.64x16x16.F32.BF16 R184, R52, gdesc[UR12].tnspB, R184, gsb0 ;  /* 0x4020000c34b87df0 */ /* 0x000fe400080018b8 */
[----:B------:R-:W-:Y:S02]  /*f6f0*/  PRMT R22, RZ, 0x654, R22 ;  /* 0x00000654ff167816 */ /* 0x000fe40000000016 */
[----:B------:R-:W-:-:S04]  /*f700*/  ISETP.NE.AND P3, PT, R6, 0x4, PT ;  /* 0x000000040600780c */ /* 0x000fc80003f65270 */
[----:B------:R-:W-:Y:S01]  /*f710*/  SEL R6, R6, RZ, P3 ;  /* 0x000000ff06067207 */ /* 0x000fe20001800000 */
        /* <DEDUP_REMOVED lines=18> */
[----:B-1----:R-:W-:-:S04]  /*f840*/  SEL R22, RZ, 0x1, P4 ;  /* 0x00000001ff167807 */ /* 0x002fc80002000000 */
[----:B------:R-:W-:Y:S01]  /*f850*/  LOP3.LUT R3, R17, R22, RZ, 0x3c, !PT ;  /* 0x0000001611037212 */ /* 0x000fe200078e3cff */
[----:B------:R-:W-:Y:S06]  /*f860*/  @P2 BRA `(.L_x_31) ;  /* 0x0000000400042947 */ /* 0x000fec0003800000 */
[----:B------:R-:W-:Y:S01]  /*f870*/  ISETP.LT.OR P2, PT, R7, 0x1, !P0 ;  /* 0x000000010700780c */ /* 0x000fe20004741670 */
[----:B------:R-:W-:-:S12]  /*f880*/  BSSY B0, `(.L_x_32) ;  /* 0x000003e000007945 */ /* 0x000fd80003800000 */
[----:B------:R-:W-:Y:S05]  /*f890*/  @P2 BRA `(.L_x_33) ;  /* 0x0000000000f02947 */ /* 0x000fea0003800000 */
[----:B------:R-:W-:Y:S01]  /*f8a0*/  IMAD R17, R5, 0x8, R2 ;  /* 0x0000000805117824 */ /* 0x000fe200078e0202 */
[----:B------:R-:W-:Y:S02]  /*f8b0*/  SHF.L.U32 R22, R4, 0x1f, RZ ;  /* 0x0000001f04167819 */ /* 0x000fe400000006ff */
[----:B------:R-:W-:Y:S02]  /*f8c0*/  ISETP.NE.AND P3, PT, R0, RZ, PT ;  /* 0x000000ff0000720c */ /* 0x000fe40003f65270 */
[----:B------:R-:W1:Y:S02]  /*f8d0*/  SYNCS.PHASECHK.TRANS64.TRYWAIT P2, [R17+URZ+0x2a820], R22 ;  /* 0x02a82016110075a7 */ /* 0x000e64000804017f */
[----:B-1----:R-:W-:Y:S09]  /*f8e0*/  @!P2 BRA `(.L_x_34) ;  /* 0x000000a40040a947 */ /* 0x002ff20003800000 */
.L_x_89:
[----:B------:R-:W-:Y:S05]  /*f8f0*/  @P3 BRA `(.L_x_35) ;  /* 0x0000000000143947 */ /* 0x000fea0003800000 */
[----:B------:R-:W-:Y:S02]  /*f900*/  LOP3.LUT P2, RZ, R16, 0x1f, RZ, 0xc0, !PT ;  /* 0x0000001f10ff7812 */ /* 0x000fe4000784c0ff */
[----:B-1----:R-:W-:-:S04]  /*f910*/  MOV R22, 0xa000 ;  /* 0x0000a00000167802 */ /* 0x002fc80000000f00 */
[----:B------:R2:W-:Y:S07]  /*f920*/  SYNCS.ARRIVE.TRANS64 RZ, [R17+URZ+0x2a800], R22 ;  /* 0x02a8001611ff79a7 */ /* 0x0005ee000800003f */
[----:B------:R-:W-:Y:S05]  /*f930*/  @!P2 BRA `(.L_x_35) ;  /* 0x000000000004a947 */ /* 0x000fea0003800000 */
[----:B------:R-:W-:Y:S01]  /*f940*/  BPT.TRAP 0x1 ;  /* 0x000000040000795c */ /* 0x000fe20000300000 */
.L_x_35:
        /* <DEDUP_REMOVED lines=15> */
[C---:B------:R-:W-:Y:S01]  /*fa40*/  ISETP.NE.AND P2, PT, R5.reuse, 0x4, PT ;  /* 0x000000040500780c */ /* 0x040fe20003f45270 */
[----:B------:R-:W-:Y:S01]  /*fa50*/  USHF.L.U32 UR43, UR43, 0x8, URZ ;  /* 0x000000082b2b7899 */ /* 0x000fe2000800063f */
[----:B------:R-:W-:Y:S01]  /*fa60*/  VIADD R8, R8, 0x1 ;  /* 0x0000000108087836 */ /* 0x000fe20000000000 */
[----:B------:R-:W-:Y:S01]  /*fa70*/  UIADD3 UR40, UR8, 0x2800, URZ ;  /* 0x0000280008287890 */ /* 0x000fe2000fffe03f */
[----:B------:R-:W-:Y:S01]  /*fa80*/  SEL R17, RZ, 0x1, P2 ;  /* 0x00000001ff117807 */ /* 0x000fe20001000000 */
        /* <DEDUP_REMOVED lines=28> */
[----:B-1----:R-:W-:Y:S01]  /*fc50*/  NOP ;  /* 0x0000000000007918 */ /* 0x002fe20000000000 */
.L_x_33:
[----:B------:R-:W-:Y:S05]  /*fc60*/  BSYNC B0 ;  /* 0x0000000000007941 */ /* 0x000fea0003800000 */
.L_x_32:
[----:B------:R-:W-:-:S07]  /*fc70*/  IADD3 R7, R7, -0x1, RZ ;  /* 0xffffffff07077810 */ /* 0x000fce0007ffe0ff */
.L_x_31:
[----:B------:R-:W-:Y:S01]  /*fc80*/  VIADD R11, R11, 0x100 ;  /* 0x000001000b0b7836 */ /* 0x000fe20000000000 */
[----:B------:R-:W-:Y:S01]  /*fc90*/  MOV R195, R194 ;  /* 0x000000c200c37202 */ /* 0x000fe20000000f00 */
[----:B------:R-:W-:Y:S01]  /*fca0*/  IMAD.MOV.U32 R23, RZ, RZ, R193 ;  /* 0x000000ffff177224 */ /* 0x000fe200078e00c1 */
[----:B------:R-:W-:Y:S06]  /*fcb0*/  @P1 BRA `(.L_x_36) ;  /* 0xffffff9400c01947 */ /* 0x000fec000383ffff */
.L_x_24:
[----:B------:R-:W-:-:S13]  /*fcc0*/  ISETP.GE.AND P1, PT, R192, 0x1, PT ;  /* 0x00000001c000780c */ /* 0x000fda0003f26270 */
[----:B------:R-:W-:Y:S05]  /*fcd0*/  @!P1 BRA `(.L_x_37) ;  /* 0x0000008400589947 */ /* 0x000fea0003800000 */
[----:B------:R-:W-:Y:S01]  /*fce0*/  IMAD.MOV.U32 R23, RZ, RZ, R193 ;  /* 0x000000ffff177224 */ /* 0x000fe200078e00c1 */
[----:B------:R-:W-:Y:S01]  /*fcf0*/  LOP3.LUT R17, R16, 0x1f, RZ, 0xc0, !PT ;  /* 0x0000001f10117812 */ /* 0x000fe200078ec0ff */
[----:B------:R-:W-:-:S07]  /*fd00*/  IMAD.MOV.U32 R22, RZ, RZ, R194 ;  /* 0x000000ffff167224 */ /* 0x000fce00078e00c2 */
.L_x_50:
[----:B------:R-:W-:Y:S01]  /*fd10*/  LEA R25, R15, R2, 0x3 ;  /* 0x000000020f197211 */ /* 0x000fe200078e18ff */
[----:B------:R-:W-:Y:S05]  /*fd20*/  YIELD ;  /* 0x0000000000007946 */ /* 0x000fea0003800000 */
[----:B------:R-:W-:-:S04]  /*fd30*/  SHF.L.U32 R24, R3, 0x1f, RZ ;  /* 0x0000001f03187819 */ /* 0x000fc800000006ff */
[----:B------:R-:W1:Y:S02]  /*fd40*/  SYNCS.PHASECHK.TRANS64.TRYWAIT P1, [R25+URZ+0x2a800], R24 ;  /* 0x02a80018190075a7 */ /* 0x000e64000802017f */
[----:B-1----:R-:W-:Y:S05]  /*fd50*/  @!P1 BRA `(.L_x_38) ;  /* 0x000000a000389947 */ /* 0x002fea0003800000 */
.L_x_90:
[----:B------:R-:W-:Y:S05]  /*fd60*/  WARPSYNC.ALL ;  /* 0x0000000000007948 */ /* 0x000fea0003800000 */
[----:B------:R-:W-:Y:S01]  /*fd70*/  ULOP3.LUT UR6, UR61, 0x10000, URZ, 0xfc, !UPT ;  /* 0x000100003d067892 */ /* 0x000fe2000f8efc3f */
[----:B------:R-:W-:Y:S01]  /*fd80*/  IMAD.MOV.U32 R195, RZ, RZ, -0x3ffffff0 ;  /* 0xc0000010ffc37424 */ /* 0x000fe200078e00ff */
[----:B------:R-:W-:Y:S01]  /*fd90*/  R2UR UR8, R20 ;  /* 0x00000000140872ca */ /* 0x000fe200000e0000 */
[----:B-1----:R-:W-:Y:S01]  /*fda0*/  WARPGROUP.ARRIVE ;  /* 0x00000000000079c5 */ /* 0x002fe20000000000 */
[----:B------:R-:W-:Y:S01]  /*fdb0*/  R2UR UR9, R21 ;  /* 0x00000000150972ca */ /* 0x000fe200000e0000 */
[----:B------:R-:W-:Y:S01]  /*fdc0*/  IMAD.MOV.U32 R197, RZ, RZ, -0x3ffffff0 ;  /* 0xc0000010ffc57424 */ /* 0x000fe200078e00ff */
[----:B------:R-:W-:Y:S01]  /*fdd0*/  R2UR UR11, R195 ;  /* 0x00000000c30b72ca */ /* 0x000fe200000e0000 */
[----:B------:R-:W-:Y:S01]  /*fde0*/  IMAD.U32 R194, RZ, RZ, UR6 ;  /* 0x00000006ffc27e24 */ /* 0x000fe2000f8e00ff */
[----:B------:R-:W-:Y:S01]  /*fdf0*/  ISETP.NE.AND P1, PT, R9, RZ, PT ;  /* 0x000000ff0900720c */ /* 0x000fe20003f25270 */
[----:B------:R-:W-:-:S02]  /*fe00*/  IMAD.MOV.U32 R195, RZ, RZ, -0x3ffffff0 ;  /* 0xc0000010ffc37424 */ /* 0x000fc400078e00ff */
[----:B------:R-:W-:-:S03]  /*fe10*/  IMAD R194, R15, 0xa00, R194 ;  /* 0x00000a000fc27824 */ /* 0x000fc600078e02c2 */
[----:B------:R-:W-:Y:S02]  /*fe20*/  R2UR UR51, R195 ;  /* 0x00000000c33372ca */ /* 0x000fe400000e0000 */
[C---:B------:R-:W-:Y:S02]  /*fe30*/  R2UR UR10, R194.reuse ;  /* 0x00000000c20a72ca */ /* 0x040fe400000e0000 */
[----:B------:R-:W-:-:S11]  /*fe40*/  IADD3 R196, R194, 0x200, RZ ;  /* 0x00000200c2c47810 */ /* 0x000fd60007ffe0ff */
[----:B------:R-:W-:Y:S01]  /*fe50*/  HGMMA.64x256x16.F32.BF16 R24, gdesc[UR8], RZ, !UPT, gsb0 ;  /* 0x03e00000081879f0 */ /* 0x000fe2000c0018ff */
[----:B------:R-:W-:Y:S01]  /*fe60*/  R2UR UR10, R196 ;  /* 0x00000000c40a72ca */ /* 0x000fe200000e0000 */
[----:B------:R-:W-:Y:S01]  /*fe70*/  VIADD R196, R194, 0x400 ;  /* 0x00000400c2c47836 */ /* 0x000fe20000000000 */
[----:B------:R-:W-:Y:S02]  /*fe80*/  R2UR UR11, R197 ;  /* 0x00000000c50b72ca */ /* 0x000fe400000e0000 */
[----:B------:R-:W-:Y:S02]  /*fe90*/  R2UR UR8, R18 ;  /* 0x00000000120872ca */ /* 0x000fe400000e0000 */
[----:B------:R-:W-:Y:S02]  /*fea0*/  R2UR UR9, R19 ;  /* 0x00000000130972ca */ /* 0x000fe400000e0000 */
[----:B------:R-:W-:Y:S02]  /*feb0*/  MOV R197, 0xc0000010 ;  /* 0xc000001000c57802 */ /* 0x000fe40000000f00 */
[----:B------:R-:W-:Y:S01]  /*fec0*/  R2UR UR58, R196 ;  /* 0x00000000c43a72ca */ /* 0x000fe200000e0000 */
[C---:B------:R-:W-:Y:S01]  /*fed0*/  VIADD R196, R194.reuse, 0x600 ;  /* 0x00000600c2c47836 */ /* 0x040fe20000000000 */
[----:B------:R-:W-:Y:S01]  /*fee0*/  R2UR UR59, R197 ;  /* 0x00000000c53b72ca */ /* 0x000fe200000e0000 */
[----:B------:R-:W-:Y:S01]  /*fef0*/  IMAD.MOV.U32 R197, RZ, RZ, -0x3ffffff0 ;  /* 0xc0000010ffc57424 */ /* 0x000fe200078e00ff */
[----:B------:R-:W-:-:S02]  /*ff00*/  IADD3 R194, R194, 0x800, RZ ;  /* 0x00000800c2c27810 */ /* 0x000fc40007ffe0ff */
[----:B------:R-:W-:Y:S02]  /*ff10*/  R2UR UR54, R196 ;  /* 0x00000000c43672ca */ /* 0x000fe400000e0000 */
[----:B------:R-:W-:Y:S02]  /*ff20*/  R2UR UR55, R197 ;  /* 0x00000000c53772ca */ /* 0x000fe400000e0000 */
[----:B------:R-:W-:Y:S01]  /*ff30*/  R2UR UR50, R194 ;  /* 0x00000000c23272ca */ /* 0x000fe200000e0000 */
[----:B------:R-:W-:Y:S02]  /*ff40*/  WARPGROUP.DEPBAR.LE gsb0, 0x0 ;  /* 0x00008000000079c5 */ /* 0x000fe40000010000 */
        /* <DEDUP_REMOVED lines=18> */
[----:B------:R-:W-:Y:S01]  /*10070*/  IMAD R193, R5, 0x8, R2 ;  /* 0x0000000805c17824 */ /* 0x000fe200078e0202 */
[----:B------:R-:W-:Y:S02]  /*10080*/  SHF.L.U32 R194, R4, 0x1f, RZ ;  /* 0x0000001f04c27819 */ /* 0x000fe400000006ff */
[----:B------:R-:W-:Y:S02]  /*10090*/  ISETP.NE.AND P3, PT, R0, RZ, PT ;  /* 0x000000ff0000720c */ /* 0x000fe40003f65270 */
[----:B------:R-:W1:Y:S02]  /*100a0*/  SYNCS.PHASECHK.TRANS64.TRYWAIT P2, [R193+URZ+0x2a820], R194 ;  /* 0x02a820c2c10075a7 */ /* 0x000e64000804017f */
[----:B-1----:R-:W-:Y:S09]  /*100b0*/  @!P2 BRA `(.L_x_41) ;  /* 0x0000009c0074a947 */ /* 0x002ff20003800000 */
.L_x_91:
[----:B------:R-:W-:Y:S05]  /*100c0*/  @P3 BRA `(.L_x_42) ;  /* 0x0000000000143947 */ /* 0x000fea0003800000 */
[----:B------:R-:W-:Y:S02]  /*100d0*/  ISETP.NE.AND P2, PT, R17, RZ, PT ;  /* 0x000000ff1100720c */ /* 0x000fe40003f45270 */
[----:B-1----:R-:W-:-:S04]  /*100e0*/  MOV R194, 0xa000 ;  /* 0x0000a00000c27802 */ /* 0x002fc80000000f00 */
[----:B------:R2:W-:Y:S07]  /*100f0*/  SYNCS.ARRIVE.TRANS64 RZ, [R193+URZ+0x2a800], R194 ;  /* 0x02a800c2c1ff79a7 */ /* 0x0005ee000800003f */
[----:B------:R-:W-:Y:S05]  /*10100*/  @!P2 BRA `(.L_x_42) ;  /* 0x000000000004a947 */ /* 0x000fea0003800000 */
[----:B------:R-:W-:Y:S01]  /*10110*/  BPT.TRAP 0x1 ;  /* 0x000000040000795c */ /* 0x000fe20000300000 */
.L_x_42:
        /* <DEDUP_REMOVED lines=48> */
.L_x_40:
[----:B------:R-:W-:-:S07]  /*10420*/  VIADD R7, R7, 0xffffffff ;  /* 0xffffffff07077836 */ /* 0x000fce0000000000 */
.L_x_39:
[----:B------:R-:W-:Y:S01]  /*10430*/  IADD3 R15, R15, 0x1, RZ ;  /* 0x000000010f0f7810 */ /* 0x000fe20007ffe0ff */
[----:B------:R-:W-:Y:S05]  /*10440*/  WARPSYNC.ALL ;  /* 0x0000000000007948 */ /* 0x000fea0003800000 */
[----:B------:R-:W-:-:S04]  /*10450*/  ISETP.NE.AND P2, PT, R15, 0x4, PT ;  /* 0x000000040f00780c */ /* 0x000fc80003f45270 */
[----:B------:R-:W-:Y:S02]  /*10460*/  SEL R194, RZ, 0x1, P2 ;  /* 0x00000001ffc27807 */ /* 0x000fe40001000000 */
[----:B------:R-:W-:Y:S02]  /*10470*/  SEL R15, R15, RZ, P2 ;  /* 0x000000ff0f0f7207 */ /* 0x000fe40001000000 */
[----:B------:R-:W-:Y:S01]  /*10480*/  LOP3.LUT R3, R3, R194, RZ, 0x3c, !PT ;  /* 0x000000c203037212 */ /* 0x000fe200078e3cff */
[C---:B------:R-:W-:Y:S01]  /*10490*/  VIADD R193, R11.reuse, 0x1 ;  /* 0x000000010bc17836 */ /* 0x040fe20000000000 */
[C---:B------:R-:W-:Y:S01]  /*104a0*/  IADD3 R195, R11.reuse, 0x9, RZ ;  /* 0x000000090bc37810 */ /* 0x040fe20007ffe0ff */
[C---:B------:R-:W-:Y:S01]  /*104b0*/  VIADD R194, R11.reuse, 0x8 ;  /* 0x000000080bc27836 */ /* 0x040fe20000000000 */
[C---:B------:R-:W-:Y:S01]  /*104c0*/  ISETP.GE.AND P5, PT, R11.reuse, UR60, PT ;  /* 0x0000003c0b007c0c */ /* 0x040fe2000bfa6270 */
[----:B------:R-:W-:Y:S01]  /*104d0*/  VIADD R196, R11, 0x89 ;  /* 0x000000890bc47836 */ /* 0x000fe20000000000 */
[----:B------:R-:W-:Y:S01]  /*104e0*/  ISETP.GE.AND P2, PT, R193, UR60, PT ;  /* 0x0000003cc1007c0c */ /* 0x000fe2000bf46270 */
[----:B------:R-:W-:Y:S01]  /*104f0*/  VIADD R193, R11, 0x10 ;  /* 0x000000100bc17836 */ /* 0x000fe20000000000 */
[----:B------:R-:W-:Y:S01]  /*10500*/  ISETP.GE.AND P3, PT, R195, UR60, PT ;  /* 0x0000003cc3007c0c */ /* 0x000fe2000bf66270 */
[----:B------:R-:W-:Y:S01]  /*10510*/  IMAD R198, R6, 0x8, R13 ;  /* 0x0000000806c67824 */ /* 0x000fe200078e020d */
[----:B------:R-:W-:Y:S01]  /*10520*/  FSEL R195, R26, -INF , !P5 ;  /* 0xff8000001ac37808 */ /* 0x000fe20006800000 */
[----:B------:R-:W-:Y:S01]  /*10530*/  VIADD R26, R11, 0x19 ;  /* 0x000000190b1a7836 */ /* 0x000fe20000000000 */
[----:B------:R-:W-:Y:S01]  /*10540*/  ISETP.GE.AND P6, PT, R193, UR60, PT ;  /* 0x0000003cc1007c0c */ /* 0x000fe2000bfc6270 */
[----:B------:R-:W-:Y:S01]  /*10550*/  VIADD R193, R11, 0x11 ;  /* 0x000000110bc17836 */ /* 0x000fe20000000000 */
[----:B------:R-:W-:Y:S01]  /*10560*/  ISETP.GE.AND P4, PT, R194, UR60, PT ;  /* 0x0000003cc2007c0c */ /* 0x000fe2000bf86270 */
[----:B------:R-:W-:Y:S01]  /*10570*/  IMAD R200, R15, 0x8, R2 ;  /* 0x000000080fc87824 */ /* 0x000fe200078e0202 */
[----:B------:R-:W-:Y:S01]  /*10580*/  FSEL R24, R24, -INF , !P5 ;  /* 0xff80000018187808 */ /* 0x000fe20006800000 */
[----:B------:R-:W-:Y:S01]  /*10590*/  BSSY B0, `(.L_x_43) ;  /* 0x0000183000007945 */ /* 0x000fe20003800000 */
[----:B------:R-:W-:Y:S01]  /*105a0*/  ISETP.GE.AND P5, PT, R193, UR60, PT ;  /* 0x0000003cc1007c0c */ /* 0x000fe2000bfa6270 */
[----:B------:R-:W-:Y:S01]  /*105b0*/  VIADD R193, R11, 0x20 ;  /* 0x000000200bc17836 */ /* 0x000fe20000000000 */
[----:B------:R-:W-:-:S02]  /*105c0*/  FSEL R28, R28, -INF , !P4 ;  /* 0xff8000001c1c7808 */ /* 0x000fc40006000000 */
[----:B------:R-:W-:Y:S02]  /*105d0*/  FSEL R30, R30, -INF , !P4 ;  /* 0xff8000001e1e7808 */ /* 0x000fe40006000000 */
[----:B------:R-:W-:Y:S02]  /*105e0*/  ISETP.GE.AND P4, PT, R26, UR60, PT ;  /* 0x0000003c1a007c0c */ /* 0x000fe4000bf86270 */
[C---:B------:R-:W-:Y:S02]  /*105f0*/  IADD3 R26, R11.reuse, 0x21, RZ ;  /* 0x000000210b1a7810 */ /* 0x040fe40007ffe0ff */
[----:B------:R-:W-:Y:S02]  /*10600*/  IADD3 R194, R11, 0x18, RZ ;  /* 0x000000180bc27810 */ /* 0x000fe40007ffe0ff */
[----:B------:R-:W-:Y:S02]  /*10610*/  FSEL R29, R29, -INF , !P3 ;  /* 0xff8000001d1d7808 */ /* 0x000fe40005800000 */
[----:B------:R-:W-:-:S02]  /*10620*/  FSEL R31, R31, -INF , !P3 ;  /* 0xff8000001f1f7808 */ /* 0x000fc40005800000 */
[----:B------:R-:W-:Y:S01]  /*10630*/  ISETP.GE.AND P3, PT, R193, UR60, PT ;  /* 0x0000003cc1007c0c */ /* 0x000fe2000bf66270 */
[----:B------:R-:W-:Y:S01]  /*10640*/  VIADD R193, R11, 0x28 ;  /* 0x000000280bc17836 */ /* 0x000fe20000000000 */
[----:B------:R-:W-:Y:S02]  /*10650*/  FSEL R32, R32, -INF , !P6 ;  /* 0xff80000020207808 */ /* 0x000fe40007000000 */
[----:B------:R-:W-:Y:S02]  /*10660*/  FSEL R34, R34, -INF , !P6 ;  /* 0xff80000022227808 */ /* 0x000fe40007000000 */
[----:B------:R-:W-:Y:S02]  /*10670*/  FSEL R25, R25, -INF , !P2 ;  /* 0xff80000019197808 */ /* 0x000fe40005000000 */
[----:B------:R-:W-:Y:S02]  /*10680*/  FSEL R27, R27, -INF , !P2 ;  /* 0xff8000001b1b7808 */ /* 0x000fe40005000000 */
[----:B------:R-:W-:Y:S01]  /*10690*/  ISETP.GE.AND P6, PT, R26, UR60, PT ;  /* 0x0000003c1a007c0c */ /* 0x000fe2000bfc6270 */
[----:B------:R-:W-:Y:S01]  /*106a0*/  VIADD R26, R11, 0x29 ;  /* 0x000000290b1a7836 */ /* 0x000fe20000000000 */
[----:B------:R-:W-:-:S02]  /*106b0*/  ISETP.GE.AND P2, PT, R194, UR60, PT ;  /* 0x0000003cc2007c0c */ /* 0x000fc4000bf46270 */
[----:B------:R-:W-:Y:S02]  /*106c0*/  FSEL R33, R33, -INF , !P5 ;  /* 0xff80000021217808 */ /* 0x000fe40006800000 */
[----:B------:R-:W-:Y:S02]  /*106d0*/  FSEL R35, R35, -INF , !P5 ;  /* 0xff80000023237808 */ /* 0x000fe40006800000 */
[----:B------:R-:W-:Y:S02]  /*106e0*/  ISETP.GE.AND P5, PT, R193, UR60, PT ;  /* 0x0000003cc1007c0c */ /* 0x000fe4000bfa6270 */
[----:B------:R-:W-:Y:S02]  /*106f0*/  IADD3 R193, R11, 0x30, RZ ;  /* 0x000000300bc17810 */ /* 0x000fe40007ffe0ff */
[----:B------:R-:W-:Y:S02]  /*10700*/  FSEL R36, R36, -INF , !P2 ;  /* 0xff80000024247808 */ /* 0x000fe40005000000 */
[----:B------:R-:W-:-:S02]  /*10710*/  FSEL R38, R38, -INF , !P2 ;  /* 0xff80000026267808 */ /* 0x000fc40005000000 */
[----:B------:R-:W-:Y:S01]  /*10720*/  ISETP.GE.AND P2, PT, R26, UR60, PT ;  /* 0x0000003c1a007c0c */ /* 0x000fe2000bf46270 */
[----:B------:R-:W-:Y:S01]  /*10730*/  VIADD R26, R11, 0x31 ;  /* 0x000000310b1a7836 */ /* 0x000fe20000000000 */
[----:B------:R-:W-:Y:S02]  /*10740*/  FSEL R37, R37, -INF , !P4 ;  /* 0xff80000025257808 */ /* 0x000fe40006000000 */
[----:B------:R-:W-:Y:S02]  /*10750*/  FSEL R39, R39, -INF , !P4 ;  /* 0xff80000027277808 */ /* 0x000fe40006000000 */
[----:B------:R-:W-:Y:S01]  /*10760*/  ISETP.GE.AND P4, PT, R193, UR60, PT ;  /* 0x0000003cc1007c0c */ /* 0x000fe2000bf86270 */
[----:B------:R-:W-:Y:S01]  /*10770*/  VIADD R193, R11, 0x38 ;  /* 0x000000380bc17836 */ /* 0x000fe20000000000 */
[----:B------:R-:W-:Y:S02]  /*10780*/  FSEL R40, R40, -INF , !P3 ;  /* 0xff80000028287808 */ /* 0x000fe40005800000 */
[----:B------:R-:W-:-:S02]  /*10790*/  FSEL R42, R42, -INF , !P3 ;  /* 0xff8000002a2a7808 */ /* 0x000fc40005800000 */
[----:B------:R-:W-:Y:S02]  /*107a0*/  ISETP.GE.AND P3, PT, R26, UR60, PT ;  /* 0x0000003c1a007c0c */ /* 0x000fe4000bf66270 */
[----:B------:R-:W-:Y:S02]  /*107b0*/  IADD3 R26, R11, 0x39, RZ ;  /* 0x000000390b1a7810 */ /* 0x000fe40007ffe0ff */
[----:B------:R-:W-:Y:S02]  /*107c0*/  FSEL R41, R41, -INF , !P6 ;  /* 0xff80000029297808 */ /* 0x000fe40007000000 */
[----:B------:R-:W-:Y:S02]  /*107d0*/  FSEL R43, R43, -INF , !P6 ;  /* 0xff8000002b2b7808 */ /* 0x000fe40007000000 */
[----:B------:R-:W-:Y:S01]  /*107e0*/  ISETP.GE.AND P6, PT, R193, UR60, PT ;  /* 0x0000003cc1007c0c */ /* 0x000fe2000bfc6270 */
[----:B------:R-:W-:Y:S01]  /*107f0*/  VIADD R193, R11, 0x40 ;  /* 0x000000400bc17836 */ /* 0x000fe20000000000 */
[----:B------:R-:W-:-:S02]  /*10800*/  FSEL R44, R44, -INF , !P5 ;  /* 0xff8000002c2c7808 */ /* 0x000fc40006800000 */
[----:B------:R-:W-:Y:S02]  /*10810*/  FSEL R46, R46, -INF , !P5 ;  /* 0xff8000002e2e7808 */ /* 0x000fe40006800000 */
[----:B------:R-:W-:Y:S01]  /*10820*/  ISETP.GE.AND P5, PT, R26, UR60, PT ;  /* 0x0000003c1a007c0c */ /* 0x000fe2000bfa6270 */
[----:B------:R-:W-:Y:S01]  /*10830*/  VIADD R26, R11, 0x41 ;  /* 0x000000410b1a7836 */ /* 0x000fe20000000000 */
[----:B------:R-:W-:Y:S02]  /*10840*/  FSEL R45, R45, -INF , !P2 ;  /* 0xff8000002d2d7808 */ /* 0x000fe40005000000 */
[----:B------:R-:W-:Y:S02]  /*10850*/  FSEL R47, R47, -INF , !P2 ;  /* 0xff8000002f2f7808 */ /* 0x000fe40005000000 */
[----:B------:R-:W-:Y:S02]  /*10860*/  ISETP.GE.AND P2, PT, R193, UR60, PT ;  /* 0x0000003cc1007c0c */ /* 0x000fe4000bf46270 */
[----:B------:R-:W-:-:S02]  /*10870*/  IADD3 R193, R11, 0x48, RZ ;  /* 0x000000480bc17810 */ /* 0x000fc40007ffe0ff */
[----:B------:R-:W-:Y:S02]  /*10880*/  FSEL R48, R48, -INF , !P4 ;  /* 0xff80000030307808 */ /* 0x000fe40006000000 */
[----:B------:R-:W-:Y:S02]  /*10890*/  FSEL R50, R50, -INF , !P4 ;  /* 0xff80000032327808 */ /* 0x000fe40006000000 */
[----:B------:R-:W-:Y:S01]  /*108a0*/  ISETP.GE.AND P4, PT, R26, UR60, PT ;  /* 0x0000003c1a007c0c */ /* 0x000fe2000bf86270 */
[----:B------:R-:W-:Y:S01]  /*108b0*/  VIADD R26, R11, 0x49 ;  /* 0x000000490b1a7836 */ /* 0x000fe20000000000 */
[----:B------:R-:W-:Y:S02]  /*108c0*/  FSEL R49, R49, -INF , !P3 ;  /* 0xff80000031317808 */ /* 0x000fe40005800000 */
[----:B------:R-:W-:Y:S02]  /*108d0*/  FSEL R51, R51, -INF , !P3 ;  /* 0xff80000033337808 */ /* 0x000fe40005800000 */
[----:B------:R-:W-:Y:S01]  /*108e0*/  ISETP.GE.AND P3, PT, R193, UR60, PT ;  /* 0x0000003cc1007c0c */ /* 0x000fe2000bf66270 */
[----:B------:R-:W-:Y:S01]  /*108f0*/  VIADD R193, R11, 0x50 ;  /* 0x000000500bc17836 */ /* 0x000fe20000000000 */
[----:B------:R-:W-:-:S02]  /*10900*/  FSEL R52, R52, -INF , !P6 ;  /* 0xff80000034347808 */ /* 0x000fc40007000000 */
[----:B------:R-:W-:Y:S02]  /*10910*/  FSEL R54, R54, -INF , !P6 ;  /* 0xff80000036367808 */ /* 0x000fe40007000000 */
        /* <DEDUP_REMOVED lines=56> */
[----:B------:R-:W-:Y:S02]  /*10ca0*/  ISETP.GE.AND P3, PT, R26, UR60, PT ;  /* 0x0000003c1a007c0c */ /* 0x000fe4000bf66270 */
[----:B------:R-:W-:Y:S02]  /*10cb0*/  FMNMX R26, R24, R23, !PT ;  /* 0x00000017181a7209 */ /* 0x000fe40007800000 */
[----:B------:R-:W-:Y:S02]  /*10cc0*/  FMNMX R194, R195, R22, !PT ;  /* 0x00000016c3c27209 */ /* 0x000fe40007800000 */
[----:B------:R-:W-:Y:S02]  /*10cd0*/  FSEL R81, R81, -INF , !P6 ;  /* 0xff80000051517808 */ /* 0x000fe40007000000 */
[----:B------:R-:W-:-:S02]  /*10ce0*/  FSEL R83, R83, -INF , !P6 ;  /* 0xff80000053537808 */ /* 0x000fc40007000000 */
[----:B------:R-:W-:Y:S02]  /*10cf0*/  ISETP.GE.AND P6, PT, R193, UR60, PT ;  /* 0x0000003cc1007c0c */ /* 0x000fe4000bfc6270 */
        /* <DEDUP_REMOVED lines=42> */
[----:B------:R-:W-:Y:S02]  /*10fa0*/  FSEL R84, R84, -INF , !P5 ;  /* 0xff80000054547808 */ /* 0x000fe40006800000 */
[----:B------:R-:W-:Y:S02]  /*10fb0*/  FSEL R86, R86, -INF , !P5 ;  /* 0xff80000056567808 */ /* 0x000fe40006800000 */
[----:B------:R-:W-:Y:S02]  /*10fc0*/  ISETP.GE.AND P5, PT, R196, UR60, PT ;  /* 0x0000003cc4007c0c */ /* 0x000fe4000bfa6270 */
[----:B------:R-:W-:Y:S02]  /*10fd0*/  IADD3 R196, R11, 0x90, RZ ;  /* 0x000000900bc47810 */ /* 0x000fe40007ffe0ff */
[----:B------:R-:W-:-:S02]  /*10fe0*/  FMNMX R26, R68, R193, !PT ;  /* 0x000000c1441a7209 */ /* 0x000fc40007800000 */
[----:B------:R-:W-:Y:S02]  /*10ff0*/  FMNMX R194, R70, R197, !PT ;  /* 0x000000c546c27209 */ /* 0x000fe40007800000 */
[----:B------:R-:W-:Y:S02]  /*11000*/  FSEL R85, R85, -INF , !P2 ;  /* 0xff80000055557808 */ /* 0x000fe40005000000 */
[----:B------:R-:W-:Y:S02]  /*11010*/  FSEL R87, R87, -INF , !P2 ;  /* 0xff80000057577808 */ /* 0x000fe40005000000 */
[----:B------:R-:W-:Y:S01]  /*11020*/  ISETP.GE.AND P2, PT, R196, UR60, PT ;  /* 0x0000003cc4007c0c */ /* 0x000fe2000bf46270 */
[----:B------:R-:W-:Y:S01]  /*11030*/  VIADD R196, R11, 0x91 ;  /* 0x000000910bc47836 */ /* 0x000fe20000000000 */
[----:B------:R-:W-:Y:S02]  /*11040*/  FMNMX R193, R69, R26, !PT ;  /* 0x0000001a45c17209 */ /* 0x000fe40007800000 */
[----:B------:R-:W-:-:S02]  /*11050*/  FMNMX R197, R71, R194, !PT ;  /* 0x000000c247c57209 */ /* 0x000fc40007800000 */
[----:B------:R-:W-:Y:S02]  /*11060*/  FSEL R88, R88, -INF , !P4 ;  /* 0xff80000058587808 */ /* 0x000fe40006000000 */
[----:B------:R-:W-:Y:S02]  /*11070*/  FSEL R90, R90, -INF , !P4 ;  /* 0xff8000005a5a7808 */ /* 0x000fe40006000000 */
[----:B------:R-:W-:Y:S02]  /*11080*/  FMNMX R26, R72, R193, !PT ;  /* 0x000000c1481a7209 */ /* 0x000fe40007800000 */
[----:B------:R-:W-:Y:S02]  /*11090*/  FMNMX R194, R74, R197, !PT ;  /* 0x000000c54ac27209 */ /* 0x000fe40007800000 */
[----:B------:R-:W-:Y:S01]  /*110a0*/  ISETP.GE.AND P4, PT, R196, UR60, PT ;  /* 0x0000003cc4007c0c */ /* 0x000fe2000bf86270 */
[----:B------:R-:W-:Y:S01]  /*110b0*/  VIADD R196, R11, 0x98 ;  /* 0x000000980bc47836 */ /* 0x000fe20000000000 */
        /* <DEDUP_REMOVED lines=14> */
[----:B------:R-:W-:Y:S02]  /*111a0*/  FMNMX R26, R80, R193, !PT ;  /* 0x000000c1501a7209 */ /* 0x000fe40007800000 */
[----:B------:R-:W-:Y:S02]  /*111b0*/  FMNMX R194, R82, R197, !PT ;  /* 0x000000c552c27209 */ /* 0x000fe40007800000 */
[----:B------:R-:W-:Y:S02]  /*111c0*/  FSEL R93, R93, -INF , !P5 ;  /* 0xff8000005d5d7808 */ /* 0x000fe40006800000 */
[----:B------:R-:W-:Y:S02]  /*111d0*/  FSEL R95, R95, -INF , !P5 ;  /* 0xff8000005f5f7808 */ /* 0x000fe40006800000 */
[----:B------:R-:W-:Y:S01]  /*111e0*/  ISETP.GE.AND P5, PT, R196, UR60, PT ;  /* 0x0000003cc4007c0c */ /* 0x000fe2000bfa6270 */
[----:B------:R-:W-:Y:S01]  /*111f0*/  VIADD R196, R11, 0xa1 ;  /* 0x000000a10bc47836 */ /* 0x000fe20000000000 */
[----:B------:R-:W-:-:S02]  /*11200*/  FMNMX R193, R81, R26, !PT ;  /* 0x0000001a51c17209 */ /* 0x000fc40007800000 */
[----:B------:R-:W-:Y:S02]  /*11210*/  FMNMX R197, R83, R194, !PT ;  /* 0x000000c253c57209 */ /* 0x000fe40007800000 */
[----:B------:R-:W-:Y:S02]  /*11220*/  FSEL R96, R96, -INF , !P2 ;  /* 0xff80000060607808 */ /* 0x000fe40005000000 */
[----:B------:R-:W-:Y:S02]  /*11230*/  FSEL R98, R98, -INF , !P2 ;  /* 0xff80000062627808 */ /* 0x000fe40005000000 */
[----:B------:R-:W-:Y:S02]  /*11240*/  ISETP.GE.AND P2, PT, R196, UR60, PT ;  /* 0x0000003cc4007c0c */ /* 0x000fe4000bf46270 */
[----:B------:R-:W-:Y:S02]  /*11250*/  FMNMX R26, R84, R193, !PT ;  /* 0x000000c1541a7209 */ /* 0x000fe40007800000 */
[----:B------:R-:W-:-:S02]  /*11260*/  FMNMX R194, R86, R197, !PT ;  /* 0x000000c556c27209 */ /* 0x000fc40007800000 */
[----:B------:R-:W-:Y:S02]  /*11270*/  IADD3 R196, R11, 0xa8, RZ ;  /* 0x000000a80bc47810 */ /* 0x000fe40007ffe0ff */
        /* <DEDUP_REMOVED lines=18> */
[----:B------:R-:W-:Y:S02]  /*113a0*/  ISETP.GE.AND P6, PT, R196, UR60, PT ;  /* 0x0000003cc4007c0c */ /* 0x000fe4000bfc6270 */
[----:B------:R-:W-:-:S02]  /*113b0*/  IADD3 R196, R11, 0xb1, RZ ;  /* 0x000000b10bc47810 */ /* 0x000fc40007ffe0ff */
        /* <DEDUP_REMOVED lines=68> */
[----:B------:R-:W-:-:S02]  /*11800*/  FSEL R124, R124, -INF , !P5 ;  /* 0xff8000007c7c7808 */ /* 0x000fc40006800000 */
[----:B------:R-:W-:Y:S02]  /*11810*/  FSEL R126, R126, -INF , !P5 ;  /* 0xff8000007e7e7808 */ /* 0x000fe40006800000 */
[----:B------:R-:W-:Y:S02]  /*11820*/  FMNMX R193, R121, R26, !PT ;  /* 0x0000001a79c17209 */ /* 0x000fe40007800000 */
[----:B------:R-:W-:Y:S02]  /*11830*/  FMNMX R197, R123, R194, !PT ;  /* 0x000000c27bc57209 */ /* 0x000fe40007800000 */
[----:B------:R-:W-:Y:S01]  /*11840*/  ISETP.GE.AND P5, PT, R196, UR60, PT ;  /* 0x0000003cc4007c0c */ /* 0x000fe2000bfa6270 */
[----:B------:R-:W-:Y:S01]  /*11850*/  VIADD R196, R11, 0xe0 ;  /* 0x000000e00bc47836 */ /* 0x000fe20000000000 */
[----:B------:R-:W-:Y:S02]  /*11860*/  FSEL R125, R125, -INF , !P2 ;  /* 0xff8000007d7d7808 */ /* 0x000fe40005000000 */
[----:B------:R-:W-:-:S02]  /*11870*/  FSEL R127, R127, -INF , !P2 ;  /* 0xff8000007f7f7808 */ /* 0x000fc40005000000 */
[----:B------:R-:W-:Y:S02]  /*11880*/  FMNMX R26, R124, R193, !PT ;  /* 0x000000c17c1a7209 */ /* 0x000fe40007800000 */
[----:B------:R-:W-:Y:S02]  /*11890*/  FMNMX R194, R126, R197, !PT ;  /* 0x000000c57ec27209 */ /* 0x000fe40007800000 */
[----:B------:R-:W-:Y:S02]  /*118a0*/  FSEL R128, R128, -INF , !P4 ;  /* 0xff80000080807808 */ /* 0x000fe40006000000 */
[----:B------:R-:W-:Y:S02]  /*118b0*/  FSEL R130, R130, -INF , !P4 ;  /* 0xff80000082827808 */ /* 0x000fe40006000000 */
[----:B------:R-:W-:Y:S02]  /*118c0*/  FMNMX R193, R125, R26, !PT ;  /* 0x0000001a7dc17209 */ /* 0x000fe40007800000 */
[----:B------:R-:W-:-:S02]  /*118d0*/  FMNMX R197, R127, R194, !PT ;  /* 0x000000c27fc57209 */ /* 0x000fc40007800000 */
[----:B------:R-:W-:Y:S02]  /*118e0*/  ISETP.GE.AND P2, PT, R196, UR60, PT ;  /* 0x0000003cc4007c0c */ /* 0x000fe4000bf46270 */
[----:B------:R-:W-:Y:S02]  /*118f0*/  IADD3 R196, R11, 0xe1, RZ ;  /* 0x000000e10bc47810 */ /* 0x000fe40007ffe0ff */
[----:B------:R-:W-:Y:S02]  /*11900*/  FSEL R129, R129, -INF , !P3 ;  /* 0xff80000081817808 */ /* 0x000fe40005800000 */
[----:B------:R-:W-:Y:S02]  /*11910*/  FSEL R131, R131, -INF , !P3 ;  /* 0xff80000083837808 */ /* 0x000fe40005800000 */
[----:B------:R-:W-:Y:S02]  /*11920*/  FMNMX R26, R128, R193, !PT ;  /* 0x000000c1801a7209 */ /* 0x000fe40007800000 */
[----:B------:R-:W-:-:S02]  /*11930*/  FMNMX R194, R130, R197, !PT ;  /* 0x000000c582c27209 */ /* 0x000fc40007800000 */
[----:B------:R-:W-:Y:S01]  /*11940*/  ISETP.GE.AND P4, PT, R196, UR60, PT ;  /* 0x0000003cc4007c0c */ /* 0x000fe2000bf86270 */
[----:B------:R-:W-:Y:S01]  /*11950*/  VIADD R196, R11, 0xe8 ;  /* 0x000000e80bc47836 */ /* 0x000fe20000000000 */
        /* <DEDUP_REMOVED lines=10> */
[----:B------:R-:W-:Y:S02]  /*11a00*/  FSEL R136, R136, -INF , !P2 ;  /* 0xff80000088887808 */ /* 0x000fe40005000000 */
[----:B------:R-:W-:Y:S02]  /*11a10*/  FSEL R138, R138, -INF , !P2 ;  /* 0xff8000008a8a7808 */ /* 0x000fe40005000000 */
[----:B------:R-:W-:-:S02]  /*11a20*/  FMNMX R193, R133, R26, !PT ;  /* 0x0000001a85c17209 */ /* 0x000fc40007800000 */
[----:B------:R-:W-:Y:S02]  /*11a30*/  FMNMX R197, R135, R194, !PT ;  /* 0x000000c287c57209 */ /* 0x000fe40007800000 */
[----:B------:R-:W-:Y:S02]  /*11a40*/  ISETP.GE.AND P6, PT, R196, UR60, PT ;  /* 0x0000003cc4007c0c */ /* 0x000fe4000bfc6270 */
[----:B------:R-:W-:Y:S02]  /*11a50*/  IADD3 R196, R11, 0xf0, RZ ;  /* 0x000000f00bc47810 */ /* 0x000fe40007ffe0ff */
[----:B------:R-:W-:Y:S02]  /*11a60*/  FSEL R137, R137, -INF , !P4 ;  /* 0xff80000089897808 */ /* 0x000fe40006000000 */
[----:B------:R-:W-:Y:S02]  /*11a70*/  FSEL R139, R139, -INF , !P4 ;  /* 0xff8000008b8b7808 */ /* 0x000fe40006000000 */
[----:B------:R-:W-:-:S02]  /*11a80*/  FMNMX R26, R136, R193, !PT ;  /* 0x000000c1881a7209 */ /* 0x000fc40007800000 */
[----:B------:R-:W-:Y:S02]  /*11a90*/  FMNMX R194, R138, R197, !PT ;  /* 0x000000c58ac27209 */ /* 0x000fe40007800000 */
[----:B------:R-:W-:Y:S01]  /*11aa0*/  ISETP.GE.AND P5, PT, R196, UR60, PT ;  /* 0x0000003cc4007c0c */ /* 0x000fe2000bfa6270 */
[----:B------:R-:W-:Y:S01]  /*11ab0*/  VIADD R196, R11, 0xf1 ;  /* 0x000000f10bc47836 */ /* 0x000fe20000000000 */
[----:B------:R-:W-:Y:S02]  /*11ac0*/  FSEL R140, R140, -INF , !P3 ;  /* 0xff8000008c8c7808 */ /* 0x000fe40005800000 */
[----:B------:R-:W-:Y:S02]  /*11ad0*/  FSEL R142, R142, -INF , !P3 ;  /* 0xff8000008e8e7808 */ /* 0x000fe40005800000 */
[----:B------:R-:W-:Y:S02]  /*11ae0*/  FMNMX R193, R137, R26, !PT ;  /* 0x0000001a89c17209 */ /* 0x000fe40007800000 */
[----:B------:R-:W-:-:S02]  /*11af0*/  FMNMX R197, R139, R194, !PT ;  /* 0x000000c28bc57209 */ /* 0x000fc40007800000 */
[----:B------:R-:W-:Y:S02]  /*11b00*/  FSEL R141, R141, -INF , !P6 ;  /* 0xff8000008d8d7808 */ /* 0x000fe40007000000 */
[----:B------:R-:W-:Y:S02]  /*11b10*/  FMNMX R26, R140, R193, !PT ;  /* 0x000000c18c1a7209 */ /* 0x000fe40007800000 */
[----:B------:R-:W-:Y:S02]  /*11b20*/  FSEL R143, R143, -INF , !P6 ;  /* 0xff8000008f8f7808 */ /* 0x000fe40007000000 */
[----:B------:R-:W-:Y:S02]  /*11b30*/  FMNMX R194, R142, R197, !PT ;  /* 0x000000c58ec27209 */ /* 0x000fe40007800000 */
[----:B------:R-:W-:Y:S01]  /*11b40*/  ISETP.GE.AND P2, PT, R196, UR60, PT ;  /* 0x0000003cc4007c0c */ /* 0x000fe2000bf46270 */
[----:B------:R-:W-:Y:S01]  /*11b50*/  VIADD R196, R11, 0xf8 ;  /* 0x000000f80bc47836 */ /* 0x000fe20000000000 */
[----:B------:R-:W-:-:S02]  /*11b60*/  FSEL R144, R144, -INF , !P5 ;  /* 0xff80000090907808 */ /* 0x000fc40006800000 */
[----:B------:R-:W-:Y:S02]  /*11b70*/  FMNMX R193, R141, R26, !PT ;  /* 0x0000001a8dc17209 */ /* 0x000fe40007800000 */
[----:B------:R-:W-:Y:S02]  /*11b80*/  FSEL R146, R146, -INF , !P5 ;  /* 0xff80000092927808 */ /* 0x000fe40006800000 */
[----:B------:R-:W-:Y:S02]  /*11b90*/  FMNMX R197, R143, R194, !PT ;  /* 0x000000c28fc57209 */ /* 0x000fe40007800000 */
[----:B------:R-:W-:Y:S02]  /*11ba0*/  ISETP.GE.AND P4, PT, R196, UR60, PT ;  /* 0x0000003cc4007c0c */ /* 0x000fe4000bf86270 */
[----:B------:R-:W-:Y:S02]  /*11bb0*/  IADD3 R196, R11, 0xf9, RZ ;  /* 0x000000f90bc47810 */ /* 0x000fe40007ffe0ff */
[----:B------:R-:W-:-:S02]  /*11bc0*/  FSEL R145, R145, -INF , !P2 ;  /* 0xff80000091917808 */ /* 0x000fc40005000000 */
[----:B------:R-:W-:Y:S02]  /*11bd0*/  FMNMX R26, R144, R193, !PT ;  /* 0x000000c1901a7209 */ /* 0x000fe40007800000 */
[----:B------:R-:W-:Y:S02]  /*11be0*/  FSEL R147, R147, -INF , !P2 ;  /* 0xff80000093937808 */ /* 0x000fe40005000000 */
[----:B------:R-:W-:Y:S02]  /*11bf0*/  FMNMX R194, R146, R197, !PT ;  /* 0x000000c592c27209 */ /* 0x000fe40007800000 */
[----:B------:R-:W-:Y:S02]  /*11c00*/  ISETP.GE.AND P3, PT, R196, UR60, PT ;  /* 0x0000003cc4007c0c */ /* 0x000fe4000bf66270 */
[----:B------:R-:W-:Y:S02]  /*11c10*/  FSEL R148, R148, -INF , !P4 ;  /* 0xff80000094947808 */ /* 0x000fe40006000000 */
[----:B------:R-:W-:-:S02]  /*11c20*/  FMNMX R193, R145, R26, !PT ;  /* 0x0000001a91c17209 */ /* 0x000fc40007800000 */
[----:B------:R-:W-:Y:S02]  /*11c30*/  FSEL R150, R150, -INF , !P4 ;  /* 0xff80000096967808 */ /* 0x000fe40006000000 */
[----:B------:R-:W-:Y:S02]  /*11c40*/  FMNMX R197, R147, R194, !PT ;  /* 0x000000c293c57209 */ /* 0x000fe40007800000 */
[----:B------:R-:W-:Y:S02]  /*11c50*/  FSEL R149, R149, -INF , !P3 ;  /* 0xff80000095957808 */ /* 0x000fe40005800000 */
[----:B------:R-:W-:Y:S02]  /*11c60*/  FMNMX R26, R148, R193, !PT ;  /* 0x000000c1941a7209 */ /* 0x000fe40007800000 */
[----:B------:R-:W-:Y:S02]  /*11c70*/  FSEL R151, R151, -INF , !P3 ;  /* 0xff80000097977808 */ /* 0x000fe40005800000 */
[----:B------:R-:W-:-:S02]  /*11c80*/  FMNMX R194, R150, R197, !PT ;  /* 0x000000c596c27209 */ /* 0x000fc40007800000 */
[----:B------:R-:W-:Y:S02]  /*11c90*/  FMNMX R26, R149, R26, !PT ;  /* 0x0000001a951a7209 */ /* 0x000fe40007800000 */
[----:B------:R-:W-:Y:S02]  /*11ca0*/  FMNMX R194, R151, R194, !PT ;  /* 0x000000c297c27209 */ /* 0x000fe40007800000 */
[----:B------:R-:W-:Y:S01]  /*11cb0*/  PRMT R198, RZ, 0x654, R198 ;  /* 0x00000654ffc67816 */ /* 0x000fe200000000c6 */
[----:B------:R-:W1:Y:S01]  /*11cc0*/  SHFL.BFLY PT, R193, R26, 0x1, 0x1f ;  /* 0x0c201f001ac17f89 */ /* 0x000e6200000e0000 */
[----:B------:R-:W-:Y:S02]  /*11cd0*/  SHF.L.U32 R199, R3, 0x1f, RZ ;  /* 0x0000001f03c77819 */ /* 0x000fe400000006ff */
[----:B------:R2:W-:Y:S01]  /*11ce0*/  SYNCS.ARRIVE.TRANS64.RED.A1T0 RZ, [R198+URZ], RZ ;  /* 0x000000ffc6ff79a7 */ /* 0x0005e2000810043f */
[----:B------:R-:W3:Y:S01]  /*11cf0*/  SHFL.BFLY PT, R197, R194, 0x1, 0x1f ;  /* 0x0c201f00c2c57f89 */ /* 0x000ee200000e0000 */
[----:B------:R-:W4:Y:S01]  /*11d00*/  SYNCS.PHASECHK.TRANS64.TRYWAIT P4, [R200+URZ+0x2a800], R199 ;  /* 0x02a800c7c80075a7 */ /* 0x000f22000808017f */
[----:B-1----:R-:W-:-:S02]  /*11d10*/  FMNMX R196, R26, R193, !PT ;  /* 0x000000c11ac47209 */ /* 0x002fc40007800000 */
[----:B---3--:R-:W-:-:S03]  /*11d20*/  FMNMX R197, R194, R197, !PT ;  /* 0x000000c5c2c57209 */ /* 0x008fc60007800000 */
[----:B------:R-:W1:Y:S04]  /*11d30*/  SHFL.BFLY PT, R193, R196, 0x2, 0x1f ;  /* 0x0c401f00c4c17f89 */ /* 0x000e6800000e0000 */
[----:B------:R-:W3:Y:S01]  /*11d40*/  SHFL.BFLY PT, R26, R197, 0x2, 0x1f ;  /* 0x0c401f00c51a7f89 */ /* 0x000ee200000e0000 */
[----:B-1----:R-:W-:Y:S02]  /*11d50*/  FMNMX R193, R196, R193, !PT ;  /* 0x000000c1c4c17209 */ /* 0x002fe40007800000 */
[----:B---3--:R-:W-:Y:S02]  /*11d60*/  FMNMX R194, R197, R26, !PT ;  /* 0x0000001ac5c27209 */ /* 0x008fe40007800000 */
[----:B------:R-:W-:Y:S02]  /*11d70*/  FSETP.NEU.AND P2, PT, R193, -INF , PT ;  /* 0xff800000c100780b */ /* 0x000fe40003f4d000 */
[----:B------:R-:W-:-:S02]  /*11d80*/  FSETP.NEU.AND P3, PT, R194, -INF , PT ;  /* 0xff800000c200780b */ /* 0x000fc40003f6d000 */
[----:B--2---:R-:W-:Y:S02]  /*11d90*/  FSEL R198, R193, RZ, P2 ;  /* 0x000000ffc1c67208 */ /* 0x004fe40001000000 */
[----:B------:R-:W-:Y:S01]  /*11da0*/  FSEL R201, R194, RZ, P3 ;  /* 0x000000ffc2c97208 */ /* 0x000fe20001800000 */
[----:B----4-:R-:W-:Y:S08]  /*11db0*/  @!P4 BRA `(.L_x_44) ;  /* 0x000000800048c947 */ /* 0x010ff00003800000 */
.L_x_92:
[----:B------:R-:W-:Y:S05]  /*11dc0*/  BSYNC B0 ;  /* 0x0000000000007941 */ /* 0x000fea0003800000 */
.L_x_43:
[C---:B------:R-:W-:Y:S01]  /*11dd0*/  FADD R196, -R198.reuse, R23 ;  /* 0x00000017c6c47221 */ /* 0x040fe20000000100 */
[C---:B------:R-:W-:Y:S01]  /*11de0*/  FADD R23, -R201.reuse, R22 ;  /* 0x00000016c9177221 */ /* 0x040fe20000000100 */
[----:B------:R-:W-:Y:S01]  /*11df0*/  FMUL R22, R201, UR5 ;  /* 0x00000005c9167c20 */ /* 0x000fe20008400000 */
[----:B------:R-:W-:Y:S01]  /*11e00*/  FMUL R197, R198, UR5 ;  /* 0x00000005c6c57c20 */ /* 0x000fe20008400000 */
[----:B------:R-:W-:Y:S01]  /*11e10*/  FMUL R196, R196, UR5 ;  /* 0x00000005c4c47c20 */ /* 0x000fe20008400000 */
[----:B------:R-:W-:Y:S01]  /*11e20*/  FMUL R23, R23, UR5 ;  /* 0x0000000517177c20 */ /* 0x000fe20008400000 */
[--C-:B------:R-:W-:Y:S01]  /*11e30*/  FFMA R195, R195, UR5, -R22.reuse ;  /* 0x00000005c3c37c23 */ /* 0x100fe20008000816 */
[--C-:B------:R-:W-:Y:S01]  /*11e40*/  FFMA R24, R24, UR5, -R197.reuse ;  /* 0x0000000518187c23 */ /* 0x100fe200080008c5 */
[--C-:B------:R-:W-:Y:S01]  /*11e50*/  FFMA R25, R25, UR5, -R197.reuse ;  /* 0x0000000519197c23 */ /* 0x100fe200080008c5 */
[--C-:B------:R-:W-:Y:S01]  /*11e60*/  FFMA R28, R28, UR5, -R197.reuse ;  /* 0x000000051c1c7c23 */ /* 0x100fe200080008c5 */
[--C-:B------:R-:W-:Y:S01]  /*11e70*/  FFMA R29, R29, UR5, -R197.reuse ;  /* 0x000000051d1d7c23 */ /* 0x100fe200080008c5 */
[----:B------:R-:W-:Y:S01]  /*11e80*/  FSETP.GEU.AND P6, PT, R195, -126, PT ;  /* 0xc2fc0000c300780b */ /* 0x000fe20003fce000 */
[--C-:B------:R-:W-:Y:S01]  /*11e90*/  FFMA R32, R32, UR5, -R197.reuse ;  /* 0x0000000520207c23 */ /* 0x100fe200080008c5 */
        /* <DEDUP_REMOVED lines=59> */
[----:B------:R-:W-:Y:S01]  /*12250*/  FFMA R149, R149, UR5, -R197 ;  /* 0x0000000595957c23 */ /* 0x000fe200080008c5 */
[--C-:B------:R-:W-:Y:S01]  /*12260*/  FFMA R197, R30, UR5, -R22.reuse ;  /* 0x000000051ec57c23 */ /* 0x100fe20008000816 */
[--C-:B------:R-:W-:Y:S01]  /*12270*/  FFMA R27, R27, UR5, -R22.reuse ;  /* 0x000000051b1b7c23 */ /* 0x100fe20008000816 */
[----:B------:R-:W2:Y:S01]  /*12280*/  MUFU.EX2 R30, R195 ;  /* 0x000000c3001e7308 */ /* 0x000ea20000000800 */
[----:B------:R-:W-:Y:S01]  /*12290*/  FSETP.GEU.AND P2, PT, R196, -126, PT ;  /* 0xc2fc0000c400780b */ /* 0x000fe20003f4e000 */
[--C-:B-1----:R-:W-:Y:S01]  /*122a0*/  FFMA R200, R35, UR5, -R22.reuse ;  /* 0x0000000523c87c23 */ /* 0x102fe20008000816 */
[----:B------:R-:W-:Y:S01]  /*122b0*/  FSETP.GEU.AND P4, PT, R23, -126, PT ;  /* 0xc2fc00001700780b */ /* 0x000fe20003f8e000 */
[--C-:B------:R-:W-:Y:S01]  /*122c0*/  FFMA R202, R39, UR5, -R22.reuse ;  /* 0x0000000527ca7c23 */ /* 0x100fe20008000816 */
[----:B------:R-:W-:Y:S01]  /*122d0*/  FSETP.GEU.AND P5, PT, R27, -126, PT ;  /* 0xc2fc00001b00780b */ /* 0x000fe20003fae000 */
[--C-:B------:R-:W-:Y:S01]  /*122e0*/  FFMA R198, R34, UR5, -R22.reuse ;  /* 0x0000000522c67c23 */ /* 0x100fe20008000816 */
[----:B------:R-:W-:Y:S01]  /*122f0*/  FFMA R201, R38, UR5, -R22 ;  /* 0x0000000526c97c23 */ /* 0x000fe20008000816 */
[----:B------:R-:W-:Y:S01]  /*12300*/  MOV R26, UR61 ;  /* 0x0000003d001a7c02 */ /* 0x000fe20008000f00 */
[----:B------:R-:W-:Y:S05]  /*12310*/  WARPSYNC.ALL ;  /* 0x0000000000007948 */ /* 0x000fea0003800000 */
[----:B------:R-:W-:Y:S01]  /*12320*/  @!P2 FMUL R196, R196, 0.5 ;  /* 0x3f000000c4c4a820 */ /* 0x000fe20000400000 */
[----:B------:R-:W-:-:S02]  /*12330*/  IMAD R26, R15, 0xa00, R26 ;  /* 0x00000a000f1a7824 */ /* 0x000fc400078e021a */
[----:B------:R-:W-:Y:S01]  /*12340*/  @!P4 FMUL R23, R23, 0.5 ;  /* 0x3f0000001717c820 */ /* 0x000fe20000400000 */
[----:B--2---:R-:W-:Y:S01]  /*12350*/  @!P6 FMUL R30, R30, R30 ;  /* 0x0000001e1e1ee220 */ /* 0x004fe20000400000 */
[----:B------:R-:W-:Y:S01]  /*12360*/  FSETP.GEU.AND P6, PT, R200, -126, PT ;  /* 0xc2fc0000c800780b */ /* 0x000fe20003fce000 */
[----:B------:R-:W-:Y:S01]  /*12370*/  @!P5 FMUL R27, R27, 0.5 ;  /* 0x3f0000001b1bd820 */ /* 0x000fe20000400000 */
[----:B------:R1:W2:Y:S01]  /*12380*/  MUFU.EX2 R199, R196 ;  /* 0x000000c400c77308 */ /* 0x0002a20000000800 */
[----:B------:R-:W-:Y:S01]  /*12390*/  FSETP.GEU.AND P3, PT, R197, -126, PT ;  /* 0xc2fc0000c500780b */ /* 0x000fe20003f6e000 */
[--C-:B------:R-:W-:Y:S01]  /*123a0*/  FFMA R42, R42, UR5, -R22.reuse ;  /* 0x000000052a2a7c23 */ /* 0x100fe20008000816 */
[----:B------:R-:W-:Y:S01]  /*123b0*/  R2UR UR58, R26 ;  /* 0x000000001a3a72ca */ /* 0x000fe200000e0000 */
[--C-:B------:R-:W-:Y:S01]  /*123c0*/  FFMA R43, R43, UR5, -R22.reuse ;  /* 0x000000052b2b7c23 */ /* 0x100fe20008000816 */
[--C-:B------:R-:W-:Y:S01]  /*123d0*/  FFMA R46, R46, UR5, -R22.reuse ;  /* 0x000000052e2e7c23 */ /* 0x100fe20008000816 */
[--C-:B------:R-:W-:Y:S01]  /*123e0*/  FFMA R47, R47, UR5, -R22.reuse ;  /* 0x000000052f2f7c23 */ /* 0x100fe20008000816 */
[--C-:B------:R-:W-:Y:S01]  /*123f0*/  FFMA R50, R50, UR5, -R22.reuse ;  /* 0x0000000532327c23 */ /* 0x100fe20008000816 */
[----:B------:R-:W3:Y:S01]  /*12400*/  MUFU.EX2 R23, R23 ;  /* 0x0000001700177308 */ /* 0x000ee20000000800 */
[--C-:B-1----:R-:W-:Y:S01]  /*12410*/  FFMA R196, R31, UR5, -R22.reuse ;  /* 0x000000051fc47c23 */ /* 0x102fe20008000816 */
[--C-:B------:R-:W-:Y:S01]  /*12420*/  FFMA R51, R51, UR5, -R22.reuse ;  /* 0x0000000533337c23 */ /* 0x100fe20008000816 */
[----:B------:R-:W-:Y:S01]  /*12430*/  @!P6 FMUL R200, R200, 0.5 ;  /* 0x3f000000c8c8e820 */ /* 0x000fe20000400000 */
[--C-:B------:R-:W-:Y:S01]  /*12440*/  FFMA R54, R54, UR5, -R22.reuse ;  /* 0x0000000536367c23 */ /* 0x100fe20008000816 */
[--C-:B------:R-:W-:Y:S01]  /*12450*/  FFMA R55, R55, UR5, -R22.reuse ;  /* 0x0000000537377c23 */ /* 0x100fe20008000816 */
[----:B------:R-:W-:Y:S01]  /*12460*/  @!P3 FMUL R197, R197, 0.5 ;  /* 0x3f000000c5c5b820 */ /* 0x000fe20000400000 */
[--C-:B------:R-:W-:Y:S01]  /*12470*/  FFMA R58, R58, UR5, -R22.reuse ;  /* 0x000000053a3a7c23 */ /* 0x100fe20008000816 */
[----:B------:R1:W4:Y:S01]  /*12480*/  MUFU.EX2 R31, R27 ;  /* 0x0000001b001f7308 */ /* 0x0003220000000800 */
[----:B--2---:R-:W-:Y:S01]  /*12490*/  @!P2 FMUL R199, R199, R199 ;  /* 0x000000c7c7c7a220 */ /* 0x004fe20000400000 */
[----:B------:R-:W-:Y:S01]  /*124a0*/  FSETP.GEU.AND P2, PT, R196, -126, PT ;  /* 0xc2fc0000c400780b */ /* 0x000fe20003f4e000 */
[--C-:B------:R-:W-:Y:S01]  /*124b0*/  FFMA R59, R59, UR5, -R22.reuse ;  /* 0x000000053b3b7c23 */ /* 0x100fe20008000816 */
[----:B------:R-:W-:Y:S01]  /*124c0*/  FFMA R62, R62, UR5, -R22 ;  /* 0x000000053e3e7c23 */ /* 0x000fe20008000816 */
[-C--:B------:R-:W-:Y:S01]  /*124d0*/  FMUL R184, R184, R199.reuse ;  /* 0x000000c7b8b87220 */ /* 0x080fe20000400000 */
[-C--:B------:R-:W-:Y:S01]  /*124e0*/  FMUL R185, R185, R199.reuse ;  /* 0x000000c7b9b97220 */ /* 0x080fe20000400000 */
[----:B------:R-:W-:Y:S01]  /*124f0*/  FMUL R188, R188, R199 ;  /* 0x000000c7bcbc7220 */ /* 0x000fe20000400000 */
[----:B------:R-:W2:Y:S01]  /*12500*/  MUFU.EX2 R39, R200 ;  /* 0x000000c800277308 */ /* 0x000ea20000000800 */
[----:B---3--:R-:W-:Y:S01]  /*12510*/  @!P4 FMUL R23, R23, R23 ;  /* 0x000000171717c220 */ /* 0x008fe20000400000 */
[----:B------:R-:W-:Y:S01]  /*12520*/  FSETP.GEU.AND P4, PT, R198, -126, PT ;  /* 0xc2fc0000c600780b */ /* 0x000fe20003f8e000 */
[----:B------:R-:W-:Y:S01]  /*12530*/  FMUL R189, R189, R199 ;  /* 0x000000c7bdbd7220 */ /* 0x000fe20000400000 */
[----:B-1----:R-:W-:Y:S01]  /*12540*/  MOV R27, 0xc0000010 ;  /* 0xc0000010001b7802 */ /* 0x002fe20000000f00 */
[----:B------:R-:W-:Y:S01]  /*12550*/  FFMA R12, R23, R12, R30 ;  /* 0x0000000c170c7223 */ /* 0x000fe2000000001e */
[----:B------:R-:W-:Y:S01]  /*12560*/  FMUL R186, R186, R23 ;  /* 0x00000017baba7220 */ /* 0x000fe20000400000 */
[----:B------:R-:W-:Y:S01]  /*12570*/  @!P2 FMUL R196, R196, 0.5 ;  /* 0x3f000000c4c4a820 */ /* 0x000fe20000400000 */
[----:B------:R-:W1:Y:S01]  /*12580*/  MUFU.EX2 R34, R197 ;  /* 0x000000c500227308 */ /* 0x000e620000000800 */
[----:B----4-:R-:W-:Y:S01]  /*12590*/  @!P5 FMUL R31, R31, R31 ;  /* 0x0000001f1f1fd220 */ /* 0x010fe20000400000 */
[----:B------:R-:W-:Y:S01]  /*125a0*/  FSETP.GEU.AND P5, PT, R201, -126, PT ;  /* 0xc2fc0000c900780b */ /* 0x000fe20003fae000 */
[-C--:B------:R-:W-:Y:S01]  /*125b0*/  FMUL R187, R187, R23.reuse ;  /* 0x00000017bbbb7220 */ /* 0x080fe20000400000 */
[----:B------:R-:W-:Y:S01]  /*125c0*/  R2UR UR59, R27 ;  /* 0x000000001b3b72ca */ /* 0x000fe200000e0000 */
[-C--:B------:R-:W-:Y:S01]  /*125d0*/  FMUL R190, R190, R23.reuse ;  /* 0x00000017bebe7220 */ /* 0x080fe20000400000 */
[----:B------:R-:W-:Y:S01]  /*125e0*/  FMUL R191, R191, R23 ;  /* 0x00000017bfbf7220 */ /* 0x000fe20000400000 */
[----:B------:R-:W-:Y:S01]  /*125f0*/  @!P4 FMUL R198, R198, 0.5 ;  /* 0x3f000000c6c6c820 */ /* 0x000fe20000400000 */
[----:B------:R-:W3:Y:S01]  /*12600*/  MUFU.EX2 R35, R196 ;  /* 0x000000c400237308 */ /* 0x000ee20000000800 */
[----:B--2---:R-:W-:Y:S01]  /*12610*/  @!P6 FMUL R39, R39, R39 ;  /* 0x000000272727e220 */ /* 0x004fe20000400000 */
[----:B------:R-:W-:Y:S01]  /*12620*/  FSETP.GEU.AND P6, PT, R28, -126, PT ;  /* 0xc2fc00001c00780b */ /* 0x000fe20003fce000 */
[-C--:B------:R-:W-:Y:S01]  /*12630*/  FMUL R176, R176, R199.reuse ;  /* 0x000000c7b0b07220 */ /* 0x080fe20000400000 */
[-C--:B------:R-:W-:Y:S01]  /*12640*/  FMUL R177, R177, R199.reuse ;  /* 0x000000c7b1b17220 */ /* 0x080fe20000400000 */
[-C--:B------:R-:W-:Y:S01]  /*12650*/  FMUL R180, R180, R199.reuse ;  /* 0x000000c7b4b47220 */ /* 0x080fe20000400000 */
[----:B------:R-:W-:Y:S01]  /*12660*/  FMUL R181, R181, R199 ;  /* 0x000000c7b5b57220 */ /* 0x000fe20000400000 */
[----:B------:R-:W-:Y:S01]  /*12670*/  @!P5 FMUL R201, R201, 0.5 ;  /* 0x3f000000c9c9d820 */ /* 0x000fe20000400000 */
[----:B------:R-:W2:Y:S01]  /*12680*/  MUFU.EX2 R38, R198 ;  /* 0x000000c600267308 */ /* 0x000ea20000000800 */
[----:B-1----:R-:W-:Y:S01]  /*12690*/  @!P3 FMUL R34, R34, R34 ;  /* 0x000000222222b220 */ /* 0x002fe20000400000 */
[-C--:B------:R-:W-:Y:S01]  /*126a0*/  FMUL R178, R178, R23.reuse ;  /* 0x00000017b2b27220 */ /* 0x080fe20000400000 */
[-C--:B------:R-:W-:Y:S01]  /*126b0*/  FMUL R179, R179, R23.reuse ;  /* 0x00000017b3b37220 */ /* 0x080fe20000400000 */
[-C--:B------:R-:W-:Y:S01]  /*126c0*/  FMUL R182, R182, R23.reuse ;  /* 0x00000017b6b67220 */ /* 0x080fe20000400000 */
[----:B------:R-:W-:Y:S01]  /*126d0*/  FMUL R183, R183, R23 ;  /* 0x00000017b7b77220 */ /* 0x000fe20000400000 */
[----:B------:R-:W-:Y:S01]  /*126e0*/  FMUL R168, R168, R199 ;  /* 0x000000c7a8a87220 */ /* 0x000fe20000400000 */
[----:B------:R-:W-:Y:S01]  /*126f0*/  @!P6 FMUL R28, R28, 0.5 ;  /* 0x3f0000001c1ce820 */ /* 0x000fe20000400000 */
[----:B------:R-:W1:Y:S01]  /*12700*/  MUFU.EX2 R195, R201 ;  /* 0x000000c900c37308 */ /* 0x000e620000000800 */
[----:B---3--:R-:W-:Y:S01]  /*12710*/  @!P2 FMUL R35, R35, R35 ;  /* 0x000000232323a220 */ /* 0x008fe20000400000 */
[----:B------:R-:W-:Y:S01]  /*12720*/  FSETP.GEU.AND P2, PT, R24, -126, PT ;  /* 0xc2fc00001800780b */ /* 0x000fe20003f4e000 */
[-C--:B------:R-:W-:Y:S01]  /*12730*/  FMUL R169, R169, R199.reuse ;  /* 0x000000c7a9a97220 */ /* 0x080fe20000400000 */
[-C--:B------:R-:W-:Y:S01]  /*12740*/  FMUL R172, R172, R199.reuse ;  /* 0x000000c7acac7220 */ /* 0x080fe20000400000 */
[----:B------:R-:W-:Y:S01]  /*12750*/  FMUL R173, R173, R199 ;  /* 0x000000c7adad7220 */ /* 0x000fe20000400000 */
[-C--:B------:R-:W-:Y:S01]  /*12760*/  FMUL R170, R170, R23.reuse ;  /* 0x00000017aaaa7220 */ /* 0x080fe20000400000 */
[-C--:B------:R-:W-:Y:S01]  /*12770*/  FMUL R171, R171, R23.reuse ;  /* 0x00000017abab7220 */ /* 0x080fe20000400000 */
[----:B------:R3:W4:Y:S01]  /*12780*/  MUFU.EX2 R200, R28 ;  /* 0x0000001c00c87308 */ /* 0x0007220000000800 */
[----:B--2---:R-:W-:Y:S01]  /*12790*/  @!P4 FMUL R38, R38, R38 ;  /* 0x000000262626c220 */ /* 0x004fe20000400000 */
[----:B------:R-:W-:Y:S01]  /*127a0*/  FSETP.GEU.AND P4, PT, R25, -126, PT ;  /* 0xc2fc00001900780b */ /* 0x000fe20003f8e000 */
[-C--:B------:R-:W-:Y:S01]  /*127b0*/  FMUL R174, R174, R23.reuse ;  /* 0x00000017aeae7220 */ /* 0x080fe20000400000 */
[----:B------:R-:W-:Y:S01]  /*127c0*/  FMUL R175, R175, R23 ;  /* 0x00000017afaf7220 */ /* 0x000fe20000400000 */
[-C--:B------:R-:W-:Y:S01]  /*127d0*/  FMUL R160, R160, R199.reuse ;  /* 0x000000c7a0a07220 */ /* 0x080fe20000400000 */
[-C--:B------:R-:W-:Y:S01]  /*127e0*/  FMUL R161, R161, R199.reuse ;  /* 0x000000c7a1a17220 */ /* 0x080fe20000400000 */
[----:B------:R-:W-:Y:S01]  /*127f0*/  @!P2 FMUL R24, R24, 0.5 ;  /* 0x3f0000001818a820 */ /* 0x000fe20000400000 */
[----:B------:R-:W-:Y:S01]  /*12800*/  FMUL R164, R164, R199 ;  /* 0x000000c7a4a47220 */ /* 0x000fe20000400000 */
[----:B---3--:R-:W-:-:S02]  /*12810*/  VIADD R28, R26, 0x400 ;  /* 0x000004001a1c7836 */ /* 0x008fc40000000000 */
[----:B-1----:R-:W-:Y:S01]  /*12820*/  @!P5 FMUL R195, R195, R195 ;  /* 0x000000c3c3c3d220 */ /* 0x002fe20000400000 */
[----:B------:R-:W-:Y:S01]  /*12830*/  FSETP.GEU.AND P5, PT, R29, -126, PT ;  /* 0xc2fc00001d00780b */ /* 0x000fe20003fae000 */
[----:B------:R1:W2:Y:S01]  /*12840*/  MUFU.EX2 R198, R24 ;  /* 0x0000001800c67308 */ /* 0x0002a20000000800 */
[----:B------:R-:W-:Y:S01]  /*12850*/  FMUL R165, R165, R199 ;  /* 0x000000c7a5a57220 */ /* 0x000fe20000400000 */
[----:B------:R-:W-:Y:S01]  /*12860*/  R2UR UR6, R28 ;  /* 0x000000001c0672ca */ /* 0x000fe200000e0000 */
[----:B------:R-:W-:Y:S02]  /*12870*/  VIADD R28, R26, 0x800 ;  /* 0x000008001a1c7836 */ /* 0x000fe40000000000 */
[----:B------:R-:W-:Y:S01]  /*12880*/  @!P4 FMUL R25, R25, 0.5 ;  /* 0x3f0000001919c820 */ /* 0x000fe20000400000 */
[----:B----4-:R-:W-:Y:S01]  /*12890*/  @!P6 FMUL R200, R200, R200 ;  /* 0x000000c8c8c8e220 */ /* 0x010fe20000400000 */
[-C--:B------:R-:W-:Y:S01]  /*128a0*/  FMUL R162, R162, R23.reuse ;  /* 0x00000017a2a27220 */ /* 0x080fe20000400000 */
[----:B------:R-:W-:Y:S01]  /*128b0*/  FMUL R163, R163, R23 ;  /* 0x00000017a3a37220 */ /* 0x000fe20000400000 */
[----:B------:R-:W-:Y:S01]  /*128c0*/  R2UR UR14, R28 ;  /* 0x000000001c0e72ca */ /* 0x000fe200000e0000 */
[C---:B------:R-:W-:Y:S01]  /*128d0*/  VIADD R28, R26.reuse, 0x220 ;  /* 0x000002201a1c7836 */ /* 0x040fe20000000000 */
[----:B------:R3:W4:Y:S01]  /*128e0*/  MUFU.EX2 R197, R25 ;  /* 0x0000001900c57308 */ /* 0x0007220000000800 */
[----:B-1----:R-:W-:-:S02]  /*128f0*/  VIADD R24, R26, 0x200 ;  /* 0x000002001a187836 */ /* 0x002fc40000000000 */
[----:B------:R-:W-:Y:S01]  /*12900*/  @!P5 FMUL R29, R29, 0.5 ;  /* 0x3f0000001d1dd820 */ /* 0x000fe20000400000 */
[-C--:B------:R-:W-:Y:S01]  /*12910*/  FMUL R166, R166, R23.reuse ;  /* 0x00000017a6a67220 */ /* 0x080fe20000400000 */
[----:B------:R-:W-:Y:S01]  /*12920*/  R2UR UR22, R28 ;  /* 0x000000001c1672ca */ /* 0x000fe200000e0000 */
[----:B------:R-:W-:Y:S01]  /*12930*/  FMUL R167, R167, R23 ;  /* 0x00000017a7a77220 */ /* 0x000fe20000400000 */
[----:B------:R-:W-:Y:S01]  /*12940*/  IADD3 R28, R26, 0x820, RZ ;  /* 0x000008201a1c7810 */ /* 0x000fe20007ffe0ff */
[----:B--2---:R-:W-:Y:S01]  /*12950*/  @!P2 FMUL R198, R198, R198 ;  /* 0x000000c6c6c6a220 */ /* 0x004fe20000400000 */
[----:B------:R1:W2:Y:S01]  /*12960*/  MUFU.EX2 R201, R29 ;  /* 0x0000001d00c97308 */ /* 0x0002a20000000800 */
[----:B---3--:R-:W-:Y:S01]  /*12970*/  MOV R25, 0xc0000010 ;  /* 0xc000001000197802 */ /* 0x008fe20000000f00 */
[-C--:B------:R-:W-:Y:S01]  /*12980*/  FMUL R152, R152, R199.reuse ;  /* 0x000000c798987220 */ /* 0x080fe20000400000 */
[----:B------:R-:W-:Y:S01]  /*12990*/  R2UR UR34, R28 ;  /* 0x000000001c2272ca */ /* 0x000fe200000e0000 */
[-C--:B------:R-:W-:Y:S01]  /*129a0*/  FMUL R153, R153, R199.reuse ;  /* 0x000000c799997220 */ /* 0x080fe20000400000 */
[----:B------:R-:W-:Y:S01]  /*129b0*/  IADD3 R28, R26, 0x240, RZ ;  /* 0x000002401a1c7810 */ /* 0x000fe20007ffe0ff */
[-C--:B------:R-:W-:Y:S01]  /*129c0*/  FMUL R156, R156, R199.reuse ;  /* 0x000000c79c9c7220 */ /* 0x080fe20000400000 */
[----:B------:R-:W-:Y:S01]  /*129d0*/  R2UR UR55, R25 ;  /* 0x00000000193772ca */ /* 0x000fe200000e0000 */
[----:B------:R-:W-:Y:S01]  /*129e0*/  FMUL R157, R157, R199 ;  /* 0x000000c79d9d7220 */ /* 0x000fe20000400000 */
[----:B------:R-:W-:Y:S01]  /*129f0*/  R2UR UR42, R28 ;  /* 0x000000001c2a72ca */ /* 0x000fe200000e0000 */
[----:B------:R-:W-:Y:S01]  /*12a00*/  VIADD R28, R26, 0x440 ;  /* 0x000004401a1c7836 */ /* 0x000fe20000000000 */
[----:B-1----:R-:W-:Y:S01]  /*12a10*/  MOV R29, 0xc0000010 ;  /* 0xc0000010001d7802 */ /* 0x002fe20000000f00 */
[----:B----4-:R-:W-:Y:S01]  /*12a20*/  @!P4 FMUL R197, R197, R197 ;  /* 0x000000c5c5c5c220 */ /* 0x010fe20000400000 */
[----:B------:R-:W-:Y:S01]  /*12a30*/  R2UR UR11, R25 ;  /* 0x00000000190b72ca */ /* 0x000fe200000e0000 */
[----:B------:R-:W-:Y:S01]  /*12a40*/  FMUL R154, R154, R23 ;  /* 0x000000179a9a7220 */ /* 0x000fe20000400000 */
[----:B------:R-:W-:Y:S01]  /*12a50*/  R2UR UR46, R28 ;  /* 0x000000001c2e72ca */ /* 0x000fe200000e0000 */
[----:B------:R-:W-:-:S02]  /*12a60*/  VIADD R28, R26, 0x840 ;  /* 0x000008401a1c7836 */ /* 0x000fc40000000000 */
[----:B--2---:R-:W-:Y:S01]  /*12a70*/  @!P5 FMUL R201, R201, R201 ;  /* 0x000000c9c9c9d220 */ /* 0x004fe20000400000 */
[----:B------:R-:W-:Y:S01]  /*12a80*/  R2UR UR7, R29 ;  /* 0x000000001d0772ca */ /* 0x000fe200000e0000 */
[-C--:B------:R-:W-:Y:S01]  /*12a90*/  FMUL R155, R155, R23.reuse ;  /* 0x000000179b9b7220 */ /* 0x080fe20000400000 */
[----:B------:R-:W-:Y:S01]  /*12aa0*/  R2UR UR15, R29 ;  /* 0x000000001d0f72ca */ /* 0x000fe200000e0000 */
[-C--:B------:R-:W-:Y:S01]  /*12ab0*/  FMUL R158, R158, R23.reuse ;  /* 0x000000179e9e7220 */ /* 0x080fe20000400000 */
[----:B------:R-:W-:Y:S01]  /*12ac0*/  R2UR UR24, R28 ;  /* 0x000000001c1872ca */ /* 0x000fe200000e0000 */
[----:B------:R-:W-:Y:S01]  /*12ad0*/  VIADD R28, R26, 0x460 ;  /* 0x000004601a1c7836 */ /* 0x000fe20000000000 */
[----:B------:R-:W-:Y:S01]  /*12ae0*/  R2UR UR19, R25 ;  /* 0x00000000191372ca */ /* 0x000fe200000e0000 */
[----:B------:R-:W-:Y:S01]  /*12af0*/  FMUL R159, R159, R23 ;  /* 0x000000179f9f7220 */ /* 0x000fe20000400000 */
[----:B------:R-:W-:Y:S01]  /*12b00*/  R2UR UR23, R29 ;  /* 0x000000001d1772ca */ /* 0x000fe200000e0000 */
[----:B------:R-:W-:Y:S01]  /*12b10*/  FFMA R14, R199, R14, R198 ;  /* 0x0000000ec70e7223 */ /* 0x000fe200000000c6 */
[----:B------:R-:W-:Y:S01]  /*12b20*/  R2UR UR27, R25 ;  /* 0x00000000191b72ca */ /* 0x000fe200000e0000 */
[--C-:B------:R-:W-:Y:S01]  /*12b30*/  FFMA R63, R63, UR5, -R22.reuse ;  /* 0x000000053f3f7c23 */ /* 0x100fe20008000816 */
        /* <DEDUP_REMOVED lines=19> */
[----:B------:R-:W-:Y:S01]  /*12c70*/  FADD R25, R12, R31 ;  /* 0x0000001f0c197221 */ /* 0x000fe20000000000 */
[----:B------:R-:W-:Y:S01]  /*12c80*/  R2UR UR8, R28 ;  /* 0x000000001c0872ca */ /* 0x000fe200000e0000 */
[----:B------:R-:W-:Y:S01]  /*12c90*/  FFMA R83, R83, UR5, -R22 ;  /* 0x0000000553537c23 */ /* 0x000fe20008000816 */
[----:B------:R-:W-:Y:S01]  /*12ca0*/  F2FP.BF16.F32.PACK_AB R29, R31, R30 ;  /* 0x0000001e1f1d723e */ /* 0x000fe200000010ff */
[----:B------:R-:W-:Y:S01]  /*12cb0*/  FADD R12, R25, R34 ;  /* 0x00000022190c7221 */ /* 0x000fe20000000000 */
[----:B------:R-:W-:Y:S01]  /*12cc0*/  F2FP.BF16.F32.PACK_AB R31, R35, R34 ;  /* 0x00000022231f723e */ /* 0x000fe200000010ff */
[----:B------:R-:W-:Y:S01]  /*12cd0*/  FADD R25, R14, R197 ;  /* 0x000000c50e197221 */ /* 0x000fe20000000000 */
[----:B------:R-:W-:Y:S01]  /*12ce0*/  F2FP.BF16.F32.PACK_AB R28, R197, R198 ;  /* 0x000000c6c51c723e */ /* 0x000fe200000010ff */
[--C-:B------:R-:W-:Y:S01]  /*12cf0*/  FFMA R86, R86, UR5, -R22.reuse ;  /* 0x0000000556567c23 */ /* 0x100fe20008000816 */
[----:B------:R-:W-:Y:S01]  /*12d00*/  F2FP.BF16.F32.PACK_AB R30, R201, R200 ;  /* 0x000000c8c91e723e */ /* 0x000fe200000010ff */
[--C-:B------:R-:W-:Y:S01]  /*12d10*/  FFMA R87, R87, UR5, -R22.reuse ;  /* 0x0000000557577c23 */ /* 0x100fe20008000816 */
[----:B------:R-:W-:Y:S01]  /*12d20*/  R2UR UR54, R24 ;  /* 0x00000000183672ca */ /* 0x000fe200000e0000 */
[----:B------:R-:W-:Y:S01]  /*12d30*/  VIADD R24, R26, 0x600 ;  /* 0x000006001a187836 */ /* 0x000fe20000000000 */
[----:B------:R-:W-:Y:S01]  /*12d40*/  WARPGROUP.ARRIVE ;  /* 0x00000000000079c5 */ /* 0x000fe20000000000 */
[----:B------:R-:W-:Y:S01]  /*12d50*/  FSETP.GEU.AND P3, PT, R202, -126, PT ;  /* 0xc2fc0000ca00780b */ /* 0x000fe20003f6e000 */
[--C-:B------:R-:W-:Y:S01]  /*12d60*/  FFMA R90, R90, UR5, -R22.reuse ;  /* 0x000000055a5a7c23 */ /* 0x100fe20008000816 */
[----:B------:R-:W-:Y:S01]  /*12d70*/  FSETP.GEU.AND P4, PT, R36, -126, PT ;  /* 0xc2fc00002400780b */ /* 0x000fe20003f8e000 */
[--C-:B------:R-:W-:Y:S01]  /*12d80*/  FFMA R91, R91, UR5, -R22.reuse ;  /* 0x000000055b5b7c23 */ /* 0x100fe20008000816 */
[----:B------:R-:W-:Y:S01]  /*12d90*/  R2UR UR10, R24 ;  /* 0x00000000180a72ca */ /* 0x000fe200000e0000 */
[----:B------:R-:W-:Y:S01]  /*12da0*/  HGMMA.64x16x16.F32.BF16 R184, R28, gdesc[UR56].tnspB, R184, gsb0 ;  /* 0x402000381cb87df0 */ /* 0x000fe200080018b8 */
[----:B------:R-:W-:Y:S01]  /*12db0*/  FSETP.GEU.AND P6, PT, R37, -126, PT ;  /* 0xc2fc00002500780b */ /* 0x000fe20003fce000 */
[--C-:B------:R-:W-:Y:S01]  /*12dc0*/  FFMA R94, R94, UR5, -R22.reuse ;  /* 0x000000055e5e7c23 */ /* 0x100fe20008000816 */
[----:B------:R-:W-:Y:S01]  /*12dd0*/  FSETP.GEU.AND P2, PT, R33, -126, PT ;  /* 0xc2fc00002100780b */ /* 0x000fe20003f4e000 */
[--C-:B------:R-:W-:Y:S01]  /*12de0*/  FFMA R95, R95, UR5, -R22.reuse ;  /* 0x000000055f5f7c23 */ /* 0x100fe20008000816 */
[----:B------:R-:W-:Y:S01]  /*12df0*/  IADD3 R24, R26, 0x20, RZ ;  /* 0x000000201a187810 */ /* 0x000fe20007ffe0ff */
[--C-:B------:R-:W-:Y:S01]  /*12e00*/  FFMA R98, R98, UR5, -R22.reuse ;  /* 0x0000000562627c23 */ /* 0x100fe20008000816 */
[----:B------:R-:W-:Y:S01]  /*12e10*/  FSETP.GEU.AND P5, PT, R42, -126, PT ;  /* 0xc2fc00002a00780b */ /* 0x000fe20003fae000 */
[----:B------:R-:W-:Y:S01]  /*12e20*/  @!P3 FMUL R202, R202, 0.5 ;  /* 0x3f000000cacab820 */ /* 0x000fe20000400000 */
[----:B------:R-:W-:Y:S01]  /*12e30*/  R2UR UR18, R24 ;  /* 0x00000000181272ca */ /* 0x000fe200000e0000 */
[----:B------:R-:W-:Y:S01]  /*12e40*/  @!P4 FMUL R36, R36, 0.5 ;  /* 0x3f0000002424c820 */ /* 0x000fe20000400000 */
[----:B------:R-:W-:Y:S01]  /*12e50*/  IADD3 R24, R26, 0x420, RZ ;  /* 0x000004201a187810 */ /* 0x000fe20007ffe0ff */
[----:B------:R-:W1:Y:S01]  /*12e60*/  MUFU.EX2 R196, R202 ;  /* 0x000000ca00c47308 */ /* 0x000e620000000800 */
[----:B------:R-:W-:Y:S01]  /*12e70*/  FFMA R99, R99, UR5, -R22 ;  /* 0x0000000563637c23 */ /* 0x000fe20008000816 */
[----:B------:R-:W-:Y:S01]  /*12e80*/  @!P6 FMUL R37, R37, 0.5 ;  /* 0x3f0000002525e820 */ /* 0x000fe20000400000 */
[----:B------:R-:W-:Y:S01]  /*12e90*/  R2UR UR26, R24 ;  /* 0x00000000181a72ca */ /* 0x000fe200000e0000 */
[----:B------:R-:W-:Y:S01]  /*12ea0*/  @!P2 FMUL R33, R33, 0.5 ;  /* 0x3f0000002121a820 */ /* 0x000fe20000400000 */
[----:B------:R-:W-:-:S02]  /*12eb0*/  VIADD R24, R26, 0x620 ;  /* 0x000006201a187836 */ /* 0x000fc40000000000 */
[--C-:B------:R-:W-:Y:S01]  /*12ec0*/  FFMA R102, R102, UR5, -R22.reuse ;  /* 0x0000000566667c23 */ /* 0x100fe20008000816 */
[--C-:B------:R-:W-:Y:S01]  /*12ed0*/  FFMA R103, R103, UR5, -R22.reuse ;  /* 0x0000000567677c23 */ /* 0x100fe20008000816 */
[----:B------:R-:W2:Y:S01]  /*12ee0*/  MUFU.EX2 R203, R33 ;  /* 0x0000002100cb7308 */ /* 0x000ea20000000800 */
[----:B------:R-:W-:Y:S01]  /*12ef0*/  @!P5 FMUL R42, R42, 0.5 ;  /* 0x3f0000002a2ad820 */ /* 0x000fe20000400000 */
[----:B------:R-:W-:Y:S01]  /*12f00*/  R2UR UR30, R24 ;  /* 0x00000000181e72ca */ /* 0x000fe200000e0000 */
[----:B------:R-:W-:Y:S02]  /*12f10*/  VIADD R24, R26, 0x40 ;  /* 0x000000401a187836 */ /* 0x000fe40000000000 */
[--C-:B------:R-:W-:Y:S01]  /*12f20*/  FFMA R106, R106, UR5, -R22.reuse ;  /* 0x000000056a6a7c23 */ /* 0x100fe20008000816 */
[--C-:B------:R-:W-:Y:S01]  /*12f30*/  FFMA R107, R107, UR5, -R22.reuse ;  /* 0x000000056b6b7c23 */ /* 0x100fe20008000816 */
[--C-:B------:R-:W-:Y:S01]  /*12f40*/  FFMA R110, R110, UR5, -R22.reuse ;  /* 0x000000056e6e7c23 */ /* 0x100fe20008000816 */
[--C-:B------:R-:W-:Y:S01]  /*12f50*/  FFMA R111, R111, UR5, -R22.reuse ;  /* 0x000000056f6f7c23 */ /* 0x100fe20008000816 */
[----:B------:R-:W3:Y:S01]  /*12f60*/  MUFU.EX2 R36, R36 ;  /* 0x0000002400247308 */ /* 0x000ee20000000800 */
[----:B-1----:R-:W-:Y:S01]  /*12f70*/  @!P3 FMUL R196, R196, R196 ;  /* 0x000000c4c4c4b220 */ /* 0x002fe20000400000 */
[----:B------:R-:W-:Y:S01]  /*12f80*/  FSETP.GEU.AND P3, PT, R32, -126, PT ;  /* 0xc2fc00002000780b */ /* 0x000fe20003f6e000 */
[--C-:B------:R-:W-:Y:S01]  /*12f90*/  FFMA R114, R114, UR5, -R22.reuse ;  /* 0x0000000572727c23 */ /* 0x100fe20008000816 */
[----:B------:R-:W-:Y:S01]  /*12fa0*/  R2UR UR38, R24 ;  /* 0x00000000182672ca */ /* 0x000fe200000e0000 */
[--C-:B------:R-:W-:Y:S01]  /*12fb0*/  FFMA R115, R115, UR5, -R22.reuse ;  /* 0x0000000573737c23 */ /* 0x100fe20008000816 */
[----:B------:R-:W-:Y:S01]  /*12fc0*/  IADD3 R24, R26, 0x640, RZ ;  /* 0x000006401a187810 */ /* 0x000fe20007ffe0ff */
[--C-:B------:R-:W-:Y:S01]  /*12fd0*/  FFMA R118, R118, UR5, -R22.reuse ;  /* 0x0000000576767c23 */ /* 0x100fe20008000816 */
[----:B------:R-:W1:Y:S01]  /*12fe0*/  MUFU.EX2 R37, R37 ;  /* 0x0000002500257308 */ /* 0x000e620000000800 */
[----:B--2---:R-:W-:Y:S01]  /*12ff0*/  @!P2 FMUL R203, R203, R203 ;  /* 0x000000cbcbcba220 */ /* 0x004fe20000400000 */
[----:B------:R-:W-:Y:S01]  /*13000*/  FSETP.GEU.AND P2, PT, R46, -126, PT ;  /* 0xc2fc00002e00780b */ /* 0x000fe20003f4e000 */
[----:B------:R-:W-:Y:S01]  /*13010*/  FFMA R119, R119, UR5, -R22 ;  /* 0x0000000577777c23 */ /* 0x000fe20008000816 */
[----:B------:R-:W-:Y:S01]  /*13020*/  R2UR UR50, R24 ;  /* 0x00000000183272ca */ /* 0x000fe200000e0000 */
[----:B------:R-:W-:Y:S01]  /*13030*/  VIADD R24, R26, 0x260 ;  /* 0x000002601a187836 */ /* 0x000fe20000000000 */
[----:B------:R-:W-:-:S02]  /*13040*/  WARPGROUP.DEPBAR.LE gsb0, 0x0 ;  /* 0x00008000000079c5 */ /* 0x000fc40000010000 */
[----:B------:R-:W-:Y:S01]  /*13050*/  WARPGROUP.ARRIVE ;  /* 0x00000000000079c5 */ /* 0x000fe20000000000 */
[----:B------:R-:W-:Y:S01]  /*13060*/  @!P3 FMUL R32, R32, 0.5 ;  /* 0x3f0000002020b820 */ /* 0x000fe20000400000 */
[----:B---3--:R-:W-:Y:S01]  /*13070*/  @!P4 FMUL R36, R36, R36 ;  /* 0x000000242424c220 */ /* 0x008fe20000400000 */
[----:B------:R-:W2:Y:S01]  /*13080*/  MUFU.EX2 R42, R42 ;  /* 0x0000002a002a7308 */ /* 0x000ea20000000800 */
[----:B------:R-:W-:Y:S01]  /*13090*/  FSETP.GEU.AND P4, PT, R47, -126, PT ;  /* 0xc2fc00002f00780b */ /* 0x000fe20003f8e000 */
[--C-:B------:R-:W-:Y:S01]  /*130a0*/  FFMA R122, R122, UR5, -R22.reuse ;  /* 0x000000057a7a7c23 */ /* 0x100fe20008000816 */
[----:B------:R-:W-:Y:S01]  /*130b0*/  HGMMA.64x16x16.F32.BF16 R176, R28, gdesc[UR52].tnspB, R176, gsb0 ;  /* 0x402000341cb07df0 */ /* 0x000fe200080018b0 */
[----:B------:R-:W-:Y:S01]  /*130c0*/  @!P2 FMUL R46, R46, 0.5 ;  /* 0x3f0000002e2ea820 */ /* 0x000fe20000400000 */
[----:B------:R-:W-:Y:S01]  /*130d0*/  MOV R33, 0xc0000010 ;  /* 0xc000001000217802 */ /* 0x000fe20000000f00 */
[----:B-1----:R-:W-:Y:S01]  /*130e0*/  @!P6 FMUL R37, R37, R37 ;  /* 0x000000252525e220 */ /* 0x002fe20000400000 */
[----:B------:R-:W-:Y:S01]  /*130f0*/  FSETP.GEU.AND P6, PT, R40, -126, PT ;  /* 0xc2fc00002800780b */ /* 0x000fe20003fce000 */
[----:B------:R1:W3:Y:S01]  /*13100*/  MUFU.EX2 R202, R32 ;  /* 0x0000002000ca7308 */ /* 0x0002e20000000800 */
[----:B------:R-:W-:Y:S01]  /*13110*/  R2UR UR20, R24 ;  /* 0x00000000181472ca */ /* 0x000fe200000e0000 */
[--C-:B------:R-:W-:Y:S01]  /*13120*/  FFMA R123, R123, UR5, -R22.reuse ;  /* 0x000000057b7b7c23 */ /* 0x100fe20008000816 */
[----:B------:R-:W-:Y:S01]  /*13130*/  IADD3 R24, R26, 0x660, RZ ;  /* 0x000006601a187810 */ /* 0x000fe20007ffe0ff */
[--C-:B------:R-:W-:Y:S01]  /*13140*/  FFMA R126, R126, UR5, -R22.reuse ;  /* 0x000000057e7e7c23 */ /* 0x100fe20008000816 */
[----:B------:R-:W-:Y:S01]  /*13150*/  R2UR UR17, R33 ;  /* 0x00000000211172ca */ /* 0x000fe200000e0000 */
[----:B------:R-:W-:Y:S01]  /*13160*/  @!P4 FMUL R47, R47, 0.5 ;  /* 0x3f0000002f2fc820 */ /* 0x000fe20000400000 */
[--C-:B------:R-:W-:Y:S01]  /*13170*/  FFMA R127, R127, UR5, -R22.reuse ;  /* 0x000000057f7f7c23 */ /* 0x100fe20008000816 */
[----:B------:R-:W4:Y:S01]  /*13180*/  MUFU.EX2 R46, R46 ;  /* 0x0000002e002e7308 */ /* 0x000f220000000800 */
[----:B--2---:R-:W-:Y:S01]  /*13190*/  @!P5 FMUL R42, R42, R42 ;  /* 0x0000002a2a2ad220 */ /* 0x004fe20000400000 */
[----:B------:R-:W-:Y:S01]  /*131a0*/  FSETP.GEU.AND P5, PT, R41, -126, PT ;  /* 0xc2fc00002900780b */ /* 0x000fe20003fae000 */
[--C-:B------:R-:W-:Y:S01]  /*131b0*/  FFMA R130, R130, UR5, -R22.reuse ;  /* 0x0000000582827c23 */ /* 0x100fe20008000816 */
[----:B------:R-:W-:Y:S01]  /*131c0*/  @!P6 FMUL R40, R40, 0.5 ;  /* 0x3f0000002828e820 */ /* 0x000fe20000400000 */
[----:B-1----:R-:W-:Y:S01]  /*131d0*/  IADD3 R32, R26, 0x60, RZ ;  /* 0x000000601a207810 */ /* 0x002fe20007ffe0ff */
[--C-:B------:R-:W-:Y:S01]  /*131e0*/  FFMA R131, R131, UR5, -R22.reuse ;  /* 0x0000000583837c23 */ /* 0x100fe20008000816 */
[--C-:B------:R-:W-:Y:S01]  /*131f0*/  FFMA R134, R134, UR5, -R22.reuse ;  /* 0x0000000586867c23 */ /* 0x100fe20008000816 */
[----:B------:R-:W1:Y:S01]  /*13200*/  MUFU.EX2 R47, R47 ;  /* 0x0000002f002f7308 */ /* 0x000e620000000800 */
[----:B---3--:R-:W-:Y:S01]  /*13210*/  @!P3 FMUL R202, R202, R202 ;  /* 0x000000cacacab220 */ /* 0x008fe20000400000 */
[----:B------:R-:W-:Y:S01]  /*13220*/  FSETP.GEU.AND P3, PT, R43, -126, PT ;  /* 0xc2fc00002b00780b */ /* 0x000fe20003f6e000 */
[--C-:B------:R-:W-:Y:S01]  /*13230*/  FFMA R135, R135, UR5, -R22.reuse ;  /* 0x0000000587877c23 */ /* 0x100fe20008000816 */
[----:B------:R-:W-:Y:S01]  /*13240*/  R2UR UR16, R32 ;  /* 0x00000000201072ca */ /* 0x000fe200000e0000 */
[--C-:B------:R-:W-:Y:S01]  /*13250*/  FFMA R138, R138, UR5, -R22.reuse ;  /* 0x000000058a8a7c23 */ /* 0x100fe20008000816 */
[--C-:B------:R-:W-:Y:S01]  /*13260*/  FFMA R139, R139, UR5, -R22.reuse ;  /* 0x000000058b8b7c23 */ /* 0x100fe20008000816 */
[----:B------:R-:W-:Y:S01]  /*13270*/  @!P5 FMUL R41, R41, 0.5 ;  /* 0x3f0000002929d820 */ /* 0x000fe20000400000 */
[----:B------:R-:W2:Y:S01]  /*13280*/  MUFU.EX2 R40, R40 ;  /* 0x0000002800287308 */ /* 0x000ea20000000800 */
        /* <DEDUP_REMOVED lines=8> */
[----:B-1----:R-:W-:Y:S01]  /*13310*/  @!P4 FMUL R47, R47, R47 ;  /* 0x0000002f2f2fc220 */ /* 0x002fe20000400000 */
[----:B------:R-:W-:Y:S01]  /*13320*/  FSETP.GEU.AND P4, PT, R50, -126, PT ;  /* 0xc2fc00003200780b */ /* 0x000fe20003f8e000 */
[----:B------:R-:W-:Y:S01]  /*13330*/  FFMA R150, R150, UR5, -R22 ;  /* 0x0000000596967c23 */ /* 0x000fe20008000816 */
[----:B------:R-:W-:Y:S01]  /*13340*/  R2UR UR12, R24 ;  /* 0x00000000180c72ca */ /* 0x000fe200000e0000 */
[----:B------:R-:W-:-:S02]  /*13350*/  WARPGROUP.DEPBAR.LE gsb0, 0x0 ;  /* 0x00008000000079c5 */ /* 0x000fc40000010000 */
[----:B------:R-:W-:Y:S01]  /*13360*/  WARPGROUP.ARRIVE ;  /* 0x00000000000079c5 */ /* 0x000fe20000000000 */
[----:B------:R-:W1:Y:S01]  /*13370*/  MUFU.EX2 R43, R43 ;  /* 0x0000002b002b7308 */ /* 0x000e620000000800 */
[----:B------:R-:W-:Y:S01]  /*13380*/  @!P2 FMUL R45, R45, 0.5 ;  /* 0x3f0000002d2da820 */ /* 0x000fe20000400000 */
[----:B--2---:R-:W-:Y:S01]  /*13390*/  @!P6 FMUL R40, R40, R40 ;  /* 0x000000282828e220 */ /* 0x004fe20000400000 */
[----:B------:R-:W-:Y:S01]  /*133a0*/  FSETP.GEU.AND P6, PT, R51, -126, PT ;  /* 0xc2fc00003300780b */ /* 0x000fe20003fce000 */
[----:B------:R-:W-:Y:S01]  /*133b0*/  FFMA R22, R151, UR5, -R22 ;  /* 0x0000000597167c23 */ /* 0x000fe20008000816 */
[----:B------:R-:W-:Y:S01]  /*133c0*/  HGMMA.64x16x16.F32.BF16 R168, R28, gdesc[UR4].tnspB, R168, gsb0 ;  /* 0x402000041ca87df0 */ /* 0x000fe200080018a8 */
[----:B------:R-:W-:Y:S01]  /*133d0*/  FADD R151, R12, R35 ;  /* 0x000000230c977221 */ /* 0x000fe20000000000 */
[----:B------:R-:W-:Y:S01]  /*133e0*/  @!P4 FMUL R50, R50, 0.5 ;  /* 0x3f0000003232c820 */ /* 0x000fe20000400000 */
[----:B------:R-:W2:Y:S01]  /*133f0*/  MUFU.EX2 R45, R45 ;  /* 0x0000002d002d7308 */ /* 0x000ea20000000800 */
[----:B---3--:R-:W-:Y:S01]  /*13400*/  @!P5 FMUL R41, R41, R41 ;  /* 0x000000292929d220 */ /* 0x008fe20000400000 */
[----:B------:R-:W-:Y:S01]  /*13410*/  FSETP.GEU.AND P5, PT, R54, -126, PT ;  /* 0xc2fc00003600780b */ /* 0x000fe20003fae000 */
[----:B------:R-:W-:Y:S01]  /*13420*/  FADD R12, R25, R200 ;  /* 0x000000c8190c7221 */ /* 0x000fe20000000000 */
[----:B------:R-:W-:Y:S01]  /*13430*/  VIADD R24, R26, 0x860 ;  /* 0x000008601a187836 */ /* 0x000fe20000000000 */
[----:B------:R-:W-:Y:S01]  /*13440*/  UMOV UR6, UR12 ;  /* 0x0000000c00067c82 */ /* 0x000fe20008000000 */
[----:B------:R-:W-:Y:S01]  /*13450*/  IMAD.MOV.U32 R25, RZ, RZ, -0x3ffffff0 ;  /* 0xc0000010ff197424 */ /* 0x000fe200078e00ff */
[----:B------:R-:W-:Y:S01]  /*13460*/  UMOV UR7, UR13 ;  /* 0x0000000d00077c82 */ /* 0x000fe20008000000 */
[----:B------:R-:W-:Y:S01]  /*13470*/  @!P6 FMUL R51, R51, 0.5 ;  /* 0x3f0000003333e820 */ /* 0x000fe20000400000 */
[----:B-1----:R-:W-:Y:S01]  /*13480*/  @!P3 FMUL R43, R43, R43 ;  /* 0x0000002b2b2bb220 */ /* 0x002fe20000400000 */
[----:B------:R-:W-:Y:S01]  /*13490*/  FSETP.GEU.AND P3, PT, R44, -126, PT ;  /* 0xc2fc00002c00780b */ /* 0x000fe20003f6e000 */
[----:B------:R-:W1:Y:S01]  /*134a0*/  MUFU.EX2 R50, R50 ;  /* 0x0000003200327308 */ /* 0x000e620000000800 */
[----:B------:R-:W-:Y:S01]  /*134b0*/  R2UR UR28, R24 ;  /* 0x00000000181c72ca */ /* 0x000fe200000e0000 */
[----:B------:R-:W-:Y:S01]  /*134c0*/  FADD R27, R12, R201 ;  /* 0x000000c90c1b7221 */ /* 0x000fe20000000000 */
[----:B------:R-:W-:Y:S01]  /*134d0*/  R2UR UR29, R25 ;  /* 0x00000000191d72ca */ /* 0x000fe200000e0000 */
[----:B------:R-:W-:Y:S01]  /*134e0*/  @!P5 FMUL R54, R54, 0.5 ;  /* 0x3f0000003636d820 */ /* 0x000fe20000400000 */
[----:B------:R-:W-:Y:S01]  /*134f0*/  IADD3 R24, R26, 0x280, RZ ;  /* 0x000002801a187810 */ /* 0x000fe20007ffe0ff */
[----:B--2---:R-:W-:Y:S01]  /*13500*/  @!P2 FMUL R45, R45, R45 ;  /* 0x0000002d2d2da220 */ /* 0x004fe20000400000 */
[----:B------:R-:W-:Y:S01]  /*13510*/  FSETP.GEU.AND P2, PT, R48, -126, PT ;  /* 0xc2fc00003000780b */ /* 0x000fe20003f4e000 */
[----:B------:R-:W2:Y:S01]  /*13520*/  MUFU.EX2 R51, R51 ;  /* 0x0000003300337308 */ /* 0x000ea20000000800 */
[----:B------:R-:W-:Y:S01]  /*13530*/  IMAD.MOV.U32 R25, RZ, RZ, -0x3ffffff0 ;  /* 0xc0000010ff197424 */ /* 0x000fe200078e00ff */
[----:B------:R-:W-:Y:S01]  /*13540*/  R2UR UR12, R24 ;  /* 0x00000000180c72ca */ /* 0x000fe200000e0000 */
[----:B------:R-:W-:-:S02]  /*13550*/  VIADD R24, R26, 0x680 ;  /* 0x000006801a187836 */ /* 0x000fc40000000000 */
[----:B------:R-:W-:Y:S01]  /*13560*/  @!P3 FMUL R44, R44, 0.5 ;  /* 0x3f0000002c2cb820 */ /* 0x000fe20000400000 */
[----:B------:R-:W-:Y:S01]  /*13570*/  FADD R12, R151, R38 ;  /* 0x00000026970c7221 */ /* 0x000fe20000000000 */
[----:B------:R-:W-:Y:S01]  /*13580*/  R2UR UR13, R25 ;  /* 0x00000000190d72ca */ /* 0x000fe200000e0000 */
[----:B------:R-:W-:Y:S01]  /*13590*/  IMAD.MOV.U32 R33, RZ, RZ, -0x3ffffff0 ;  /* 0xc0000010ff217424 */ /* 0x000fe200078e00ff */
[----:B------:R-:W3:Y:S01]  /*135a0*/  MUFU.EX2 R54, R54 ;  /* 0x0000003600367308 */ /* 0x000ee20000000800 */
[----:B-1----:R-:W-:Y:S01]  /*135b0*/  @!P4 FMUL R50, R50, R50 ;  /* 0x000000323232c220 */ /* 0x002fe20000400000 */
[----:B------:R-:W-:Y:S01]  /*135c0*/  FSETP.GEU.AND P4, PT, R49, -126, PT ;  /* 0xc2fc00003100780b */ /* 0x000fe20003f8e000 */
[----:B------:R-:W-:Y:S01]  /*135d0*/  FADD R12, R12, R39 ;  /* 0x000000270c0c7221 */ /* 0x000fe20000000000 */
[----:B------:R-:W-:Y:S01]  /*135e0*/  @!P2 FMUL R48, R48, 0.5 ;  /* 0x3f0000003030a820 */ /* 0x000fe20000400000 */
[----:B------:R-:W-:Y:S01]  /*135f0*/  MOV R25, 0xc0000010 ;  /* 0xc000001000197802 */ /* 0x000fe20000000f00 */
[----:B------:R-:W-:Y:S01]  /*13600*/  UMOV UR59, UR9 ;  /* 0x00000009003b7c82 */ /* 0x000fe20008000000 */
[----:B------:R-:W-:Y:S01]  /*13610*/  R2UR UR32, R24 ;  /* 0x00000000182072ca */ /* 0x000fe200000e0000 */
[----:B------:R-:W1:Y:S01]  /*13620*/  MUFU.EX2 R44, R44 ;  /* 0x0000002c002c7308 */ /* 0x000e620000000800 */
[----:B--2---:R-:W-:Y:S01]  /*13630*/  @!P6 FMUL R51, R51, R51 ;  /* 0x000000333333e220 */ /* 0x004fe20000400000 */
[----:B------:R-:W-:Y:S01]  /*13640*/  FSETP.GEU.AND P6, PT, R52, -126, PT ;  /* 0xc2fc00003400780b */ /* 0x000fe20003fce000 */
[----:B------:R-:W-:Y:S01]  /*13650*/  VIADD R24, R26, 0x880 ;  /* 0x000008801a187836 */ /* 0x000fe20000000000 */
[----:B------:R-:W-:-:S02]  /*13660*/  WARPGROUP.DEPBAR.LE gsb0, 0x0 ;  /* 0x00008000000079c5 */ /* 0x000fc40000010000 */
[----:B------:R-:W-:Y:S01]  /*13670*/  WARPGROUP.ARRIVE ;  /* 0x00000000000079c5 */ /* 0x000fe20000000000 */
[----:B------:R-:W-:Y:S01]  /*13680*/  @!P4 FMUL R49, R49, 0.5 ;  /* 0x3f0000003131c820 */ /* 0x000fe20000400000 */
[----:B------:R-:W2:Y:S01]  /*13690*/  MUFU.EX2 R48, R48 ;  /* 0x0000003000307308 */ /* 0x000ea20000000800 */
[----:B---3--:R-:W-:Y:S01]  /*136a0*/  @!P5 FMUL R54, R54, R54 ;  /* 0x000000363636d220 */ /* 0x008fe20000400000 */
[----:B------:R-:W-:Y:S01]  /*136b0*/  FSETP.GEU.AND P5, PT, R53, -126, PT ;  /* 0xc2fc00003500780b */ /* 0x000fe20003fae000 */
[----:B------:R-:W-:Y:S01]  /*136c0*/  UMOV UR58, UR8 ;  /* 0x00000008003a7c82 */ /* 0x000fe20008000000 */
[----:B------:R-:W-:Y:S01]  /*136d0*/  HGMMA.64x16x16.F32.BF16 R160, R28, gdesc[UR8].tnspB, R160, gsb0 ;  /* 0x402000081ca07df0 */ /* 0x000fe200080018a0 */
[----:B------:R-:W-:Y:S01]  /*136e0*/  R2UR UR33, R25 ;  /* 0x00000000192172ca */ /* 0x000fe200000e0000 */
[----:B------:R-:W-:Y:S02]  /*136f0*/  IMAD.MOV.U32 R25, RZ, RZ, -0x3ffffff0 ;  /* 0xc0000010ff197424 */ /* 0x000fe400078e00ff */
[----:B------:R-:W-:Y:S01]  /*13700*/  @!P6 FMUL R52, R52, 0.5 ;  /* 0x3f0000003434e820 */ /* 0x000fe20000400000 */
[----:B------:R-:W3:Y:S01]  /*13710*/  MUFU.EX2 R49, R49 ;  /* 0x0000003100317308 */ /* 0x000ee20000000800 */
[----:B-1----:R-:W-:Y:S01]  /*13720*/  @!P3 FMUL R44, R44, R44 ;  /* 0x0000002c2c2cb220 */ /* 0x002fe20000400000 */
[----:B------:R-:W-:Y:S01]  /*13730*/  FSETP.GEU.AND P3, PT, R55, -126, PT ;  /* 0xc2fc00003700780b */ /* 0x000fe20003f6e000 */
[----:B------:R-:W-:Y:S01]  /*13740*/  FADD R23, R12, R195 ;  /* 0x000000c30c177221 */ /* 0x000fe20000000000 */
[----:B------:R-:W-:Y:S01]  /*13750*/  IADD3 R32, R26, 0x80, RZ ;  /* 0x000000801a207810 */ /* 0x000fe20007ffe0ff */
[----:B------:R-:W-:Y:S01]  /*13760*/  FADD R12, R27, R202 ;  /* 0x000000ca1b0c7221 */ /* 0x000fe20000000000 */
[----:B------:R-:W-:Y:S01]  /*13770*/  R2UR UR36, R24 ;  /* 0x00000000182472ca */ /* 0x000fe200000e0000 */
[----:B------:R-:W-:Y:S01]  /*13780*/  @!P5 FMUL R53, R53, 0.5 ;  /* 0x3f0000003535d820 */ /* 0x000fe20000400000 */
[----:B------:R-:W1:Y:S01]  /*13790*/  MUFU.EX2 R52, R52 ;  /* 0x0000003400347308 */ /* 0x000e620000000800 */
[----:B--2---:R-:W-:Y:S01]  /*137a0*/  @!P2 FMUL R48, R48, R48 ;  /* 0x000000303030a220 */ /* 0x004fe20000400000 */
[----:B------:R-:W-:Y:S01]  /*137b0*/  R2UR UR37, R25 ;  /* 0x00000000192572ca */ /* 0x000fe200000e0000 */
[----:B------:R-:W-:Y:S01]  /*137c0*/  UMOV UR11, UR29 ;  /* 0x0000001d000b7c82 */ /* 0x000fe20008000000 */
[----:B------:R-:W-:Y:S01]  /*137d0*/  R2UR UR9, R33 ;  /* 0x00000000210972ca */ /* 0x000fe200000e0000 */
[----:B------:R-:W-:Y:S01]  /*137e0*/  UMOV UR10, UR28 ;  /* 0x0000001c000a7c82 */ /* 0x000fe20008000000 */
[----:B------:R-:W-:Y:S01]  /*137f0*/  R2UR UR8, R32 ;  /* 0x00000000200872ca */ /* 0x000fe200000e0000 */
[----:B------:R-:W-:Y:S01]  /*13800*/  @!P3 FMUL R55, R55, 0.5 ;  /* 0x3f0000003737b820 */ /* 0x000fe20000400000 */
[----:B------:R-:W2:Y:S01]  /*13810*/  MUFU.EX2 R53, R53 ;  /* 0x0000003500357308 */ /* 0x000ea20000000800 */
[----:B---3--:R-:W-:Y:S01]  /*13820*/  @!P4 FMUL R49, R49, R49 ;  /* 0x000000313131c220 */ /* 0x008fe20000400000 */
[----:B------:R-:W-:Y:S01]  /*13830*/  MOV R33, 0xc0000010 ;  /* 0xc000001000217802 */ /* 0x000fe20000000f00 */
[----:B------:R-:W-:Y:S01]  /*13840*/  FADD R35, R23, R196 ;  /* 0x000000c417237221 */ /* 0x000fe20000000000 */
[----:B------:R-:W-:Y:S01]  /*13850*/  IADD3 R32, R26, 0x480, RZ ;  /* 0x000004801a207810 */ /* 0x000fe20007ffe0ff */
[----:B------:R-:W-:Y:S01]  /*13860*/  FADD R23, R12, R203 ;  /* 0x000000cb0c177221 */ /* 0x000fe20000000000 */
[----:B------:R-:W-:Y:S01]  /*13870*/  R2UR UR29, R33 ;  /* 0x00000000211d72ca */ /* 0x000fe200000e0000 */
[----:B------:R-:W-:Y:S01]  /*13880*/  IMAD.MOV.U32 R33, RZ, RZ, -0x3ffffff0 ;  /* 0xc0000010ff217424 */ /* 0x000fe200078e00ff */
[----:B------:R-:W3:Y:S01]  /*13890*/  MUFU.EX2 R55, R55 ;  /* 0x0000003700377308 */ /* 0x000ee20000000800 */
[----:B-1----:R-:W-:Y:S01]  /*138a0*/  @!P6 FMUL R52, R52, R52 ;  /* 0x000000343434e220 */ /* 0x002fe20000400000 */
[----:B------:R-:W-:Y:S01]  /*138b0*/  R2UR UR28, R32 ;  /* 0x00000000201c72ca */ /* 0x000fe200000e0000 */
[----:B------:R-:W-:Y:S01]  /*138c0*/  FADD R12, R23, R36 ;  /* 0x00000024170c7221 */ /* 0x000fe20000000000 */
[----:B------:R-:W-:Y:S01]  /*138d0*/  IADD3 R32, R26, 0xa0, RZ ;  /* 0x000000a01a207810 */ /* 0x000fe20007ffe0ff */
[----:B------:R-:W-:Y:S01]  /*138e0*/  IMAD.MOV.U32 R25, RZ, RZ, -0x3ffffff0 ;  /* 0xc0000010ff197424 */ /* 0x000fe200078e00ff */
[----:B------:R-:W-:Y:S01]  /*138f0*/  FSETP.GEU.AND P2, PT, R59, -126, PT ;  /* 0xc2fc00003b00780b */ /* 0x000fe20003f4e000 */
[----:B------:R-:W-:Y:S01]  /*13900*/  FADD R23, R12, R37 ;  /* 0x000000250c177221 */ /* 0x000fe20000000000 */
[----:B------:R-:W-:Y:S01]  /*13910*/  FADD R12, R35, R42 ;  /* 0x0000002a230c7221 */ /* 0x000fe20000000000 */
[----:B--2---:R-:W-:Y:S01]  /*13920*/  @!P5 FMUL R53, R53, R53 ;  /* 0x000000353535d220 */ /* 0x004fe20000400000 */
[----:B------:R-:W-:Y:S01]  /*13930*/  FSETP.GEU.AND P4, PT, R62, -126, PT ;  /* 0xc2fc00003e00780b */ /* 0x000fe20003f8e000 */
[----:B------:R-:W-:-:S02]  /*13940*/  VIADD R6, R6, 0x1 ;  /* 0x0000000106067836 */ /* 0x000fc40000000000 */
[----:B------:R-:W-:Y:S01]  /*13950*/  FADD R27, R12, R43 ;  /* 0x0000002b0c1b7221 */ /* 0x000fe20000000000 */
[----:B------:R-:W-:Y:S01]  /*13960*/  FSETP.GEU.AND P6, PT, R63, -126, PT ;  /* 0xc2fc00003f00780b */ /* 0x000fe20003fce000 */
[----:B------:R-:W-:Y:S02]  /*13970*/  WARPGROUP.DEPBAR.LE gsb0, 0x0 ;  /* 0x00008000000079c5 */ /* 0x000fe40000010000 */
[----:B------:R-:W-:Y:S01]  /*13980*/  WARPGROUP.ARRIVE ;  /* 0x00000000000079c5 */ /* 0x000fe20000000000 */
[----:B---3--:R-:W-:Y:S01]  /*13990*/  @!P3 FMUL R55, R55, R55 ;  /* 0x000000373737b220 */ /* 0x008fe20000400000 */
[----:B------:R-:W-:Y:S01]  /*139a0*/  FADD R12, R27, R46 ;  /* 0x0000002e1b0c7221 */ /* 0x000fe20000000000 */
[----:B------:R-:W-:Y:S01]  /*139b0*/  FSETP.GEU.AND P3, PT, R58, -126, PT ;  /* 0xc2fc00003a00780b */ /* 0x000fe20003f6e000 */
[----:B------:R-:W-:Y:S01]  /*139c0*/  @!P2 FMUL R59, R59, 0.5 ;  /* 0x3f0000003b3ba820 */ /* 0x000fe20000400000 */
[----:B------:R-:W-:Y:S01]  /*139d0*/  FSETP.GEU.AND P5, PT, R56, -126, PT ;  /* 0xc2fc00003800780b */ /* 0x000fe20003fae000 */
[----:B------:R-:W-:Y:S01]  /*139e0*/  HGMMA.64x16x16.F32.BF16 R152, R28, gdesc[UR12].tnspB, R152, gsb0 ;  /* 0x4020000c1c987df0 */ /* 0x000fe20008001898 */
[----:B------:R-:W-:Y:S01]  /*139f0*/  FADD R27, R12, R47 ;  /* 0x0000002f0c1b7221 */ /* 0x000fe20000000000 */
[----:B------:R-:W-:Y:S01]  /*13a00*/  FADD R12, R23, R40 ;  /* 0x00000028170c7221 */ /* 0x000fe20000000000 */
[----:B------:R-:W-:Y:S01]  /*13a10*/  @!P4 FMUL R62, R62, 0.5 ;  /* 0x3f0000003e3ec820 */ /* 0x000fe20000400000 */
[----:B------:R-:W1:Y:S01]  /*13a20*/  MUFU.EX2 R59, R59 ;  /* 0x0000003b003b7308 */ /* 0x000e620000000800 */
[----:B------:R-:W-:Y:S01]  /*13a30*/  @!P6 FMUL R63, R63, 0.5 ;  /* 0x3f0000003f3fe820 */ /* 0x000fe20000400000 */
[----:B------:R-:W-:Y:S01]  /*13a40*/  UMOV UR14, UR28 ;  /* 0x0000001c000e7c82 */ /* 0x000fe20008000000 */
[----:B------:R-:W-:Y:S01]  /*13a50*/  UMOV UR15, UR29 ;  /* 0x0000001d000f7c82 */ /* 0x000fe20008000000 */
[----:B------:R-:W-:Y:S01]  /*13a60*/  IADD3 R24, R26, 0x2a0, RZ ;  /* 0x000002a01a187810 */ /* 0x000fe20007ffe0ff */
[----:B------:R-:W-:Y:S01]  /*13a70*/  FADD R23, R12, R41 ;  /* 0x000000290c177221 */ /* 0x000fe20000000000 */
[----:B------:R-:W-:Y:S01]  /*13a80*/  @!P3 FMUL R58, R58, 0.5 ;  /* 0x3f0000003a3ab820 */ /* 0x000fe20000400000 */
[----:B------:R-:W-:Y:S01]  /*13a90*/  R2UR UR41, R25 ;  /* 0x00000000192972ca */ /* 0x000fe200000e0000 */
[----:B------:R-:W2:Y:S01]  /*13aa0*/  MUFU.EX2 R62, R62 ;  /* 0x0000003e003e7308 */ /* 0x000ea20000000800 */
[----:B------:R-:W-:Y:S01]  /*13ab0*/  @!P5 FMUL R56, R56, 0.5 ;  /* 0x3f0000003838d820 */ /* 0x000fe20000400000 */
[----:B------:R-:W-:Y:S01]  /*13ac0*/  R2UR UR40, R24 ;  /* 0x00000000182872ca */ /* 0x000fe200000e0000 */
[----:B------:R-:W-:Y:S01]  /*13ad0*/  FADD R12, R23, R44 ;  /* 0x0000002c170c7221 */ /* 0x000fe20000000000 */
[----:B------:R-:W-:Y:S01]  /*13ae0*/  VIADD R24, R26, 0x6a0 ;  /* 0x000006a01a187836 */ /* 0x000fe20000000000 */
[----:B------:R-:W-:-:S02]  /*13af0*/  MOV R25, 0xc0000010 ;  /* 0xc000001000197802 */ /* 0x000fc40000000f00 */
[----:B------:R-:W-:Y:S01]  /*13b00*/  FADD R23, R12, R45 ;  /* 0x0000002d0c177221 */ /* 0x000fe20000000000 */
[----:B------:R-:W3:Y:S01]  /*13b10*/  MUFU.EX2 R58, R58 ;  /* 0x0000003a003a7308 */ /* 0x000ee20000000800 */
[----:B-1----:R-:W-:Y:S01]  /*13b20*/  @!P2 FMUL R59, R59, R59 ;  /* 0x0000003b3b3ba220 */ /* 0x002fe20000400000 */
[----:B------:R-:W-:Y:S01]  /*13b30*/  FSETP.GEU.AND P2, PT, R60, -126, PT ;  /* 0xc2fc00003c00780b */ /* 0x000fe20003f4e000 */
[----:B------:R-:W-:Y:S01]  /*13b40*/  FADD R12, R27, R50 ;  /* 0x000000321b0c7221 */ /* 0x000fe20000000000 */
[----:B------:R-:W-:Y:S02]  /*13b50*/  MOV R14, UR49 ;  /* 0x00000031000e7c02 */ /* 0x000fe40008000f00 */
[----:B------:R-:W-:Y:S01]  /*13b60*/  MOV R34, UR48 ;  /* 0x0000003000227c02 */ /* 0x000fe20008000f00 */
[----:B------:R-:W-:Y:S01]  /*13b70*/  FADD R27, R12, R51 ;  /* 0x000000330c1b7221 */ /* 0x000fe20000000000 */
[----:B------:R-:W1:Y:S01]  /*13b80*/  MUFU.EX2 R63, R63 ;  /* 0x0000003f003f7308 */ /* 0x000e620000000800 */
[----:B--2---:R-:W-:Y:S01]  /*13b90*/  @!P4 FMUL R62, R62, R62 ;  /* 0x0000003e3e3ec220 */ /* 0x004fe20000400000 */
[----:B------:R-:W-:Y:S01]  /*13ba0*/  FSETP.GEU.AND P4, PT, R61, -126, PT ;  /* 0xc2fc00003d00780b */ /* 0x000fe20003f8e000 */
[----:B------:R-:W-:Y:S01]  /*13bb0*/  FADD R12, R27, R54 ;  /* 0x000000361b0c7221 */ /* 0x000fe20000000000 */
[----:B------:R-:W-:-:S02]  /*13bc0*/  R2UR UR49, R14 ;  /* 0x000000000e3172ca */ /* 0x000fc400000e0000 */
[----:B------:R-:W-:Y:S01]  /*13bd0*/  R2UR UR48, R34 ;  /* 0x00000000223072ca */ /* 0x000fe200000e0000 */
[----:B------:R-:W-:Y:S01]  /*13be0*/  @!P2 FMUL R60, R60, 0.5 ;  /* 0x3f0000003c3ca820 */ /* 0x000fe20000400000 */
[----:B------:R-:W2:Y:S01]  /*13bf0*/  MUFU.EX2 R56, R56 ;  /* 0x0000003800387308 */ /* 0x000ea20000000800 */
[----:B---3--:R-:W-:Y:S01]  /*13c00*/  @!P3 FMUL R58, R58, R58 ;  /* 0x0000003a3a3ab220 */ /* 0x008fe20000400000 */
[----:B------:R-:W-:Y:S01]  /*13c10*/  FSETP.GEU.AND P3, PT, R57, -126, PT ;  /* 0xc2fc00003900780b */ /* 0x000fe20003f6e000 */
[----:B------:R-:W-:Y:S01]  /*13c20*/  FADD R27, R12, R55 ;  /* 0x000000370c1b7221 */ /* 0x000fe20000000000 */
[----:B------:R-:W-:Y:S01]  /*13c30*/  FADD R12, R23, R48 ;  /* 0x00000030170c7221 */ /* 0x000fe20000000000 */
[----:B------:R-:W-:Y:S02]  /*13c40*/  WARPGROUP.DEPBAR.LE gsb0, 0x0 ;  /* 0x00008000000079c5 */ /* 0x000fe40000010000 */
[----:B------:R-:W-:Y:S01]  /*13c50*/  F2FP.BF16.F32.PACK_AB R29, R39, R38 ;  /* 0x00000026271d723e */ /* 0x000fe200000010ff */
[----:B------:R-:W-:Y:S01]  /*13c60*/  @!P4 FMUL R61, R61, 0.5 ;  /* 0x3f0000003d3dc820 */ /* 0x000fe20000400000 */
[----:B------:R-:W-:Y:S01]  /*13c70*/  F2FP.BF16.F32.PACK_AB R31, R196, R195 ;  /* 0x000000c3c41f723e */ /* 0x000fe200000010ff */
[----:B------:R-:W3:Y:S01]  /*13c80*/  MUFU.EX2 R60, R60 ;  /* 0x0000003c003c7308 */ /* 0x000ee20000000800 */
[----:B------:R-:W-:Y:S01]  /*13c90*/  F2FP.BF16.F32.PACK_AB R28, R203, R202 ;  /* 0x000000cacb1c723e */ /* 0x000fe200000010ff */
[----:B-1----:R-:W-:Y:S01]  /*13ca0*/  @!P6 FMUL R63, R63, R63 ;  /* 0x0000003f3f3fe220 */ /* 0x002fe20000400000 */
[----:B------:R-:W-:-:S02]  /*13cb0*/  F2FP.BF16.F32.PACK_AB R30, R37, R36 ;  /* 0x00000024251e723e */ /* 0x000fc400000010ff */
[----:B------:R-:W-:Y:S01]  /*13cc0*/  @!P3 FMUL R57, R57, 0.5 ;  /* 0x3f0000003939b820 */ /* 0x000fe20000400000 */
[----:B------:R-:W-:Y:S01]  /*13cd0*/  FSETP.GEU.AND P6, PT, R66, -126, PT ;  /* 0xc2fc00004200780b */ /* 0x000fe20003fce000 */
[----:B--2---:R-:W-:Y:S01]  /*13ce0*/  @!P5 FMUL R56, R56, R56 ;  /* 0x000000383838d220 */ /* 0x004fe20000400000 */
[----:B------:R-:W-:Y:S01]  /*13cf0*/  WARPGROUP.ARRIVE ;  /* 0x00000000000079c5 */ /* 0x000fe20000000000 */
[----:B------:R-:W1:Y:S01]  /*13d00*/  MUFU.EX2 R61, R61 ;  /* 0x0000003d003d7308 */ /* 0x000e620000000800 */
[----:B------:R-:W-:Y:S01]  /*13d10*/  FSETP.GEU.AND P5, PT, R67, -126, PT ;  /* 0xc2fc00004300780b */ /* 0x000fe20003fae000 */
[----:B------:R-:W-:-:S03]  /*13d20*/  FADD R23, R12, R49 ;  /* 0x000000310c177221 */ /* 0x000fc60000000000 */
[----:B------:R-:W-:Y:S01]  /*13d30*/  HGMMA.64x16x16.F32.BF16 R184, R28, gdesc[UR16].tnspB, R184, gsb0 ;  /* 0x402000101cb87df0 */ /* 0x000fe200080018b8 */
[----:B------:R-:W-:Y:S01]  /*13d40*/  UMOV UR18, UR32 ;  /* 0x0000002000127c82 */ /* 0x000fe20008000000 */
[----:B------:R-:W-:Y:S01]  /*13d50*/  UMOV UR19, UR33 ;  /* 0x0000002100137c82 */ /* 0x000fe20008000000 */
[----:B------:R-:W2:Y:S01]  /*13d60*/  MUFU.EX2 R57, R57 ;  /* 0x0000003900397308 */ /* 0x000ea20000000800 */
[----:B---3--:R-:W-:Y:S01]  /*13d70*/  @!P2 FMUL R60, R60, R60 ;  /* 0x0000003c3c3ca220 */ /* 0x008fe20000400000 */
[----:B------:R-:W-:Y:S01]  /*13d80*/  @!P6 FMUL R66, R66, 0.5 ;  /* 0x3f0000004242e820 */ /* 0x000fe20000400000 */
[----:B------:R-:W-:Y:S01]  /*13d90*/  FSETP.GEU.AND P2, PT, R71, -126, PT ;  /* 0xc2fc00004700780b */ /* 0x000fe20003f4e000 */
[----:B------:R-:W-:Y:S02]  /*13da0*/  FADD R12, R23, R52 ;  /* 0x00000034170c7221 */ /* 0x000fe40000000000 */
[----:B------:R-:W-:Y:S02]  /*13db0*/  @!P5 FMUL R67, R67, 0.5 ;  /* 0x3f0000004343d820 */ /* 0x000fe40000400000 */
[----:B------:R-:W3:Y:S01]  /*13dc0*/  MUFU.EX2 R66, R66 ;  /* 0x0000004200427308 */ /* 0x000ee20000000800 */
[----:B-1----:R-:W-:Y:S01]  /*13dd0*/  @!P4 FMUL R61, R61, R61 ;  /* 0x0000003d3d3dc220 */ /* 0x002fe20000400000 */
[----:B------:R-:W-:Y:S01]  /*13de0*/  FSETP.GEU.AND P4, PT, R64, -126, PT ;  /* 0xc2fc00004000780b */ /* 0x000fe20003f8e000 */
[----:B------:R-:W-:Y:S01]  /*13df0*/  FADD R23, R12, R53 ;  /* 0x000000350c177221 */ /* 0x000fe20000000000 */
[----:B------:R-:W-:-:S04]  /*13e00*/  FADD R12, R27, R58 ;  /* 0x0000003a1b0c7221 */ /* 0x000fc80000000000 */
[----:B------:R-:W1:Y:S01]  /*13e10*/  MUFU.EX2 R67, R67 ;  /* 0x0000004300437308 */ /* 0x000e620000000800 */
[----:B--2---:R-:W-:Y:S01]  /*13e20*/  @!P3 FMUL R57, R57, R57 ;  /* 0x000000393939b220 */ /* 0x004fe20000400000 */
[----:B------:R-:W-:Y:S01]  /*13e30*/  FSETP.GEU.AND P3, PT, R70, -126, PT ;  /* 0xc2fc00004600780b */ /* 0x000fe20003f6e000 */
[----:B------:R-:W-:Y:S01]  /*13e40*/  @!P2 FMUL R71, R71, 0.5 ;  /* 0x3f0000004747a820 */ /* 0x000fe20000400000 */
[----:B------:R-:W-:-:S03]  /*13e50*/  FADD R27, R12, R59 ;  /* 0x0000003b0c1b7221 */ /* 0x000fc60000000000 */
[----:B------:R-:W-:Y:S01]  /*13e60*/  @!P4 FMUL R64, R64, 0.5 ;  /* 0x3f0000004040c820 */ /* 0x000fe20000400000 */
[----:B------:R-:W-:Y:S01]  /*13e70*/  FADD R12, R27, R62 ;  /* 0x0000003e1b0c7221 */ /* 0x000fe20000000000 */
[----:B---3--:R-:W-:Y:S01]  /*13e80*/  @!P6 FMUL R66, R66, R66 ;  /* 0x000000424242e220 */ /* 0x008fe20000400000 */
[----:B------:R-:W-:Y:S01]  /*13e90*/  FSETP.GEU.AND P6, PT, R65, -126, PT ;  /* 0xc2fc00004100780b */ /* 0x000fe20003fce000 */
[----:B------:R-:W2:Y:S01]  /*13ea0*/  MUFU.EX2 R71, R71 ;  /* 0x0000004700477308 */ /* 0x000ea20000000800 */
[----:B------:R-:W-:Y:S01]  /*13eb0*/  FADD R27, R12, R63 ;  /* 0x0000003f0c1b7221 */ /* 0x000fe20000000000 */
[----:B------:R-:W-:Y:S02]  /*13ec0*/  FADD R12, R23, R56 ;  /* 0x00000038170c7221 */ /* 0x000fe40000000000 */
[----:B------:R-:W-:Y:S01]  /*13ed0*/  @!P3 FMUL R70, R70, 0.5 ;  /* 0x3f0000004646b820 */ /* 0x000fe20000400000 */
[----:B-1----:R-:W-:Y:S01]  /*13ee0*/  @!P5 FMUL R67, R67, R67 ;  /* 0x000000434343d220 */ /* 0x002fe20000400000 */
[----:B------:R-:W-:-:S02]  /*13ef0*/  FSETP.GEU.AND P5, PT, R68, -126, PT ;  /* 0xc2fc00004400780b */ /* 0x000fc40003fae000 */
[----:B------:R-:W1:Y:S01]  /*13f00*/  MUFU.EX2 R64, R64 ;  /* 0x0000004000407308 */ /* 0x000e620000000800 */
[----:B------:R-:W-:Y:S01]  /*13f10*/  FADD R23, R12, R57 ;  /* 0x000000390c177221 */ /* 0x000fe20000000000 */
[----:B------:R-:W-:Y:S02]  /*13f20*/  WARPGROUP.DEPBAR.LE gsb0, 0x0 ;  /* 0x00008000000079c5 */ /* 0x000fe40000010000 */
[----:B------:R-:W-:Y:S01]  /*13f30*/  WARPGROUP.ARRIVE ;  /* 0x00000000000079c5 */ /* 0x000fe20000000000 */
[----:B------:R-:W-:-:S03]  /*13f40*/  @!P6 FMUL R65, R65, 0.5 ;  /* 0x3f0000004141e820 */ /* 0x000fc60000400000 */
[----:B------:R-:W3:Y:S01]  /*13f50*/  MUFU.EX2 R70, R70 ;  /* 0x0000004600467308 */ /* 0x000ee20000000800 */
[----:B--2---:R-:W-:Y:S01]  /*13f60*/  @!P2 FMUL R71, R71, R71 ;  /* 0x000000474747a220 */ /* 0x004fe20000400000 */
[----:B------:R-:W-:Y:S01]  /*13f70*/  FSETP.GEU.AND P2, PT, R74, -126, PT ;  /* 0xc2fc00004a00780b */ /* 0x000fe20003f4e000 */
[----:B------:R-:W-:Y:S01]  /*13f80*/  FADD R12, R23, R60 ;  /* 0x0000003c170c7221 */ /* 0x000fe20000000000 */
[----:B------:R-:W-:Y:S01]  /*13f90*/  HGMMA.64x16x16.F32.BF16 R176, R28, gdesc[UR20].tnspB, R176, gsb0 ;  /* 0x402000141cb07df0 */ /* 0x000fe200080018b0 */
[----:B------:R-:W-:Y:S01]  /*13fa0*/  UMOV UR22, UR36 ;  /* 0x0000002400167c82 */ /* 0x000fe20008000000 */
[----:B------:R-:W-:Y:S01]  /*13fb0*/  UMOV UR23, UR37 ;  /* 0x0000002500177c82 */ /* 0x000fe20008000000 */
[----:B------:R-:W-:Y:S01]  /*13fc0*/  R2UR UR36, R32 ;  /* 0x00000000202472ca */ /* 0x000fe200000e0000 */
[----:B------:R-:W-:Y:S01]  /*13fd0*/  @!P5 FMUL R68, R68, 0.5 ;  /* 0x3f0000004444d820 */ /* 0x000fe20000400000 */
[----:B------:R-:W-:Y:S01]  /*13fe0*/  R2UR UR37, R33 ;  /* 0x00000000212572ca */ /* 0x000fe200000e0000 */
[----:B------:R-:W2:Y:S01]  /*13ff0*/  MUFU.EX2 R65, R65 ;  /* 0x0000004100417308 */ /* 0x000ea20000000800 */
[----:B------:R-:W-:Y:S01]  /*14000*/  IADD3 R32, R26, 0x4a0, RZ ;  /* 0x000004a01a207810 */ /* 0x000fe20007ffe0ff */
[----:B-1----:R-:W-:Y:S01]  /*14010*/  @!P4 FMUL R64, R64, R64 ;  /* 0x000000404040c220 */ /* 0x002fe20000400000 */
[----:B------:R-:W-:Y:S01]  /*14020*/  MOV R33, 0xc0000010 ;  /* 0xc000001000217802 */ /* 0x000fe20000000f00 */
[----:B------:R-:W-:Y:S01]  /*14030*/  FADD R23, R12, R61 ;  /* 0x0000003d0c177221 */ /* 0x000fe20000000000 */
[----:B------:R-:W-:Y:S01]  /*14040*/  FSETP.GEU.AND P4, PT, R75, -126, PT ;  /* 0xc2fc00004b00780b */ /* 0x000fe20003f8e000 */
[----:B------:R-:W-:Y:S01]  /*14050*/  @!P2 FMUL R74, R74, 0.5 ;  /* 0x3f0000004a4aa820 */ /* 0x000fe20000400000 */
[----:B---3--:R-:W-:Y:S01]  /*14060*/  @!P3 FMUL R70, R70, R70 ;  /* 0x000000464646b220 */ /* 0x008fe20000400000 */
[----:B------:R-:W-:Y:S01]  /*14070*/  FSETP.GEU.AND P3, PT, R69, -126, PT ;  /* 0xc2fc00004500780b */ /* 0x000fe20003f6e000 */
[----:B------:R-:W1:Y:S01]  /*14080*/  MUFU.EX2 R68, R68 ;  /* 0x0000004400447308 */ /* 0x000e620000000800 */
[----:B------:R-:W-:Y:S01]  /*14090*/  MOV R36, UR36 ;  /* 0x0000002400247c02 */ /* 0x000fe20008000f00 */
[----:B------:R-:W-:Y:S01]  /*140a0*/  FADD R12, R27, R66 ;  /* 0x000000421b0c7221 */ /* 0x000fe20000000000 */
[----:B------:R-:W-:-:S02]  /*140b0*/  MOV R35, UR37 ;  /* 0x0000002500237c02 */ /* 0x000fc40008000f00 */
[----:B------:R-:W-:Y:S02]  /*140c0*/  R2UR UR36, R36 ;  /* 0x00000000242472ca */ /* 0x000fe400000e0000 */
[----:B------:R-:W-:Y:S01]  /*140d0*/  R2UR UR37, R35 ;  /* 0x00000000232572ca */ /* 0x000fe200000e0000 */
[----:B--2---:R-:W-:Y:S01]  /*140e0*/  @!P6 FMUL R65, R65, R65 ;  /* 0x000000414141e220 */ /* 0x004fe20000400000 */
[----:B------:R-:W-:Y:S01]  /*140f0*/  FSETP.GEU.AND P6, PT, R78, -126, PT ;  /* 0xc2fc00004e00780b */ /* 0x000fe20003fce000 */
[----:B------:R-:W-:Y:S01]  /*14100*/  @!P4 FMUL R75, R75, 0.5 ;  /* 0x3f0000004b4bc820 */ /* 0x000fe20000400000 */
[----:B------:R-:W2:Y:S01]  /*14110*/  MUFU.EX2 R74, R74 ;  /* 0x0000004a004a7308 */ /* 0x000ea20000000800 */
[----:B------:R-:W-:Y:S01]  /*14120*/  @!P3 FMUL R69, R69, 0.5 ;  /* 0x3f0000004545b820 */ /* 0x000fe20000400000 */
[----:B-1----:R-:W-:Y:S01]  /*14130*/  @!P5 FMUL R68, R68, R68 ;  /* 0x000000444444d220 */ /* 0x002fe20000400000 */
[----:B------:R-:W-:-:S05]  /*14140*/  FSETP.GEU.AND P5, PT, R79, -126, PT ;  /* 0xc2fc00004f00780b */ /* 0x000fca0003fae000 */
[----:B------:R-:W1:Y:S03]  /*14150*/  MUFU.EX2 R69, R69 ;  /* 0x0000004500457308 */ /* 0x000e660000000800 */
[----:B------:R-:W-:Y:S01]  /*14160*/  @!P6 FMUL R78, R78, 0.5 ;  /* 0x3f0000004e4ee820 */ /* 0x000fe20000400000 */
[----:B------:R-:W-:Y:S02]  /*14170*/  WARPGROUP.DEPBAR.LE gsb0, 0x0 ;  /* 0x00008000000079c5 */ /* 0x000fe40000010000 */
[----:B------:R-:W-:Y:S02]  /*14180*/  WARPGROUP.ARRIVE ;  /* 0x00000000000079c5 */ /* 0x000fe40000000000 */
[----:B------:R-:W3:Y:S01]  /*14190*/  MUFU.EX2 R75, R75 ;  /* 0x0000004b004b7308 */ /* 0x000ee20000000800 */
[----:B--2---:R-:W-:Y:S01]  /*141a0*/  @!P2 FMUL R74, R74, R74 ;  /* 0x0000004a4a4aa220 */ /* 0x004fe20000400000 */
[----:B------:R-:W-:Y:S01]  /*141b0*/  FSETP.GEU.AND P2, PT, R73, -126, PT ;  /* 0xc2fc00004900780b */ /* 0x000fe20003f4e000 */
[----:B------:R-:W-:Y:S01]  /*141c0*/  @!P5 FMUL R79, R79, 0.5 ;  /* 0x3f0000004f4fd820 */ /* 0x000fe20000400000 */
[----:B------:R-:W-:Y:S01]  /*141d0*/  HGMMA.64x16x16.F32.BF16 R168, R28, gdesc[UR24].tnspB, R168, gsb0 ;  /* 0x402000181ca87df0 */ /* 0x000fe200080018a8 */
[----:B------:R-:W-:Y:S01]  /*141e0*/  R2UR UR26, R32 ;  /* 0x00000000201a72ca */ /* 0x000fe200000e0000 */
[----:B-1----:R-:W-:Y:S01]  /*141f0*/  @!P3 FMUL R69, R69, R69 ;  /* 0x000000454545b220 */ /* 0x002fe20000400000 */
[----:B------:R-:W-:Y:S01]  /*14200*/  R2UR UR27, R33 ;  /* 0x00000000211b72ca */ /* 0x000fe200000e0000 */
[----:B------:R-:W1:Y:S01]  /*14210*/  MUFU.EX2 R78, R78 ;  /* 0x0000004e004e7308 */ /* 0x000e620000000800 */
[----:B------:R-:W-:Y:S01]  /*14220*/  FSETP.GEU.AND P3, PT, R72, -126, PT ;  /* 0xc2fc00004800780b */ /* 0x000fe20003f6e000 */
[----:B------:R-:W-:Y:S01]  /*14230*/  IMAD.MOV.U32 R33, RZ, RZ, -0x3ffffff0 ;  /* 0xc0000010ff217424 */ /* 0x000fe200078e00ff */
[----:B------:R-:W-:-:S04]  /*14240*/  IADD3 R32, R26, 0xc0, RZ ;  /* 0x000000c01a207810 */ /* 0x000fc80007ffe0ff */
[----:B------:R-:W-:Y:S01]  /*14250*/  @!P2 FMUL R73, R73, 0.5 ;  /* 0x3f0000004949a820 */ /* 0x000fe20000400000 */
[----:B---3--:R-:W-:Y:S01]  /*14260*/  @!P4 FMUL R75, R75, R75 ;  /* 0x0000004b4b4bc220 */ /* 0x008fe20000400000 */
[----:B------:R-:W-:Y:S01]  /*14270*/  FSETP.GEU.AND P4, PT, R76, -126, PT ;  /* 0xc2fc00004c00780b */ /* 0x000fe20003f8e000 */
[----:B------:R-:W2:Y:S02]  /*14280*/  MUFU.EX2 R79, R79 ;  /* 0x0000004f004f7308 */ /* 0x000ea40000000800 */
[----:B------:R-:W-:Y:S01]  /*14290*/  MOV R39, UR27 ;  /* 0x0000001b00277c02 */ /* 0x000fe20008000f00 */
[----:B------:R-:W-:Y:S01]  /*142a0*/  UMOV UR27, UR21 ;  /* 0x00000015001b7c82 */ /* 0x000fe20008000000 */
[----:B------:R-:W-:Y:S01]  /*142b0*/  @!P3 FMUL R72, R72, 0.5 ;  /* 0x3f0000004848b820 */ /* 0x000fe20000400000 */
[----:B-1----:R-:W-:Y:S01]  /*142c0*/  @!P6 FMUL R78, R78, R78 ;  /* 0x0000004e4e4ee220 */ /* 0x002fe20000400000 */
[----:B------:R-:W-:Y:S02]  /*142d0*/  FSETP.GEU.AND P6, PT, R77, -126, PT ;  /* 0xc2fc00004d00780b */ /* 0x000fe40003fce000 */
[----:B------:R-:W1:Y:S04]  /*142e0*/  MUFU.EX2 R73, R73 ;  /* 0x0000004900497308 */ /* 0x000e680000000800 */
[----:B------:R-:W-:-:S04]  /*142f0*/  @!P4 FMUL R76, R76, 0.5 ;  /* 0x3f0000004c4cc820 */ /* 0x000fc80000400000 */
[----:B------:R-:W3:Y:S01]  /*14300*/  MUFU.EX2 R72, R72 ;  /* 0x0000004800487308 */ /* 0x000ee20000000800 */
[----:B--2---:R-:W-:Y:S01]  /*14310*/  @!P5 FMUL R79, R79, R79 ;  /* 0x0000004f4f4fd220 */ /* 0x004fe20000400000 */
[----:B------:R-:W-:Y:S01]  /*14320*/  FSETP.GEU.AND P5, PT, R82, -126, PT ;  /* 0xc2fc00005200780b */ /* 0x000fe20003fae000 */
[----:B------:R-:W-:-:S05]  /*14330*/  @!P6 FMUL R77, R77, 0.5 ;  /* 0x3f0000004d4de820 */ /* 0x000fca0000400000 */
        /* <DEDUP_REMOVED lines=9> */
[----:B------:R-:W-:Y:S01]  /*143d0*/  HGMMA.64x16x16.F32.BF16 R160, R28, gdesc[UR28].tnspB, R160, gsb0 ;  /* 0x4020001c1ca07df0 */ /* 0x000fe200080018a0 */
[----:B------:R-:W-:Y:S01]  /*143e0*/  R2UR UR30, R24 ;  /* 0x00000000181e72ca */ /* 0x000fe200000e0000 */
[----:B------:R-:W-:Y:S01]  /*143f0*/  VIADD R24, R26, 0x8a0 ;  /* 0x000008a01a187836 */ /* 0x000fe20000000000 */
[----:B------:R-:W-:Y:S01]  /*14400*/  R2UR UR31, R25 ;  /* 0x00000000191f72ca */ /* 0x000fe200000e0000 */
[----:B------:R-:W-:-:S02]  /*14410*/  IMAD.MOV.U32 R25, RZ, RZ, -0x3ffffff0 ;  /* 0xc0000010ff197424 */ /* 0x000fc400078e00ff */
[----:B------:R-:W-:Y:S01]  /*14420*/  @!P2 FMUL R86, R86, 0.5 ;  /* 0x3f0000005656a820 */ /* 0x000fe20000400000 */
[----:B--2---:R-:W-:Y:S01]  /*14430*/  @!P4 FMUL R76, R76, R76 ;  /* 0x0000004c4c4cc220 */ /* 0x004fe20000400000 */
[----:B------:R-:W-:Y:S01]  /*14440*/  R2UR UR32, R24 ;  /* 0x00000000182072ca */ /* 0x000fe200000e0000 */
[----:B------:R-:W2:Y:S01]  /*14450*/  MUFU.EX2 R82, R82 ;  /* 0x0000005200527308 */ /* 0x000ea20000000800 */
[----:B------:R-:W-:Y:S01]  /*14460*/  R2UR UR33, R25 ;  /* 0x00000000192172ca */ /* 0x000fe200000e0000 */
[----:B------:R-:W-:Y:S01]  /*14470*/  IMAD.MOV.U32 R25, RZ, RZ, -0x3ffffff0 ;  /* 0xc0000010ff197424 */ /* 0x000fe200078e00ff */
[----:B------:R-:W-:Y:S01]  /*14480*/  IADD3 R24, R26, 0x2c0, RZ ;  /* 0x000002c01a187810 */ /* 0x000fe20007ffe0ff */
[----:B------:R-:W-:Y:S01]  /*14490*/  @!P3 FMUL R83, R83, 0.5 ;  /* 0x3f0000005353b820 */ /* 0x000fe20000400000 */
[----:B------:R-:W-:Y:S01]  /*144a0*/  FSETP.GEU.AND P4, PT, R87, -126, PT ;  /* 0xc2fc00005700780b */ /* 0x000fe20003f8e000 */
[----:B-1----:R-:W-:Y:S01]  /*144b0*/  @!P6 FMUL R77, R77, R77 ;  /* 0x0000004d4d4de220 */ /* 0x002fe20000400000 */
[----:B------:R-:W-:Y:S01]  /*144c0*/  R2UR UR28, R24 ;  /* 0x00000000181c72ca */ /* 0x000fe200000e0000 */
[----:B------:R-:W-:Y:S01]  /*144d0*/  VIADD R24, R26, 0x6c0 ;  /* 0x000006c01a187836 */ /* 0x000fe20000000000 */
[----:B------:R-:W-:Y:S01]  /*144e0*/  R2UR UR29, R25 ;  /* 0x00000000191d72ca */ /* 0x000fe200000e0000 */
[----:B------:R-:W1:Y:S01]  /*144f0*/  MUFU.EX2 R83, R83 ;  /* 0x0000005300537308 */ /* 0x000e620000000800 */
[----:B------:R-:W-:-:S02]  /*14500*/  MOV R25, 0xc0000010 ;  /* 0xc000001000197802 */ /* 0x000fc40000000f00 */
[----:B------:R-:W-:Y:S02]  /*14510*/  MOV R37, UR32 ;  /* 0x0000002000257c02 */ /* 0x000fe40008000f00 */
[----:B------:R-:W-:Y:S02]  /*14520*/  MOV R38, UR33 ;  /* 0x0000002100267c02 */ /* 0x000fe40008000f00 */
[----:B------:R-:W-:Y:S01]  /*14530*/  R2UR UR32, R37 ;  /* 0x00000000252072ca */ /* 0x000fe200000e0000 */
[----:B------:R-:W3:Y:S01]  /*14540*/  MUFU.EX2 R86, R86 ;  /* 0x0000005600567308 */ /* 0x000ee20000000800 */
[----:B------:R-:W-:Y:S01]  /*14550*/  R2UR UR33, R38 ;  /* 0x00000000262172ca */ /* 0x000fe200000e0000 */
[----:B--2---:R-:W-:Y:S01]  /*14560*/  @!P5 FMUL R82, R82, R82 ;  /* 0x000000525252d220 */ /* 0x004fe20000400000 */
[----:B------:R-:W-:Y:S01]  /*14570*/  FSETP.GEU.AND P6, PT, R80, -126, PT ;  /* 0xc2fc00005000780b */ /* 0x000fe20003fce000 */
[----:B------:R-:W-:Y:S01]  /*14580*/  @!P4 FMUL R87, R87, 0.5 ;  /* 0x3f0000005757c820 */ /* 0x000fe20000400000 */
[----:B------:R-:W-:Y:S01]  /*14590*/  FSETP.GEU.AND P5, PT, R81, -126, PT ;  /* 0xc2fc00005100780b */ /* 0x000fe20003fae000 */
[----:B-1----:R-:W-:Y:S01]  /*145a0*/  @!P3 FMUL R83, R83, R83 ;  /* 0x000000535353b220 */ /* 0x002fe20000400000 */
[----:B------:R-:W-:-:S03]  /*145b0*/  FSETP.GEU.AND P3, PT, R84, -126, PT ;  /* 0xc2fc00005400780b */ /* 0x000fc60003f6e000 */
[----:B------:R-:W1:Y:S01]  /*145c0*/  MUFU.EX2 R87, R87 ;  /* 0x0000005700577308 */ /* 0x000e620000000800 */
[----:B------:R-:W-:Y:S02]  /*145d0*/  WARPGROUP.DEPBAR.LE gsb0, 0x0 ;  /* 0x00008000000079c5 */ /* 0x000fe40000010000 */
[----:B------:R-:W-:Y:S01]  /*145e0*/  WARPGROUP.ARRIVE ;  /* 0x00000000000079c5 */ /* 0x000fe20000000000 */
[----:B---3--:R-:W-:Y:S01]  /*145f0*/  @!P2 FMUL R86, R86, R86 ;  /* 0x000000565656a220 */ /* 0x008fe20000400000 */
[----:B------:R-:W-:Y:S01]  /*14600*/  FSETP.GEU.AND P2, PT, R85, -126, PT ;  /* 0xc2fc00005500780b */ /* 0x000fe20003f4e000 */
[----:B------:R-:W-:Y:S02]  /*14610*/  @!P6 FMUL R80, R80, 0.5 ;  /* 0x3f0000005050e820 */ /* 0x000fe40000400000 */
[----:B------:R-:W-:Y:S02]  /*14620*/  @!P5 FMUL R81, R81, 0.5 ;  /* 0x3f0000005151d820 */ /* 0x000fe40000400000 */
[----:B------:R-:W-:Y:S01]  /*14630*/  @!P3 FMUL R84, R84, 0.5 ;  /* 0x3f0000005454b820 */ /* 0x000fe20000400000 */
[----:B------:R-:W-:Y:S01]  /*14640*/  HGMMA.64x16x16.F32.BF16 R152, R28, gdesc[UR32].tnspB, R152, gsb0 ;  /* 0x402000201c987df0 */ /* 0x000fe20008001898 */
[----:B------:R-:W-:Y:S01]  /*14650*/  UMOV UR34, UR6 ;  /* 0x0000000600227c82 */ /* 0x000fe20008000000 */
[----:B------:R-:W-:Y:S01]  /*14660*/  UMOV UR35, UR7 ;  /* 0x0000000700237c82 */ /* 0x000fe20008000000 */
[----:B------:R-:W-:Y:S01]  /*14670*/  R2UR UR7, R25 ;  /* 0x00000000190772ca */ /* 0x000fe200000e0000 */
[----:B------:R-:W-:Y:S01]  /*14680*/  IMAD.MOV.U32 R25, RZ, RZ, -0x3ffffff0 ;  /* 0xc0000010ff197424 */ /* 0x000fe200078e00ff */
[----:B------:R-:W-:Y:S01]  /*14690*/  R2UR UR6, R24 ;  /* 0x00000000180672ca */ /* 0x000fe200000e0000 */
[----:B------:R-:W-:Y:S01]  /*146a0*/  VIADD R24, R26, 0x8c0 ;  /* 0x000008c01a187836 */ /* 0x000fe20000000000 */
[----:B------:R-:W2:Y:S01]  /*146b0*/  MUFU.EX2 R80, R80 ;  /* 0x0000005000507308 */ /* 0x000ea20000000800 */
[----:B-1----:R-:W-:Y:S01]  /*146c0*/  @!P4 FMUL R87, R87, R87 ;  /* 0x000000575757c220 */ /* 0x002fe20000400000 */
[----:B------:R-:W-:Y:S01]  /*146d0*/  @!P2 FMUL R85, R85, 0.5 ;  /* 0x3f0000005555a820 */ /* 0x000fe20000400000 */
[----:B------:R-:W-:-:S05]  /*146e0*/  FSETP.GEU.AND P4, PT, R90, -126, PT ;  /* 0xc2fc00005a00780b */ /* 0x000fca0003f8e000 */
[----:B------:R-:W1:Y:S08]  /*146f0*/  MUFU.EX2 R81, R81 ;  /* 0x0000005100517308 */ /* 0x000e700000000800 */
[----:B------:R-:W3:Y:S01]  /*14700*/  MUFU.EX2 R84, R84 ;  /* 0x0000005400547308 */ /* 0x000ee20000000800 */
[----:B--2---:R-:W-:Y:S01]  /*14710*/  @!P6 FMUL R80, R80, R80 ;  /* 0x000000505050e220 */ /* 0x004fe20000400000 */
[----:B------:R-:W-:Y:S01]  /*14720*/  FSETP.GEU.AND P6, PT, R91, -126, PT ;  /* 0xc2fc00005b00780b */ /* 0x000fe20003fce000 */
[----:B------:R-:W-:-:S05]  /*14730*/  @!P4 FMUL R90, R90, 0.5 ;  /* 0x3f0000005a5ac820 */ /* 0x000fca0000400000 */
        /* <DEDUP_REMOVED lines=8> */
[----:B------:R-:W-:Y:S02]  /*147c0*/  F2FP.BF16.F32.PACK_AB R29, R43, R42 ;  /* 0x0000002a2b1d723e */ /* 0x000fe400000010ff */
[----:B------:R-:W-:Y:S01]  /*147d0*/  F2FP.BF16.F32.PACK_AB R31, R47, R46 ;  /* 0x0000002e2f1f723e */ /* 0x000fe200000010ff */
[----:B------:R-:W-:Y:S01]  /*147e0*/  @!P5 FMUL R94, R94, 0.5 ;  /* 0x3f0000005e5ed820 */ /* 0x000fe20000400000 */
[----:B------:R-:W-:Y:S01]  /*147f0*/  F2FP.BF16.F32.PACK_AB R28, R41, R40 ;  /* 0x00000028291c723e */ /* 0x000fe200000010ff */
[----:B--2---:R-:W-:Y:S01]  /*14800*/  @!P2 FMUL R85, R85, R85 ;  /* 0x000000555555a220 */ /* 0x004fe20000400000 */
[----:B------:R-:W-:Y:S01]  /*14810*/  F2FP.BF16.F32.PACK_AB R30, R45, R44 ;  /* 0x0000002c2d1e723e */ /* 0x000fe200000010ff */
[----:B------:R-:W2:Y:S01]  /*14820*/  MUFU.EX2 R91, R91 ;  /* 0x0000005b005b7308 */ /* 0x000ea20000000800 */
[----:B------:R-:W-:Y:S01]  /*14830*/  MOV R40, UR26 ;  /* 0x0000001a00287c02 */ /* 0x000fe20008000f00 */
[----:B------:R-:W-:Y:S01]  /*14840*/  UMOV UR26, UR20 ;  /* 0x00000014001a7c82 */ /* 0x000fe20008000000 */
[----:B------:R-:W-:Y:S01]  /*14850*/  WARPGROUP.ARRIVE ;  /* 0x00000000000079c5 */ /* 0x000fe20000000000 */
[----:B------:R-:W-:Y:S01]  /*14860*/  MOV R43, UR41 ;  /* 0x00000029002b7c02 */ /* 0x000fe20008000f00 */
[----:B-1----:R-:W-:Y:S01]  /*14870*/  @!P4 FMUL R90, R90, R90 ;  /* 0x0000005a5a5ac220 */ /* 0x002fe20000400000 */
[----:B------:R-:W-:Y:S01]  /*14880*/  MOV R44, UR40 ;  /* 0x00000028002c7c02 */ /* 0x000fe20008000f00 */
[----:B------:R-:W-:Y:S01]  /*14890*/  @!P3 FMUL R95, R95, 0.5 ;  /* 0x3f0000005f5fb820 */ /* 0x000fe20000400000 */
[----:B------:R-:W-:Y:S01]  /*148a0*/  R2UR UR41, R43 ;  /* 0x000000002b2972ca */ /* 0x000fe200000e0000 */
[----:B------:R-:W-:Y:S01]  /*148b0*/  HGMMA.64x16x16.F32.BF16 R184, R28, gdesc[UR36].tnspB, R184, gsb0 ;  /* 0x402000241cb87df0 */ /* 0x000fe200080018b8 */
[----:B------:R-:W-:Y:S01]  /*148c0*/  UMOV UR38, UR24 ;  /* 0x0000001800267c82 */ /* 0x000fe20008000000 */
[----:B------:R-:W-:Y:S01]  /*148d0*/  UMOV UR39, UR25 ;  /* 0x0000001900277c82 */ /* 0x000fe20008000000 */
[----:B------:R-:W-:Y:S01]  /*148e0*/  R2UR UR40, R44 ;  /* 0x000000002c2872ca */ /* 0x000fe200000e0000 */
[----:B------:R-:W1:Y:S01]  /*148f0*/  MUFU.EX2 R94, R94 ;  /* 0x0000005e005e7308 */ /* 0x000e620000000800 */
[----:B------:R-:W-:-:S02]  /*14900*/  R2UR UR24, R32 ;  /* 0x00000000201872ca */ /* 0x000fc400000e0000 */
[----:B------:R-:W-:Y:S01]  /*14910*/  R2UR UR25, R33 ;  /* 0x00000000211972ca */ /* 0x000fe200000e0000 */
[----:B--2---:R-:W-:Y:S01]  /*14920*/  @!P6 FMUL R91, R91, R91 ;  /* 0x0000005b5b5be220 */ /* 0x004fe20000400000 */
[----:B------:R-:W-:Y:S02]  /*14930*/  IADD3 R32, R26, 0x4c0, RZ ;  /* 0x000004c01a207810 */ /* 0x000fe40007ffe0ff */
[----:B------:R-:W-:Y:S01]  /*14940*/  MOV R33, 0xc0000010 ;  /* 0xc000001000217802 */ /* 0x000fe20000000f00 */
[----:B------:R-:W2:Y:S01]  /*14950*/  MUFU.EX2 R95, R95 ;  /* 0x0000005f005f7308 */ /* 0x000ea20000000800 */
[----:B------:R-:W-:Y:S02]  /*14960*/  R2UR UR54, R32 ;  /* 0x00000000203672ca */ /* 0x000fe400000e0000 */
[----:B------:R-:W-:Y:S01]  /*14970*/  R2UR UR55, R33 ;  /* 0x00000000213772ca */ /* 0x000fe200000e0000 */
[----:B------:R-:W-:Y:S01]  /*14980*/  IMAD.MOV.U32 R33, RZ, RZ, -0x3ffffff0 ;  /* 0xc0000010ff217424 */ /* 0x000fe200078e00ff */
[----:B------:R-:W-:-:S02]  /*14990*/  IADD3 R32, R26, 0xe0, RZ ;  /* 0x000000e01a207810 */ /* 0x000fc40007ffe0ff */
[----:B------:R-:W-:Y:S02]  /*149a0*/  MOV R42, UR24 ;  /* 0x00000018002a7c02 */ /* 0x000fe40008000f00 */
[----:B------:R-:W-:Y:S01]  /*149b0*/  MOV R41, UR25 ;  /* 0x0000001900297c02 */ /* 0x000fe20008000f00 */
[----:B-1----:R-:W-:Y:S01]  /*149c0*/  @!P5 FMUL R94, R94, R94 ;  /* 0x0000005e5e5ed220 */ /* 0x002fe20000400000 */
[----:B------:R-:W-:Y:S02]  /*149d0*/  R2UR UR24, R42 ;  /* 0x000000002a1872ca */ /* 0x000fe400000e0000 */
[----:B------:R-:W-:Y:S02]  /*149e0*/  R2UR UR25, R41 ;  /* 0x00000000291972ca */ /* 0x000fe400000e0000 */
[----:B------:R-:W-:Y:S02]  /*149f0*/  FSETP.GEU.AND P2, PT, R88, -126, PT ;  /* 0xc2fc00005800780b */ /* 0x000fe40003f4e000 */
[----:B------:R-:W-:Y:S01]  /*14a00*/  FSETP.GEU.AND P4, PT, R89, -126, PT ;  /* 0xc2fc00005900780b */ /* 0x000fe20003f8e000 */
[----:B--2---:R-:W-:Y:S01]  /*14a10*/  @!P3 FMUL R95, R95, R95 ;  /* 0x0000005f5f5fb220 */ /* 0x004fe20000400000 */
[----:B------:R-:W-:-:S02]  /*14a20*/  FSETP.GEU.AND P6, PT, R92, -126, PT ;  /* 0xc2fc00005c00780b */ /* 0x000fc40003fce000 */
[----:B------:R-:W-:Y:S02]  /*14a30*/  FSETP.GEU.AND P5, PT, R93, -126, PT ;  /* 0xc2fc00005d00780b */ /* 0x000fe40003fae000 */
[----:B------:R-:W-:-:S05]  /*14a40*/  FSETP.GEU.AND P3, PT, R98, -126, PT ;  /* 0xc2fc00006200780b */ /* 0x000fca0003f6e000 */
[----:B------:R-:W-:Y:S01]  /*14a50*/  @!P2 FMUL R88, R88, 0.5 ;  /* 0x3f0000005858a820 */ /* 0x000fe20000400000 */
[----:B------:R-:W-:Y:S02]  /*14a60*/  WARPGROUP.DEPBAR.LE gsb0, 0x0 ;  /* 0x00008000000079c5 */ /* 0x000fe40000010000 */
[----:B------:R-:W-:Y:S01]  /*14a70*/  WARPGROUP.ARRIVE ;  /* 0x00000000000079c5 */ /* 0x000fe20000000000 */
[----:B------:R-:W-:Y:S01]  /*14a80*/  @!P4 FMUL R89, R89, 0.5 ;  /* 0x3f0000005959c820 */ /* 0x000fe20000400000 */
[----:B------:R-:W-:Y:S01]  /*14a90*/  @!P6 FMUL R92, R92, 0.5 ;  /* 0x3f0000005c5ce820 */ /* 0x000fe20000400000 */
[----:B------:R-:W-:Y:S01]  /*14aa0*/  @!P5 FMUL R93, R93, 0.5 ;  /* 0x3f0000005d5dd820 */ /* 0x000fe20000400000 */
[----:B------:R-:W1:Y:S01]  /*14ab0*/  MUFU.EX2 R88, R88 ;  /* 0x0000005800587308 */ /* 0x000e620000000800 */
[----:B------:R-:W-:Y:S01]  /*14ac0*/  @!P3 FMUL R98, R98, 0.5 ;  /* 0x3f0000006262b820 */ /* 0x000fe20000400000 */
[----:B------:R-:W-:Y:S01]  /*14ad0*/  HGMMA.64x16x16.F32.BF16 R176, R28, gdesc[UR40].tnspB, R176, gsb0 ;  /* 0x402000281cb07df0 */ /* 0x000fe200080018b0 */
[----:B------:R-:W-:Y:S01]  /*14ae0*/  UMOV UR42, UR58 ;  /* 0x0000003a002a7c82 */ /* 0x000fe20008000000 */
[----:B------:R-:W-:-:S04]  /*14af0*/  UMOV UR43, UR59 ;  /* 0x0000003b002b7c82 */ /* 0x000fc80008000000 */
[----:B------:R-:W2:Y:S08]  /*14b00*/  MUFU.EX2 R89, R89 ;  /* 0x0000005900597308 */ /* 0x000eb00000000800 */
[----:B------:R-:W3:Y:S01]  /*14b10*/  MUFU.EX2 R92, R92 ;  /* 0x0000005c005c7308 */ /* 0x000ee20000000800 */
[----:B-1----:R-:W-:Y:S01]  /*14b20*/  @!P2 FMUL R88, R88, R88 ;  /* 0x000000585858a220 */ /* 0x002fe20000400000 */
[----:B------:R-:W-:-:S06]  /*14b30*/  FSETP.GEU.AND P2, PT, R99, -126, PT ;  /* 0xc2fc00006300780b */ /* 0x000fcc0003f4e000 */
[----:B------:R-:W1:Y:S01]  /*14b40*/  MUFU.EX2 R93, R93 ;  /* 0x0000005d005d7308 */ /* 0x000e620000000800 */
[----:B--2---:R-:W-:Y:S01]  /*14b50*/  @!P4 FMUL R89, R89, R89 ;  /* 0x000000595959c220 */ /* 0x004fe20000400000 */
[----:B------:R-:W-:-:S05]  /*14b60*/  FSETP.GEU.AND P4, PT, R102, -126, PT ;  /* 0xc2fc00006600780b */ /* 0x000fca0003f8e000 */
[----:B------:R-:W-:Y:S01]  /*14b70*/  @!P2 FMUL R99, R99, 0.5 ;  /* 0x3f0000006363a820 */ /* 0x000fe20000400000 */
[----:B------:R-:W2:Y:S01]  /*14b80*/  MUFU.EX2 R35, R98 ;  /* 0x0000006200237308 */ /* 0x000ea20000000800 */
[----:B---3--:R-:W-:Y:S01]  /*14b90*/  @!P6 FMUL R92, R92, R92 ;  /* 0x0000005c5c5ce220 */ /* 0x008fe20000400000 */
[----:B------:R-:W-:-:S05]  /*14ba0*/  FSETP.GEU.AND P6, PT, R103, -126, PT ;  /* 0xc2fc00006700780b */ /* 0x000fca0003fce000 */
[----:B------:R-:W-:Y:S01]  /*14bb0*/  @!P4 FMUL R102, R102, 0.5 ;  /* 0x3f0000006666c820 */ /* 0x000fe20000400000 */
[----:B------:R-:W3:Y:S01]  /*14bc0*/  MUFU.EX2 R99, R99 ;  /* 0x0000006300637308 */ /* 0x000ee20000000800 */
[----:B-1----:R-:W-:Y:S01]  /*14bd0*/  @!P5 FMUL R93, R93, R93 ;  /* 0x0000005d5d5dd220 */ /* 0x002fe20000400000 */
[C---:B------:R-:W-:Y:S01]  /*14be0*/  FSETP.GEU.AND P5, PT, R96.reuse, -126, PT ;  /* 0xc2fc00006000780b */ /* 0x040fe20003fae000 */
[----:B------:R-:W-:Y:S02]  /*14bf0*/  WARPGROUP.DEPBAR.LE gsb0, 0x0 ;  /* 0x00008000000079c5 */ /* 0x000fe40000010000 */
[----:B------:R-:W-:Y:S02]  /*14c00*/  WARPGROUP.ARRIVE ;  /* 0x00000000000079c5 */ /* 0x000fe40000000000 */
[----:B------:R-:W-:Y:S01]  /*14c10*/  @!P6 FMUL R103, R103, 0.5 ;  /* 0x3f0000006767e820 */ /* 0x000fe20000400000 */
[----:B------:R-:W1:Y:S01]  /*14c20*/  MUFU.EX2 R37, R102 ;  /* 0x0000006600257308 */ /* 0x000e620000000800 */
[----:B--2---:R-:W-:Y:S01]  /*14c30*/  @!P3 FMUL R35, R35, R35 ;  /* 0x000000232323b220 */ /* 0x004fe20000400000 */
[----:B------:R-:W-:Y:S01]  /*14c40*/  FSETP.GEU.AND P3, PT, R97, -126, PT ;  /* 0xc2fc00006100780b */ /* 0x000fe20003f6e000 */
[----:B------:R-:W-:Y:S04]  /*14c50*/  HGMMA.64x16x16.F32.BF16 R168, R28, gdesc[UR44].tnspB, R168, gsb0 ;  /* 0x4020002c1ca87df0 */ /* 0x000fe800080018a8 */
[----:B------:R-:W-:Y:S01]  /*14c60*/  @!P5 FMUL R96, R96, 0.5 ;  /* 0x3f0000006060d820 */ /* 0x000fe20000400000 */
[----:B------:R-:W2:Y:S01]  /*14c70*/  MUFU.EX2 R103, R103 ;  /* 0x0000006700677308 */ /* 0x000ea20000000800 */
[----:B---3--:R-:W-:Y:S01]  /*14c80*/  @!P2 FMUL R99, R99, R99 ;  /* 0x000000636363a220 */ /* 0x008fe20000400000 */
[----:B------:R-:W-:-:S05]  /*14c90*/  FSETP.GEU.AND P2, PT, R100, -126, PT ;  /* 0xc2fc00006400780b */ /* 0x000fca0003f4e000 */
[----:B------:R-:W-:Y:S01]  /*14ca0*/  @!P3 FMUL R97, R97, 0.5 ;  /* 0x3f0000006161b820 */ /* 0x000fe20000400000 */
[----:B------:R-:W3:Y:S01]  /*14cb0*/  MUFU.EX2 R96, R96 ;  /* 0x0000006000607308 */ /* 0x000ee20000000800 */
[----:B-1----:R-:W-:Y:S01]  /*14cc0*/  @!P4 FMUL R37, R37, R37 ;  /* 0x000000252525c220 */ /* 0x002fe20000400000 */
[----:B------:R-:W-:-:S05]  /*14cd0*/  FSETP.GEU.AND P4, PT, R101, -126, PT ;  /* 0xc2fc00006500780b */ /* 0x000fca0003f8e000 */
[----:B------:R-:W-:Y:S01]  /*14ce0*/  @!P2 FMUL R100, R100, 0.5 ;  /* 0x3f0000006464a820 */ /* 0x000fe20000400000 */
        /* <DEDUP_REMOVED lines=10> */
[----:B------:R-:W-:Y:S01]  /*14d90*/  FSETP.GEU.AND P3, PT, R110, -126, PT ;  /* 0xc2fc00006e00780b */ /* 0x000fe20003f6e000 */
[----:B------:R-:W-:Y:S02]  /*14da0*/  WARPGROUP.DEPBAR.LE gsb0, 0x0 ;  /* 0x00008000000079c5 */ /* 0x000fe40000010000 */
[----:B------:R-:W-:Y:S01]  /*14db0*/  WARPGROUP.ARRIVE ;  /* 0x00000000000079c5 */ /* 0x000fe20000000000 */
[----:B--2---:R-:W-:Y:S01]  /*14dc0*/  @!P2 FMUL R100, R100, R100 ;  /* 0x000000646464a220 */ /* 0x004fe20000400000 */
[----:B------:R-:W-:Y:S01]  /*14dd0*/  @!P5 FMUL R107, R107, 0.5 ;  /* 0x3f0000006b6bd820 */ /* 0x000fe20000400000 */
[----:B------:R-:W-:-:S03]  /*14de0*/  FSETP.GEU.AND P2, PT, R111, -126, PT ;  /* 0xc2fc00006f00780b */ /* 0x000fc60003f4e000 */
[----:B------:R-:W-:Y:S01]  /*14df0*/  HGMMA.64x16x16.F32.BF16 R160, R28, gdesc[UR48].tnspB, R160, gsb0 ;  /* 0x402000301ca07df0 */ /* 0x000fe200080018a0 */
[----:B------:R-:W-:Y:S01]  /*14e00*/  UMOV UR50, UR16 ;  /* 0x0000001000327c82 */ /* 0x000fe20008000000 */
[----:B------:R-:W-:Y:S01]  /*14e10*/  UMOV UR51, UR17 ;  /* 0x0000001100337c82 */ /* 0x000fe20008000000 */
[----:B------:R-:W-:Y:S01]  /*14e20*/  R2UR UR16, R32 ;  /* 0x00000000201072ca */ /* 0x000fe200000e0000 */
[----:B---3--:R-:W-:Y:S01]  /*14e30*/  @!P4 FMUL R101, R101, R101 ;  /* 0x000000656565c220 */ /* 0x008fe20000400000 */
[----:B------:R-:W-:Y:S01]  /*14e40*/  R2UR UR17, R33 ;  /* 0x00000000211172ca */ /* 0x000fe200000e0000 */
[----:B------:R-:W-:Y:S01]  /*14e50*/  @!P3 FMUL R110, R110, 0.5 ;  /* 0x3f0000006e6eb820 */ /* 0x000fe20000400000 */
[----:B------:R-:W-:Y:S01]  /*14e60*/  MOV R33, 0xc0000010 ;  /* 0xc000001000217802 */ /* 0x000fe20000000f00 */
[----:B------:R-:W1:Y:S01]  /*14e70*/  MUFU.EX2 R107, R107 ;  /* 0x0000006b006b7308 */ /* 0x000e620000000800 */
[----:B------:R-:W-:Y:S01]  /*14e80*/  IADD3 R32, R26, 0x4e0, RZ ;  /* 0x000004e01a207810 */ /* 0x000fe20007ffe0ff */
[----:B------:R-:W-:Y:S01]  /*14e90*/  @!P2 FMUL R111, R111, 0.5 ;  /* 0x3f0000006f6fa820 */ /* 0x000fe20000400000 */
[----:B------:R-:W-:Y:S01]  /*14ea0*/  R2UR UR59, R33 ;  /* 0x00000000213b72ca */ /* 0x000fe200000e0000 */
[----:B------:R-:W-:Y:S01]  /*14eb0*/  IMAD.MOV.U32 R33, RZ, RZ, -0x3ffffff0 ;  /* 0xc0000010ff217424 */ /* 0x000fe200078e00ff */
[----:B------:R-:W-:-:S02]  /*14ec0*/  R2UR UR58, R32 ;  /* 0x00000000203a72ca */ /* 0x000fc400000e0000 */
[----:B------:R-:W-:Y:S01]  /*14ed0*/  IADD3 R32, R26, 0x100, RZ ;  /* 0x000001001a207810 */ /* 0x000fe20007ffe0ff */
[----:B------:R-:W2:Y:S01]  /*14ee0*/  MUFU.EX2 R41, R110 ;  /* 0x0000006e00297308 */ /* 0x000ea20000000800 */
[----:B------:R-:W-:-:S07]  /*14ef0*/  FSETP.GEU.AND P4, PT, R104, -126, PT ;  /* 0xc2fc00006800780b */ /* 0x000fce0003f8e000 */
[----:B------:R-:W3:Y:S01]  /*14f00*/  MUFU.EX2 R111, R111 ;  /* 0x0000006f006f7308 */ /* 0x000ee20000000800 */
[----:B-1----:R-:W-:Y:S01]  /*14f10*/  @!P5 FMUL R107, R107, R107 ;  /* 0x0000006b6b6bd220 */ /* 0x002fe20000400000 */
[----:B------:R-:W-:-:S04]  /*14f20*/  FSETP.GEU.AND P5, PT, R108, -126, PT ;  /* 0xc2fc00006c00780b */ /* 0x000fc80003fae000 */
[----:B------:R-:W-:Y:S01]  /*14f30*/  @!P4 FMUL R104, R104, 0.5 ;  /* 0x3f0000006868c820 */ /* 0x000fe20000400000 */
[----:B--2---:R-:W-:Y:S01]  /*14f40*/  @!P3 FMUL R41, R41, R41 ;  /* 0x000000292929b220 */ /* 0x004fe20000400000 */
[----:B------:R-:W-:-:S04]  /*14f50*/  FSETP.GEU.AND P3, PT, R109, -126, PT ;  /* 0xc2fc00006d00780b */ /* 0x000fc80003f6e000 */
[----:B------:R-:W1:Y:S03]  /*14f60*/  MUFU.EX2 R104, R104 ;  /* 0x0000006800687308 */ /* 0x000e660000000800 */
[----:B------:R-:W-:Y:S01]  /*14f70*/  @!P5 FMUL R108, R108, 0.5 ;  /* 0x3f0000006c6cd820 */ /* 0x000fe20000400000 */
[----:B---3--:R-:W-:Y:S01]  /*14f80*/  @!P2 FMUL R111, R111, R111 ;  /* 0x0000006f6f6fa220 */ /* 0x008fe20000400000 */
[----:B------:R-:W-:Y:S02]  /*14f90*/  WARPGROUP.DEPBAR.LE gsb0, 0x0 ;  /* 0x00008000000079c5 */ /* 0x000fe40000010000 */
[----:B------:R-:W-:Y:S02]  /*14fa0*/  WARPGROUP.ARRIVE ;  /* 0x00000000000079c5 */ /* 0x000fe40000000000 */
[----:B------:R-:W2:Y:S01]  /*14fb0*/  MUFU.EX2 R108, R108 ;  /* 0x0000006c006c7308 */ /* 0x000ea20000000800 */
[----:B------:R-:W-:Y:S01]  /*14fc0*/  FSETP.GEU.AND P2, PT, R114, -126, PT ;  /* 0xc2fc00007200780b */ /* 0x000fe20003f4e000 */
[----:B------:R-:W-:-:S02]  /*14fd0*/  @!P3 FMUL R109, R109, 0.5 ;  /* 0x3f0000006d6db820 */ /* 0x000fc40000400000 */
[----:B------:R-:W-:Y:S01]  /*14fe0*/  HGMMA.64x16x16.F32.BF16 R152, R28, gdesc[UR36].tnspB, R152, gsb0 ;  /* 0x402000241c987df0 */ /* 0x000fe20008001898 */
[----:B------:R-:W-:Y:S01]  /*14ff0*/  UMOV UR38, UR10 ;  /* 0x0000000a00267c82 */ /* 0x000fe20008000000 */
[----:B------:R-:W-:Y:S01]  /*15000*/  UMOV UR39, UR11 ;  /* 0x0000000b00277c82 */ /* 0x000fe20008000000 */
[----:B------:R-:W-:Y:S01]  /*15010*/  R2UR UR11, R25 ;  /* 0x00000000190b72ca */ /* 0x000fe200000e0000 */
[----:B------:R-:W-:Y:S01]  /*15020*/  IMAD.MOV.U32 R25, RZ, RZ, -0x3ffffff0 ;  /* 0xc0000010ff197424 */ /* 0x000fe200078e00ff */
[----:B------:R-:W-:Y:S01]  /*15030*/  R2UR UR10, R24 ;  /* 0x00000000180a72ca */ /* 0x000fe200000e0000 */
[----:B------:R-:W3:Y:S01]  /*15040*/  MUFU.EX2 R109, R109 ;  /* 0x0000006d006d7308 */ /* 0x000ee20000000800 */
[----:B------:R-:W-:Y:S01]  /*15050*/  IADD3 R24, R26, 0x2e0, RZ ;  /* 0x000002e01a187810 */ /* 0x000fe20007ffe0ff */
[----:B-1----:R-:W-:Y:S01]  /*15060*/  @!P4 FMUL R104, R104, R104 ;  /* 0x000000686868c220 */ /* 0x002fe20000400000 */
[----:B------:R-:W-:Y:S01]  /*15070*/  R2UR UR21, R25 ;  /* 0x00000000191572ca */ /* 0x000fe200000e0000 */
[----:B------:R-:W-:Y:S01]  /*15080*/  @!P2 FMUL R114, R114, 0.5 ;  /* 0x3f0000007272a820 */ /* 0x000fe20000400000 */
[----:B------:R-:W-:Y:S01]  /*15090*/  R2UR UR20, R24 ;  /* 0x00000000181472ca */ /* 0x000fe200000e0000 */
[----:B------:R-:W-:Y:S01]  /*150a0*/  VIADD R24, R26, 0x6e0 ;  /* 0x000006e01a187836 */ /* 0x000fe20000000000 */
[----:B------:R-:W-:Y:S01]  /*150b0*/  MOV R25, 0xc0000010 ;  /* 0xc000001000197802 */ /* 0x000fe20000000f00 */
[----:B--2---:R-:W-:Y:S01]  /*150c0*/  @!P5 FMUL R108, R108, R108 ;  /* 0x0000006c6c6cd220 */ /* 0x004fe20000400000 */
[----:B------:R-:W-:Y:S01]  /*150d0*/  FSETP.GEU.AND P4, PT, R115, -126, PT ;  /* 0xc2fc00007300780b */ /* 0x000fe20003f8e000 */
[----:B------:R-:W1:Y:S01]  /*150e0*/  MUFU.EX2 R43, R114 ;  /* 0x00000072002b7308 */ /* 0x000e620000000800 */
[----:B------:R-:W-:Y:S01]  /*150f0*/  FSETP.GEU.AND P5, PT, R119, -126, PT ;  /* 0xc2fc00007700780b */ /* 0x000fe20003fae000 */
[----:B---3--:R-:W-:Y:S01]  /*15100*/  @!P3 FMUL R109, R109, R109 ;  /* 0x0000006d6d6db220 */ /* 0x008fe20000400000 */
[----:B------:R-:W-:-:S09]  /*15110*/  FSETP.GEU.AND P3, PT, R112, -126, PT ;  /* 0xc2fc00007000780b */ /* 0x000fd20003f6e000 */
[----:B------:R-:W-:Y:S02]  /*15120*/  @!P4 FMUL R115, R115, 0.5 ;  /* 0x3f0000007373c820 */ /* 0x000fe40000400000 */
[----:B------:R-:W-:Y:S01]  /*15130*/  @!P5 FMUL R119, R119, 0.5 ;  /* 0x3f0000007777d820 */ /* 0x000fe20000400000 */
[----:B-1----:R-:W-:-:S03]  /*15140*/  @!P2 FMUL R43, R43, R43 ;  /* 0x0000002b2b2ba220 */ /* 0x002fc60000400000 */
[----:B------:R-:W1:Y:S01]  /*15150*/  MUFU.EX2 R115, R115 ;  /* 0x0000007300737308 */ /* 0x000e620000000800 */
[----:B------:R-:W-:Y:S01]  /*15160*/  FSETP.GEU.AND P2, PT, R113, -126, PT ;  /* 0xc2fc00007100780b */ /* 0x000fe20003f4e000 */
[----:B------:R-:W-:Y:S01]  /*15170*/  @!P3 FMUL R112, R112, 0.5 ;  /* 0x3f0000007070b820 */ /* 0x000fe20000400000 */
[----:B------:R-:W-:Y:S02]  /*15180*/  WARPGROUP.DEPBAR.LE gsb0, 0x0 ;  /* 0x00008000000079c5 */ /* 0x000fe40000010000 */
[----:B------:R-:W-:-:S03]  /*15190*/  F2FP.BF16.F32.PACK_AB R29, R51, R50 ;  /* 0x00000032331d723e */ /* 0x000fc600000010ff */
[----:B------:R-:W2:Y:S01]  /*151a0*/  MUFU.EX2 R119, R119 ;  /* 0x0000007700777308 */ /* 0x000ea20000000800 */
[----:B------:R-:W-:Y:S02]  /*151b0*/  F2FP.BF16.F32.PACK_AB R31, R55, R54 ;  /* 0x00000036371f723e */ /* 0x000fe400000010ff */
[----:B------:R-:W-:-:S03]  /*151c0*/  F2FP.BF16.F32.PACK_AB R28, R49, R48 ;  /* 0x00000030311c723e */ /* 0x000fc600000010ff */
[----:B------:R-:W-:Y:S01]  /*151d0*/  @!P2 FMUL R113, R113, 0.5 ;  /* 0x3f0000007171a820 */ /* 0x000fe20000400000 */
[----:B------:R-:W-:Y:S01]  /*151e0*/  F2FP.BF16.F32.PACK_AB R30, R53, R52 ;  /* 0x00000034351e723e */ /* 0x000fe200000010ff */
[----:B-1----:R-:W-:Y:S01]  /*151f0*/  @!P4 FMUL R115, R115, R115 ;  /* 0x000000737373c220 */ /* 0x002fe20000400000 */
[----:B------:R-:W-:Y:S01]  /*15200*/  FSETP.GEU.AND P4, PT, R116, -126, PT ;  /* 0xc2fc00007400780b */ /* 0x000fe20003f8e000 */
[----:B------:R-:W1:Y:S01]  /*15210*/  MUFU.EX2 R112, R112 ;  /* 0x0000007000707308 */ /* 0x000e620000000800 */
[----:B------:R-:W-:-:S06]  /*15220*/  WARPGROUP.ARRIVE ;  /* 0x00000000000079c5 */ /* 0x000fcc0000000000 */
[----:B------:R-:W-:Y:S01]  /*15230*/  HGMMA.64x16x16.F32.BF16 R184, R28, gdesc[UR48].tnspB, R184, gsb0 ;  /* 0x402000301cb87df0 */ /* 0x000fe200080018b8 */
[----:B------:R-:W-:Y:S01]  /*15240*/  UMOV UR50, UR22 ;  /* 0x0000001600327c82 */ /* 0x000fe20008000000 */
[----:B------:R-:W-:Y:S01]  /*15250*/  UMOV UR51, UR23 ;  /* 0x0000001700337c82 */ /* 0x000fe20008000000 */
[----:B------:R-:W3:Y:S01]  /*15260*/  MUFU.EX2 R113, R113 ;  /* 0x0000007100717308 */ /* 0x000ee20000000800 */
[----:B--2---:R-:W-:Y:S01]  /*15270*/  @!P5 FMUL R119, R119, R119 ;  /* 0x000000777777d220 */ /* 0x004fe20000400000 */
[----:B------:R-:W-:Y:S01]  /*15280*/  @!P4 FMUL R116, R116, 0.5 ;  /* 0x3f0000007474c820 */ /* 0x000fe20000400000 */
[----:B------:R-:W-:Y:S01]  /*15290*/  FSETP.GEU.AND P5, PT, R122, -126, PT ;  /* 0xc2fc00007a00780b */ /* 0x000fe20003fae000 */
[----:B-1----:R-:W-:-:S04]  /*152a0*/  @!P3 FMUL R112, R112, R112 ;  /* 0x000000707070b220 */ /* 0x002fc80000400000 */
[----:B------:R-:W1:Y:S01]  /*152b0*/  MUFU.EX2 R116, R116 ;  /* 0x0000007400747308 */ /* 0x000e620000000800 */
[----:B------:R-:W-:-:S07]  /*152c0*/  FSETP.GEU.AND P3, PT, R123, -126, PT ;  /* 0xc2fc00007b00780b */ /* 0x000fce0003f6e000 */
[----:B------:R-:W-:Y:S01]  /*152d0*/  @!P5 FMUL R122, R122, 0.5 ;  /* 0x3f0000007a7ad820 */ /* 0x000fe20000400000 */
[----:B---3--:R-:W-:Y:S01]  /*152e0*/  @!P2 FMUL R113, R113, R113 ;  /* 0x000000717171a220 */ /* 0x008fe20000400000 */
[----:B------:R-:W-:-:S04]  /*152f0*/  FSETP.GEU.AND P2, PT, R126, -126, PT ;  /* 0xc2fc00007e00780b */ /* 0x000fc80003f4e000 */
[----:B------:R-:W-:Y:S01]  /*15300*/  @!P3 FMUL R123, R123, 0.5 ;  /* 0x3f0000007b7bb820 */ /* 0x000fe20000400000 */
[----:B-1----:R-:W-:Y:S01]  /*15310*/  @!P4 FMUL R116, R116, R116 ;  /* 0x000000747474c220 */ /* 0x002fe20000400000 */
[----:B------:R-:W-:-:S04]  /*15320*/  FSETP.GEU.AND P4, PT, R127, -126, PT ;  /* 0xc2fc00007f00780b */ /* 0x000fc80003f8e000 */
[----:B------:R-:W1:Y:S03]  /*15330*/  MUFU.EX2 R123, R123 ;  /* 0x0000007b007b7308 */ /* 0x000e660000000800 */
[----:B------:R-:W-:Y:S01]  /*15340*/  @!P2 FMUL R126, R126, 0.5 ;  /* 0x3f0000007e7ea820 */ /* 0x000fe20000400000 */
[----:B------:R-:W-:Y:S02]  /*15350*/  WARPGROUP.DEPBAR.LE gsb0, 0x0 ;  /* 0x00008000000079c5 */ /* 0x000fe40000010000 */
[----:B------:R-:W-:-:S03]  /*15360*/  WARPGROUP.ARRIVE ;  /* 0x00000000000079c5 */ /* 0x000fc60000000000 */
[----:B------:R-:W-:Y:S01]  /*15370*/  @!P4 FMUL R127, R127, 0.5 ;  /* 0x3f0000007f7fc820 */ /* 0x000fe20000400000 */
[----:B-1----:R-:W-:Y:S01]  /*15380*/  @!P3 FMUL R123, R123, R123 ;  /* 0x0000007b7b7bb220 */ /* 0x002fe20000400000 */
[----:B------:R-:W-:Y:S01]  /*15390*/  FSETP.GEU.AND P3, PT, R124, -126, PT ;  /* 0xc2fc00007c00780b */ /* 0x000fe20003f6e000 */
[----:B------:R-:W-:Y:S01]  /*153a0*/  HGMMA.64x16x16.F32.BF16 R176, R28, gdesc[UR24].tnspB, R176, gsb0 ;  /* 0x402000181cb07df0 */ /* 0x000fe200080018b0 */
[----:B------:R-:W-:Y:S01]  /*153b0*/  UMOV UR26, UR8 ;  /* 0x00000008001a7c82 */ /* 0x000fe20008000000 */
[----:B------:R-:W-:Y:S01]  /*153c0*/  UMOV UR27, UR9 ;  /* 0x00000009001b7c82 */ /* 0x000fe20008000000 */
[----:B------:R-:W-:Y:S01]  /*153d0*/  R2UR UR9, R33 ;  /* 0x00000000210972ca */ /* 0x000fe200000e0000 */
[----:B------:R-:W-:Y:S01]  /*153e0*/  IMAD.MOV.U32 R33, RZ, RZ, -0x3ffffff0 ;  /* 0xc0000010ff217424 */ /* 0x000fe200078e00ff */
[----:B------:R-:W-:Y:S01]  /*153f0*/  R2UR UR8, R32 ;  /* 0x00000000200872ca */ /* 0x000fe200000e0000 */
[----:B------:R-:W1:Y:S01]  /*15400*/  MUFU.EX2 R127, R127 ;  /* 0x0000007f007f7308 */ /* 0x000e620000000800 */
[----:B------:R-:W-:-:S02]  /*15410*/  IADD3 R32, R26, 0x500, RZ ;  /* 0x000005001a207810 */ /* 0x000fc40007ffe0ff */
[----:B------:R-:W-:Y:S02]  /*15420*/  R2UR UR23, R33 ;  /* 0x00000000211772ca */ /* 0x000fe400000e0000 */
[----:B------:R-:W-:Y:S01]  /*15430*/  R2UR UR22, R32 ;  /* 0x00000000201672ca */ /* 0x000fe200000e0000 */
[----:B------:R-:W-:Y:S01]  /*15440*/  @!P3 FMUL R124, R124, 0.5 ;  /* 0x3f0000007c7cb820 */ /* 0x000fe20000400000 */
[----:B------:R-:W-:Y:S02]  /*15450*/  IADD3 R32, R26, 0x320, RZ ;  /* 0x000003201a207810 */ /* 0x000fe40007ffe0ff */
[----:B------:R-:W-:-:S03]  /*15460*/  MOV R33, 0xc0000010 ;  /* 0xc000001000217802 */ /* 0x000fc60000000f00 */
[----:B------:R-:W2:Y:S04]  /*15470*/  MUFU.EX2 R124, R124 ;  /* 0x0000007c007c7308 */ /* 0x000ea80000000800 */
[----:B------:R-:W-:Y:S01]  /*15480*/  MOV R38, UR23 ;  /* 0x0000001700267c02 */ /* 0x000fe20008000f00 */
[----:B------:R-:W-:Y:S01]  /*15490*/  UMOV UR23, UR21 ;  /* 0x0000001500177c82 */ /* 0x000fe20008000000 */
[----:B------:R-:W-:Y:S01]  /*154a0*/  MOV R36, UR22 ;  /* 0x0000001600247c02 */ /* 0x000fe20008000f00 */
[----:B------:R-:W-:Y:S01]  /*154b0*/  UMOV UR22, UR20 ;  /* 0x0000001400167c82 */ /* 0x000fe20008000000 */
[----:B-1----:R-:W-:Y:S01]  /*154c0*/  @!P4 FMUL R127, R127, R127 ;  /* 0x0000007f7f7fc220 */ /* 0x002fe20000400000 */
[----:B------:R-:W-:Y:S01]  /*154d0*/  FSETP.GEU.AND P4, PT, R130, -126, PT ;  /* 0xc2fc00008200780b */ /* 0x000fe20003f8e000 */
[----:B--2---:R-:W-:Y:S01]  /*154e0*/  @!P3 FMUL R124, R124, R124 ;  /* 0x0000007c7c7cb220 */ /* 0x004fe20000400000 */
[----:B------:R-:W-:-:S11]  /*154f0*/  FSETP.GEU.AND P3, PT, R135, -126, PT ;  /* 0xc2fc00008700780b */ /* 0x000fd60003f6e000 */
[----:B------:R-:W-:Y:S01]  /*15500*/  @!P4 FMUL R130, R130, 0.5 ;  /* 0x3f0000008282c820 */ /* 0x000fe20000400000 */
[----:B------:R-:W-:Y:S02]  /*15510*/  WARPGROUP.DEPBAR.LE gsb0, 0x0 ;  /* 0x00008000000079c5 */ /* 0x000fe40000010000 */
[----:B------:R-:W-:Y:S01]  /*15520*/  WARPGROUP.ARRIVE ;  /* 0x00000000000079c5 */ /* 0x000fe20000000000 */
[----:B------:R-:W-:-:S05]  /*15530*/  @!P3 FMUL R135, R135, 0.5 ;  /* 0x3f0000008787b820 */ /* 0x000fca0000400000 */
[----:B------:R-:W-:Y:S01]  /*15540*/  HGMMA.64x16x16.F32.BF16 R168, R28, gdesc[UR40].tnspB, R168, gsb0 ;  /* 0x402000281ca87df0 */ /* 0x000fe200080018a8 */
[----:B------:R-:W-:Y:S01]  /*15550*/  UMOV UR42, UR12 ;  /* 0x0000000c002a7c82 */ /* 0x000fe20008000000 */
[----:B------:R-:W-:Y:S01]  /*15560*/  UMOV UR43, UR13 ;  /* 0x0000000d002b7c82 */ /* 0x000fe20008000000 */
        /* <DEDUP_REMOVED lines=8> */
[----:B------:R-:W-:Y:S01]  /*155f0*/  UMOV UR35, UR15 ;  /* 0x0000000f00237c82 */ /* 0x000fe20008000000 */
[----:B------:R-:W-:Y:S01]  /*15600*/  R2UR UR15, R25 ;  /* 0x00000000190f72ca */ /* 0x000fe200000e0000 */
[----:B------:R-:W-:Y:S01]  /*15610*/  IMAD.MOV.U32 R25, RZ, RZ, -0x3ffffff0 ;  /* 0xc0000010ff197424 */ /* 0x000fe200078e00ff */
[----:B------:R-:W-:Y:S01]  /*15620*/  R2UR UR14, R24 ;  /* 0x00000000180e72ca */ /* 0x000fe200000e0000 */
[----:B------:R-:W-:Y:S01]  /*15630*/  VIADD R24, R26, 0x8e0 ;  /* 0x000008e01a187836 */ /* 0x000fe20000000000 */
[----:B------:R-:W-:Y:S02]  /*15640*/  WARPGROUP.DEPBAR.LE gsb0, 0x0 ;  /* 0x00008000000079c5 */ /* 0x000fe40000010000 */
[----:B------:R-:W-:-:S06]  /*15650*/  WARPGROUP.ARRIVE ;  /* 0x00000000000079c5 */ /* 0x000fcc0000000000 */
[----:B------:R-:W-:Y:S01]  /*15660*/  HGMMA.64x16x16.F32.BF16 R152, R28, gdesc[UR36].tnspB, R152, gsb0 ;  /* 0x402000241c987df0 */ /* 0x000fe20008001898 */
[----:B------:R-:W-:Y:S01]  /*15670*/  UMOV UR38, UR18 ;  /* 0x0000001200267c82 */ /* 0x000fe20008000000 */
[----:B------:R-:W-:Y:S01]  /*15680*/  UMOV UR39, UR19 ;  /* 0x0000001300277c82 */ /* 0x000fe20008000000 */
[----:B------:R-:W-:Y:S01]  /*15690*/  R2UR UR19, R25 ;  /* 0x00000000191372ca */ /* 0x000fe200000e0000 */
[----:B------:R-:W-:Y:S01]  /*156a0*/  IMAD.MOV.U32 R25, RZ, RZ, -0x3ffffff0 ;  /* 0xc0000010ff197424 */ /* 0x000fe200078e00ff */
[----:B------:R-:W-:Y:S02]  /*156b0*/  R2UR UR18, R24 ;  /* 0x00000000181272ca */ /* 0x000fe400000e0000 */
[----:B------:R-:W-:Y:S02]  /*156c0*/  IADD3 R24, R26, 0x300, RZ ;  /* 0x000003001a187810 */ /* 0x000fe40007ffe0ff */
[----:B------:R-:W-:Y:S02]  /*156d0*/  R2UR UR13, R25 ;  /* 0x00000000190d72ca */ /* 0x000fe400000e0000 */
[----:B------:R-:W-:-:S02]  /*156e0*/  R2UR UR12, R24 ;  /* 0x00000000180c72ca */ /* 0x000fc400000e0000 */
[----:B------:R-:W-:Y:S02]  /*156f0*/  IADD3 R24, R26, 0x700, RZ ;  /* 0x000007001a187810 */ /* 0x000fe40007ffe0ff */
[----:B------:R-:W-:Y:S01]  /*15700*/  MOV R25, 0xc0000010 ;  /* 0xc000001000197802 */ /* 0x000fe20000000f00 */
[----:B------:R-:W-:Y:S02]  /*15710*/  WARPGROUP.DEPBAR.LE gsb0, 0x0 ;  /* 0x00008000000079c5 */ /* 0x000fe40000010000 */
[----:B------:R-:W-:Y:S02]  /*15720*/  F2FP.BF16.F32.PACK_AB R29, R59, R58 ;  /* 0x0000003a3b1d723e */ /* 0x000fe400000010ff */
[----:B------:R-:W-:Y:S02]  /*15730*/  F2FP.BF16.F32.PACK_AB R31, R63, R62 ;  /* 0x0000003e3f1f723e */ /* 0x000fe400000010ff */
[----:B------:R-:W-:Y:S02]  /*15740*/  F2FP.BF16.F32.PACK_AB R28, R57, R56 ;  /* 0x00000038391c723e */ /* 0x000fe400000010ff */
[----:B------:R-:W-:-:S04]  /*15750*/  F2FP.BF16.F32.PACK_AB R30, R61, R60 ;  /* 0x0000003c3d1e723e */ /* 0x000fc800000010ff */
[----:B------:R-:W-:-:S06]  /*15760*/  WARPGROUP.ARRIVE ;  /* 0x00000000000079c5 */ /* 0x000fcc0000000000 */
[----:B------:R-:W-:Y:S01]  /*15770*/  HGMMA.64x16x16.F32.BF16 R184, R28, gdesc[UR24].tnspB, R184, gsb0 ;  /* 0x402000181cb87df0 */ /* 0x000fe200080018b8 */
[----:B------:R-:W-:Y:S02]  /*15780*/  R2UR UR27, R39 ;  /* 0x00000000271b72ca */ /* 0x000fe400000e0000 */
[----:B------:R-:W-:Y:S01]  /*15790*/  R2UR UR26, R40 ;  /* 0x00000000281a72ca */ /* 0x000fe200000e0000 */
[----:B------:R-:W1:Y:S02]  /*157a0*/  MUFU.EX2 R39, R106 ;  /* 0x0000006a00277308 */ /* 0x000e640000000800 */
[----:B-1----:R-:W-:Y:S01]  /*157b0*/  @!P6 FMUL R39, R39, R39 ;  /* 0x000000272727e220 */ /* 0x002fe20000400000 */
[----:B------:R-:W-:-:S13]  /*157c0*/  FSETP.GEU.AND P6, PT, R105, -126, PT ;  /* 0xc2fc00006900780b */ /* 0x000fda0003fce000 */
[----:B------:R-:W-:-:S06]  /*157d0*/  @!P6 FMUL R105, R105, 0.5 ;  /* 0x3f0000006969e820 */ /* 0x000fcc0000400000 */
[----:B------:R-:W1:Y:S01]  /*157e0*/  MUFU.EX2 R105, R105 ;  /* 0x0000006900697308 */ /* 0x000e620000000800 */
[----:B------:R-:W-:Y:S02]  /*157f0*/  WARPGROUP.DEPBAR.LE gsb0, 0x0 ;  /* 0x00008000000079c5 */ /* 0x000fe40000010000 */
[----:B------:R-:W-:-:S06]  /*15800*/  WARPGROUP.ARRIVE ;  /* 0x00000000000079c5 */ /* 0x000fcc0000000000 */
[----:B------:R-:W-:Y:S01]  /*15810*/  HGMMA.64x16x16.F32.BF16 R176, R28, gdesc[UR40].tnspB, R176, gsb0 ;  /* 0x402000281cb07df0 */ /* 0x000fe200080018b0 */
[----:B------:R-:W-:Y:S01]  /*15820*/  UMOV UR42, UR30 ;  /* 0x0000001e002a7c82 */ /* 0x000fe20008000000 */
[----:B------:R-:W-:Y:S01]  /*15830*/  UMOV UR43, UR31 ;  /* 0x0000001f002b7c82 */ /* 0x000fe20008000000 */
        /* <DEDUP_REMOVED lines=8> */
[----:B------:R-:W-:Y:S02]  /*158c0*/  WARPGROUP.DEPBAR.LE gsb0, 0x0 ;  /* 0x00008000000079c5 */ /* 0x000fe40000010000 */
[----:B------:R-:W-:-:S06]  /*158d0*/  WARPGROUP.ARRIVE ;  /* 0x00000000000079c5 */ /* 0x000fcc0000000000 */
[----:B------:R-:W-:Y:S01]  /*158e0*/  HGMMA.64x16x16.F32.BF16 R160, R28, gdesc[UR36].tnspB, R160, gsb0 ;  /* 0x402000241ca07df0 */ /* 0x000fe200080018a0 */
[----:B------:R-:W-:Y:S01]  /*158f0*/  UMOV UR38, UR26 ;  /* 0x0000001a00267c82 */ /* 0x000fe20008000000 */
[----:B------:R-:W-:Y:S01]  /*15900*/  UMOV UR39, UR27 ;  /* 0x0000001b00277c82 */ /* 0x000fe20008000000 */
[----:B------:R-:W-:Y:S02]  /*15910*/  R2UR UR26, R24 ;  /* 0x00000000181a72ca */ /* 0x000fe400000e0000 */
[----:B------:R-:W-:Y:S01]  /*15920*/  R2UR UR27, R25 ;  /* 0x00000000191b72ca */ /* 0x000fe200000e0000 */
[----:B------:R-:W-:Y:S01]  /*15930*/  FADD R25, R12, R67 ;  /* 0x000000430c197221 */ /* 0x000fe20000000000 */
[----:B------:R-:W-:-:S03]  /*15940*/  FADD R12, R23, R64 ;  /* 0x00000040170c7221 */ /* 0x000fc60000000000 */
[----:B------:R-:W-:Y:S01]  /*15950*/  FADD R24, R25, R70 ;  /* 0x0000004619187221 */ /* 0x000fe20000000000 */
[----:B------:R-:W-:Y:S01]  /*15960*/  MOV R25, 0xc0000010 ;  /* 0xc000001000197802 */ /* 0x000fe20000000f00 */
[----:B------:R-:W-:Y:S02]  /*15970*/  FADD R23, R12, R65 ;  /* 0x000000410c177221 */ /* 0x000fe40000000000 */
[----:B------:R-:W-:Y:S01]  /*15980*/  FADD R27, R24, R71 ;  /* 0x00000047181b7221 */ /* 0x000fe20000000000 */
[----:B------:R-:W-:Y:S01]  /*15990*/  VIADD R24, R26, 0x900 ;  /* 0x000009001a187836 */ /* 0x000fe20000000000 */
[----:B------:R-:W-:Y:S01]  /*159a0*/  MOV R42, UR26 ;  /* 0x0000001a002a7c02 */ /* 0x000fe20008000f00 */
[----:B------:R-:W-:Y:S01]  /*159b0*/  UMOV UR26, UR28 ;  /* 0x0000001c001a7c82 */ /* 0x000fe20008000000 */
[----:B------:R-:W-:Y:S01]  /*159c0*/  MOV R40, UR27 ;  /* 0x0000001b00287c02 */ /* 0x000fe20008000f00 */
[----:B------:R-:W-:Y:S01]  /*159d0*/  UMOV UR27, UR29 ;  /* 0x0000001d001b7c82 */ /* 0x000fe20008000000 */
[----:B------:R-:W-:Y:S01]  /*159e0*/  R2UR UR30, R24 ;  /* 0x00000000181e72ca */ /* 0x000fe200000e0000 */
[----:B------:R-:W-:Y:S01]  /*159f0*/  VIADD R24, R26, 0x120 ;  /* 0x000001201a187836 */ /* 0x000fe20000000000 */
[----:B------:R-:W-:Y:S01]  /*15a00*/  R2UR UR31, R25 ;  /* 0x00000000191f72ca */ /* 0x000fe200000e0000 */
[----:B------:R-:W-:-:S02]  /*15a10*/  IMAD.MOV.U32 R25, RZ, RZ, -0x3ffffff0 ;  /* 0xc0000010ff197424 */ /* 0x000fc400078e00ff */
[----:B------:R-:W-:-:S04]  /*15a20*/  FADD R12, R23, R68 ;  /* 0x00000044170c7221 */ /* 0x000fc80000000000 */
[----:B------:R-:W-:Y:S01]  /*15a30*/  FADD R23, R12, R69 ;  /* 0x000000450c177221 */ /* 0x000fe20000000000 */
[----:B------:R-:W-:Y:S01]  /*15a40*/  FADD R12, R27, R74 ;  /* 0x0000004a1b0c7221 */ /* 0x000fe20000000000 */
[----:B------:R-:W-:Y:S02]  /*15a50*/  WARPGROUP.DEPBAR.LE gsb0, 0x0 ;  /* 0x00008000000079c5 */ /* 0x000fe40000010000 */
[----:B------:R-:W-:-:S06]  /*15a60*/  WARPGROUP.ARRIVE ;  /* 0x00000000000079c5 */ /* 0x000fcc0000000000 */
[----:B------:R-:W-:Y:S01]  /*15a70*/  HGMMA.64x16x16.F32.BF16 R152, R28, gdesc[UR48].tnspB, R152, gsb0 ;  /* 0x402000301c987df0 */ /* 0x000fe20008001898 */
[----:B------:R-:W-:Y:S01]  /*15a80*/  UMOV UR50, UR36 ;  /* 0x0000002400327c82 */ /* 0x000fe20008000000 */
[----:B------:R-:W-:Y:S01]  /*15a90*/  UMOV UR51, UR37 ;  /* 0x0000002500337c82 */ /* 0x000fe20008000000 */
        /* <DEDUP_REMOVED lines=8> */
[----:B------:R-:W-:Y:S01]  /*15b20*/  UMOV UR51, UR33 ;  /* 0x0000002100337c82 */ /* 0x000fe20008000000 */
[----:B------:R-:W-:Y:S02]  /*15b30*/  WARPGROUP.DEPBAR.LE gsb0, 0x0 ;  /* 0x00008000000079c5 */ /* 0x000fe40000010000 */
[----:B------:R-:W-:-:S06]  /*15b40*/  WARPGROUP.ARRIVE ;  /* 0x00000000000079c5 */ /* 0x000fcc0000000000 */
[----:B------:R-:W-:Y:S01]  /*15b50*/  HGMMA.64x16x16.F32.BF16 R176, R28, gdesc[UR32].tnspB, R176, gsb0 ;  /* 0x402000201cb07df0 */ /* 0x000fe200080018b0 */
[----:B------:R-:W-:Y:S01]  /*15b60*/  R2UR UR34, R24 ;  /* 0x00000000182272ca */ /* 0x000fe200000e0000 */
[----:B------:R-:W-:Y:S01]  /*15b70*/  VIADD R24, R26, 0x520 ;  /* 0x000005201a187836 */ /* 0x000fe20000000000 */
[----:B------:R-:W-:Y:S01]  /*15b80*/  R2UR UR35, R25 ;  /* 0x00000000192372ca */ /* 0x000fe200000e0000 */
[----:B------:R-:W-:Y:S01]  /*15b90*/  IMAD.MOV.U32 R25, RZ, RZ, -0x3ffffff0 ;  /* 0xc0000010ff197424 */ /* 0x000fe200078e00ff */
[----:B------:R-:W-:Y:S02]  /*15ba0*/  WARPGROUP.DEPBAR.LE gsb0, 0x0 ;  /* 0x00008000000079c5 */ /* 0x000fe40000010000 */
[----:B------:R-:W-:-:S06]  /*15bb0*/  WARPGROUP.ARRIVE ;  /* 0x00000000000079c5 */ /* 0x000fcc0000000000 */
[----:B------:R-:W-:Y:S01]  /*15bc0*/  HGMMA.64x16x16.F32.BF16 R168, R28, gdesc[UR36].tnspB, R168, gsb0 ;  /* 0x402000241ca87df0 */ /* 0x000fe200080018a8 */
[----:B------:R-:W-:Y:S02]  /*15bd0*/  R2UR UR38, R32 ;  /* 0x00000000202672ca */ /* 0x000fe400000e0000 */
[----:B------:R-:W-:Y:S02]  /*15be0*/  R2UR UR39, R33 ;  /* 0x00000000212772ca */ /* 0x000fe400000e0000 */
[----:B------:R-:W-:Y:S02]  /*15bf0*/  IADD3 R32, R26, 0x720, RZ ;  /* 0x000007201a207810 */ /* 0x000fe40007ffe0ff */
[----:B------:R-:W-:Y:S02]  /*15c00*/  MOV R33, 0xc0000010 ;  /* 0xc000001000217802 */ /* 0x000fe40000000f00 */
[----:B------:R-:W-:Y:S02]  /*15c10*/  R2UR UR46, R32 ;  /* 0x00000000202e72ca */ /* 0x000fe400000e0000 */
[----:B------:R-:W-:-:S02]  /*15c20*/  R2UR UR47, R33 ;  /* 0x00000000212f72ca */ /* 0x000fc400000e0000 */
[----:B------:R-:W-:Y:S02]  /*15c30*/  IADD3 R32, R26, 0x340, RZ ;  /* 0x000003401a207810 */ /* 0x000fe40007ffe0ff */
[----:B------:R-:W-:Y:S01]  /*15c40*/  MOV R33, 0xc0000010 ;  /* 0xc000001000217802 */ /* 0x000fe20000000f00 */
[----:B------:R-:W-:Y:S02]  /*15c50*/  WARPGROUP.DEPBAR.LE gsb0, 0x0 ;  /* 0x00008000000079c5 */ /* 0x000fe40000010000 */
[----:B------:R-:W-:-:S06]  /*15c60*/  WARPGROUP.ARRIVE ;  /* 0x00000000000079c5 */ /* 0x000fcc0000000000 */
[----:B------:R-:W-:Y:S01]  /*15c70*/  HGMMA.64x16x16.F32.BF16 R160, R28, gdesc[UR40].tnspB, R160, gsb0 ;  /* 0x402000281ca07df0 */ /* 0x000fe200080018a0 */
        /* <DEDUP_REMOVED lines=8> */
[----:B------:R-:W-:Y:S02]  /*15d00*/  VIADD R24, R26, 0x920 ;  /* 0x000009201a187836 */ /* 0x000fe40000000000 */
        /* <DEDUP_REMOVED lines=22> */
[----:B------:R-:W-:Y:S01]  /*15e70*/  UMOV UR26, UR16 ;  /* 0x00000010001a7c82 */ /* 0x000fe20008000000 */
[----:B------:R-:W-:Y:S01]  /*15e80*/  UMOV UR27, UR17 ;  /* 0x00000011001b7c82 */ /* 0x000fe20008000000 */
[----:B------:R-:W-:Y:S02]  /*15e90*/  WARPGROUP.DEPBAR.LE gsb0, 0x0 ;  /* 0x00008000000079c5 */ /* 0x000fe40000010000 */
[----:B------:R-:W-:-:S06]  /*15ea0*/  WARPGROUP.ARRIVE ;  /* 0x00000000000079c5 */ /* 0x000fcc0000000000 */
[----:B------:R-:W-:Y:S03]  /*15eb0*/  HGMMA.64x16x16.F32.BF16 R168, R28, gdesc[UR52].tnspB, R168, gsb0 ;  /* 0x402000341ca87df0 */ /* 0x000fe600080018a8 */
[----:B------:R-:W-:Y:S02]  /*15ec0*/  WARPGROUP.DEPBAR.LE gsb0, 0x0 ;  /* 0x00008000000079c5 */ /* 0x000fe40000010000 */
[----:B------:R-:W-:-:S06]  /*15ed0*/  WARPGROUP.ARRIVE ;  /* 0x00000000000079c5 */ /* 0x000fcc0000000000 */
[----:B------:R-:W-:Y:S01]  /*15ee0*/  HGMMA.64x16x16.F32.BF16 R160, R28, gdesc[UR4].tnspB, R160, gsb0 ;  /* 0x402000041ca07df0 */ /* 0x000fe200080018a0 */
[----:B------:R-:W-:Y:S01]  /*15ef0*/  R2UR UR6, R24 ;  /* 0x00000000180672ca */ /* 0x000fe200000e0000 */
[----:B------:R-:W-:Y:S01]  /*15f00*/  VIADD R24, R26, 0x540 ;  /* 0x000005401a187836 */ /* 0x000fe20000000000 */
[----:B------:R-:W-:Y:S01]  /*15f10*/  R2UR UR7, R25 ;  /* 0x00000000190772ca */ /* 0x000fe200000e0000 */
[----:B------:R-:W-:Y:S01]  /*15f20*/  FADD R25, R12, R83 ;  /* 0x000000530c197221 */ /* 0x000fe20000000000 */
[----:B------:R-:W-:-:S03]  /*15f30*/  FADD R12, R23, R80 ;  /* 0x00000050170c7221 */ /* 0x000fc60000000000 */
[----:B------:R-:W-:Y:S01]  /*15f40*/  FADD R14, R25, R86 ;  /* 0x00000056190e7221 */ /* 0x000fe20000000000 */
[----:B------:R-:W-:Y:S02]  /*15f50*/  IMAD.MOV.U32 R25, RZ, RZ, -0x3ffffff0 ;  /* 0xc0000010ff197424 */ /* 0x000fe400078e00ff */
[----:B------:R-:W-:Y:S01]  /*15f60*/  FADD R23, R12, R81 ;  /* 0x000000510c177221 */ /* 0x000fe20000000000 */
[----:B------:R-:W-:-:S03]  /*15f70*/  FADD R27, R14, R87 ;  /* 0x000000570e1b7221 */ /* 0x000fc60000000000 */
[----:B------:R-:W-:-:S04]  /*15f80*/  FADD R12, R23, R84 ;  /* 0x00000054170c7221 */ /* 0x000fc80000000000 */
[----:B------:R-:W-:Y:S01]  /*15f90*/  FADD R23, R12, R85 ;  /* 0x000000550c177221 */ /* 0x000fe20000000000 */
[----:B------:R-:W-:Y:S02]  /*15fa0*/  FADD R12, R27, R90 ;  /* 0x0000005a1b0c7221 */ /* 0x000fe40000000000 */
[----:B------:R-:W1:Y:S02]  /*15fb0*/  MUFU.EX2 R27, R118 ;  /* 0x00000076001b7308 */ /* 0x000e640000000800 */
[----:B-1----:R-:W-:Y:S01]  /*15fc0*/  @!P6 FMUL R27, R27, R27 ;  /* 0x0000001b1b1be220 */ /* 0x002fe20000400000 */
[----:B------:R-:W-:Y:S01]  /*15fd0*/  FSETP.GEU.AND P6, PT, R117, -126, PT ;  /* 0xc2fc00007500780b */ /* 0x000fe20003fce000 */
[----:B------:R-:W-:Y:S02]  /*15fe0*/  WARPGROUP.DEPBAR.LE gsb0, 0x0 ;  /* 0x00008000000079c5 */ /* 0x000fe40000010000 */
[----:B------:R-:W-:-:S06]  /*15ff0*/  WARPGROUP.ARRIVE ;  /* 0x00000000000079c5 */ /* 0x000fcc0000000000 */
[----:B------:R-:W-:Y:S01]  /*16000*/  HGMMA.64x16x16.F32.BF16 R152, R28, gdesc[UR8].tnspB, R152, gsb0 ;  /* 0x402000081c987df0 */ /* 0x000fe20008001898 */
[----:B------:R-:W-:-:S03]  /*16010*/  R2UR UR10, R32 ;  /* 0x00000000200a72ca */ /* 0x000fc600000e0000 */
[----:B------:R-:W-:Y:S01]  /*16020*/  @!P6 FMUL R117, R117, 0.5 ;  /* 0x3f0000007575e820 */ /* 0x000fe20000400000 */
[----:B------:R-:W-:Y:S02]  /*16030*/  R2UR UR11, R33 ;  /* 0x00000000210b72ca */ /* 0x000fe400000e0000 */
[----:B------:R-:W-:Y:S02]  /*16040*/  IADD3 R32, R26, 0x740, RZ ;  /* 0x000007401a207810 */ /* 0x000fe40007ffe0ff */
[----:B------:R-:W-:Y:S01]  /*16050*/  MOV R33, 0xc0000010 ;  /* 0xc000001000217802 */ /* 0x000fe20000000f00 */
[----:B------:R-:W1:Y:S02]  /*16060*/  MUFU.EX2 R117, R117 ;  /* 0x0000007500757308 */ /* 0x000e640000000800 */
[----:B-1----:R-:W-:Y:S01]  /*16070*/  @!P6 FMUL R117, R117, R117 ;  /* 0x000000757575e220 */ /* 0x002fe20000400000 */
[----:B------:R-:W-:-:S13]  /*16080*/  FSETP.GEU.AND P6, PT, R120, -126, PT ;  /* 0xc2fc00007800780b */ /* 0x000fda0003fce000 */
[----:B------:R-:W-:Y:S01]  /*16090*/  @!P6 FMUL R120, R120, 0.5 ;  /* 0x3f0000007878e820 */ /* 0x000fe20000400000 */
[----:B------:R-:W-:Y:S02]  /*160a0*/  WARPGROUP.DEPBAR.LE gsb0, 0x0 ;  /* 0x00008000000079c5 */ /* 0x000fe40000010000 */
[----:B------:R-:W-:-:S03]  /*160b0*/  F2FP.BF16.F32.PACK_AB R29, R83, R82 ;  /* 0x00000052531d723e */ /* 0x000fc600000010ff */
[----:B------:R-:W1:Y:S01]  /*160c0*/  MUFU.EX2 R120, R120 ;  /* 0x0000007800787308 */ /* 0x000e620000000800 */
[----:B------:R-:W-:Y:S02]  /*160d0*/  F2FP.BF16.F32.PACK_AB R31, R87, R86 ;  /* 0x00000056571f723e */ /* 0x000fe400000010ff */
[----:B------:R-:W-:Y:S02]  /*160e0*/  F2FP.BF16.F32.PACK_AB R28, R81, R80 ;  /* 0x00000050511c723e */ /* 0x000fe400000010ff */
[----:B------:R-:W-:-:S04]  /*160f0*/  F2FP.BF16.F32.PACK_AB R30, R85, R84 ;  /* 0x00000054551e723e */ /* 0x000fc800000010ff */
[----:B------:R-:W-:-:S06]  /*16100*/  WARPGROUP.ARRIVE ;  /* 0x00000000000079c5 */ /* 0x000fcc0000000000 */
[----:B------:R-:W-:Y:S01]  /*16110*/  HGMMA.64x16x16.F32.BF16 R184, R28, gdesc[UR24].tnspB, R184, gsb0 ;  /* 0x402000181cb87df0 */ /* 0x000fe200080018b8 */
[----:B------:R-:W-:Y:S01]  /*16120*/  UMOV UR26, UR8 ;  /* 0x00000008001a7c82 */ /* 0x000fe20008000000 */
[----:B------:R-:W-:Y:S01]  /*16130*/  UMOV UR27, UR9 ;  /* 0x00000009001b7c82 */ /* 0x000fe20008000000 */
[----:B-1----:R-:W-:Y:S01]  /*16140*/  @!P6 FMUL R120, R120, R120 ;  /* 0x000000787878e220 */ /* 0x002fe20000400000 */
[----:B------:R-:W-:-:S13]  /*16150*/  FSETP.GEU.AND P6, PT, R131, -126, PT ;  /* 0xc2fc00008300780b */ /* 0x000fda0003fce000 */
[----:B------:R-:W-:-:S06]  /*16160*/  @!P6 FMUL R131, R131, 0.5 ;  /* 0x3f0000008383e820 */ /* 0x000fcc0000400000 */
[----:B------:R-:W1:Y:S02]  /*16170*/  MUFU.EX2 R131, R131 ;  /* 0x0000008300837308 */ /* 0x000e640000000800 */
[----:B-1----:R-:W-:Y:S01]  /*16180*/  @!P6 FMUL R131, R131, R131 ;  /* 0x000000838383e220 */ /* 0x002fe20000400000 */
[----:B------:R-:W-:Y:S01]  /*16190*/  FSETP.GEU.AND P6, PT, R132, -126, PT ;  /* 0xc2fc00008400780b */ /* 0x000fe20003fce000 */
[----:B------:R-:W-:Y:S02]  /*161a0*/  WARPGROUP.DEPBAR.LE gsb0, 0x0 ;  /* 0x00008000000079c5 */ /* 0x000fe40000010000 */
[----:B------:R-:W-:-:S06]  /*161b0*/  WARPGROUP.ARRIVE ;  /* 0x00000000000079c5 */ /* 0x000fcc0000000000 */
[----:B------:R-:W-:Y:S01]  /*161c0*/  HGMMA.64x16x16.F32.BF16 R176, R28, gdesc[UR20].tnspB, R176, gsb0 ;  /* 0x402000141cb07df0 */ /* 0x000fe200080018b0 */
[----:B------:R-:W-:Y:S01]  /*161d0*/  UMOV UR22, UR12 ;  /* 0x0000000c00167c82 */ /* 0x000fe20008000000 */
[----:B------:R-:W-:Y:S02]  /*161e0*/  UMOV UR23, UR13 ;  /* 0x0000000d00177c82 */ /* 0x000fe40008000000 */
[----:B------:R-:W-:-:S06]  /*161f0*/  @!P6 FMUL R132, R132, 0.5 ;  /* 0x3f0000008484e820 */ /* 0x000fcc0000400000 */
[----:B------:R-:W1:Y:S02]  /*16200*/  MUFU.EX2 R132, R132 ;  /* 0x0000008400847308 */ /* 0x000e640000000800 */
[----:B-1----:R-:W-:Y:S01]  /*16210*/  @!P6 FMUL R132, R132, R132 ;  /* 0x000000848484e220 */ /* 0x002fe20000400000 */
[----:B------:R-:W-:-:S13]  /*16220*/  FSETP.GEU.AND P6, PT, R143, -126, PT ;  /* 0xc2fc00008f00780b */ /* 0x000fda0003fce000 */
[----:B------:R-:W-:Y:S01]  /*16230*/  @!P6 FMUL R143, R143, 0.5 ;  /* 0x3f0000008f8fe820 */ /* 0x000fe20000400000 */
[----:B------:R-:W-:Y:S02]  /*16240*/  WARPGROUP.DEPBAR.LE gsb0, 0x0 ;  /* 0x00008000000079c5 */ /* 0x000fe40000010000 */
[----:B------:R-:W-:-:S03]  /*16250*/  WARPGROUP.ARRIVE ;  /* 0x00000000000079c5 */ /* 0x000fc60000000000 */
[----:B------:R-:W1:Y:S03]  /*16260*/  MUFU.EX2 R143, R143 ;  /* 0x0000008f008f7308 */ /* 0x000e660000000800 */
[----:B------:R-:W-:Y:S01]  /*16270*/  HGMMA.64x16x16.F32.BF16 R168, R28, gdesc[UR56].tnspB, R168, gsb0 ;  /* 0x402000381ca87df0 */ /* 0x000fe200080018a8 */
[----:B-1----:R-:W-:Y:S01]  /*16280*/  @!P6 FMUL R143, R143, R143 ;  /* 0x0000008f8f8fe220 */ /* 0x002fe20000400000 */
[----:B------:R-:W-:-:S13]  /*16290*/  FSETP.GEU.AND P6, PT, R146, -126, PT ;  /* 0xc2fc00009200780b */ /* 0x000fda0003fce000 */
[----:B------:R-:W-:Y:S01]  /*162a0*/  @!P6 FMUL R146, R146, 0.5 ;  /* 0x3f0000009292e820 */ /* 0x000fe20000400000 */
        /* <DEDUP_REMOVED lines=25> */
[----:B------:R-:W-:Y:S01]  /*16440*/  FADD R14, R14, R41 ;  /* 0x000000290e0e7221 */ /* 0x000fe20000000000 */
[----:B------:R-:W-:Y:S02]  /*16450*/  WARPGROUP.DEPBAR.LE gsb0, 0x0 ;  /* 0x00008000000079c5 */ /* 0x000fe40000010000 */
[----:B------:R-:W-:Y:S01]  /*16460*/  WARPGROUP.ARRIVE ;  /* 0x00000000000079c5 */ /* 0x000fe20000000000 */
[----:B------:R-:W-:Y:S01]  /*16470*/  FADD R14, R14, R111 ;  /* 0x0000006f0e0e7221 */ /* 0x000fe20000000000 */
[----:B------:R-:W-:-:S03]  /*16480*/  FADD R23, R23, R105 ;  /* 0x0000006917177221 */ /* 0x000fc60000000000 */
[----:B------:R-:W-:Y:S01]  /*16490*/  FADD R14, R14, R43 ;  /* 0x0000002b0e0e7221 */ /* 0x000fe20000000000 */
[----:B------:R-:W-:Y:S01]  /*164a0*/  HGMMA.64x16x16.F32.BF16 R152, R28, gdesc[UR16].tnspB, R152, gsb0 ;  /* 0x402000101c987df0 */ /* 0x000fe20008001898 */
[----:B------:R-:W-:Y:S01]  /*164b0*/  R2UR UR18, R32 ;  /* 0x00000000201272ca */ /* 0x000fe200000e0000 */
[----:B------:R-:W-:Y:S01]  /*164c0*/  FADD R23, R23, R108 ;  /* 0x0000006c17177221 */ /* 0x000fe20000000000 */
[----:B------:R-:W-:Y:S01]  /*164d0*/  R2UR UR19, R33 ;  /* 0x00000000211372ca */ /* 0x000fe200000e0000 */
[----:B------:R-:W-:Y:S01]  /*164e0*/  FADD R14, R14, R115 ;  /* 0x000000730e0e7221 */ /* 0x000fe20000000000 */
[----:B------:R-:W-:Y:S01]  /*164f0*/  IADD3 R32, R26, 0x160, RZ ;  /* 0x000001601a207810 */ /* 0x000fe20007ffe0ff */
[----:B------:R-:W-:Y:S01]  /*16500*/  FADD R23, R23, R109 ;  /* 0x0000006d17177221 */ /* 0x000fe20000000000 */
[----:B------:R-:W-:Y:S01]  /*16510*/  MOV R33, 0xc0000010 ;  /* 0xc000001000217802 */ /* 0x000fe20000000f00 */
[----:B------:R-:W-:Y:S02]  /*16520*/  FADD R14, R14, R27 ;  /* 0x0000001b0e0e7221 */ /* 0x000fe40000000000 */
[----:B------:R-:W-:-:S02]  /*16530*/  FADD R23, R23, R112 ;  /* 0x0000007017177221 */ /* 0x000fc40000000000 */
[----:B------:R-:W-:Y:S02]  /*16540*/  FADD R14, R14, R119 ;  /* 0x000000770e0e7221 */ /* 0x000fe40000000000 */
[----:B------:R-:W-:-:S04]  /*16550*/  FADD R23, R23, R113 ;  /* 0x0000007117177221 */ /* 0x000fc80000000000 */
[----:B------:R-:W-:-:S04]  /*16560*/  FADD R23, R23, R116 ;  /* 0x0000007417177221 */ /* 0x000fc80000000000 */
[----:B------:R-:W-:-:S04]  /*16570*/  FADD R23, R23, R117 ;  /* 0x0000007517177221 */ /* 0x000fc80000000000 */
[----:B------:R-:W-:Y:S01]  /*16580*/  FADD R23, R23, R120 ;  /* 0x0000007817177221 */ /* 0x000fe20000000000 */
        /* <DEDUP_REMOVED lines=9> */
[----:B------:R-:W-:Y:S02]  /*16620*/  WARPGROUP.DEPBAR.LE gsb0, 0x0 ;  /* 0x00008000000079c5 */ /* 0x000fe40000010000 */
[----:B------:R-:W-:-:S06]  /*16630*/  WARPGROUP.ARRIVE ;  /* 0x00000000000079c5 */ /* 0x000fcc0000000000 */
[----:B------:R-:W-:Y:S01]  /*16640*/  HGMMA.64x16x16.F32.BF16 R176, R28, gdesc[UR20].tnspB, R176, gsb0 ;  /* 0x402000141cb07df0 */ /* 0x000fe200080018b0 */
[----:B------:R-:W-:Y:S02]  /*16650*/  R2UR UR23, R38 ;  /* 0x00000000261772ca */ /* 0x000fe400000e0000 */
[----:B------:R-:W-:Y:S01]  /*16660*/  R2UR UR22, R36 ;  /* 0x00000000241672ca */ /* 0x000fe200000e0000 */
[----:B------:R-:W-:Y:S02]  /*16670*/  WARPGROUP.DEPBAR.LE gsb0, 0x0 ;  /* 0x00008000000079c5 */ /* 0x000fe40000010000 */
[----:B------:R-:W-:-:S10]  /*16680*/  WARPGROUP.ARRIVE ;  /* 0x00000000000079c5 */ /* 0x000fd40000000000 */
        /* <DEDUP_REMOVED lines=11> */
[----:B------:R-:W-:Y:S01]  /*16740*/  MOV R33, 0xc0000010 ;  /* 0xc000001000217802 */ /* 0x000fe20000000f00 */
        /* <DEDUP_REMOVED lines=8> */
[----:B------:R-:W-:Y:S02]  /*167d0*/  F2FP.BF16.F32.PACK_AB R29, R99, R35 ;  /* 0x00000023631d723e */ /* 0x000fe400000010ff */
[----:B------:R-:W-:Y:S01]  /*167e0*/  F2FP.BF16.F32.PACK_AB R31, R103, R37 ;  /* 0x00000025671f723e */ /* 0x000fe200000010ff */
[----:B------:R-:W1:Y:S01]  /*167f0*/  MUFU.EX2 R35, R122 ;  /* 0x0000007a00237308 */ /* 0x000e620000000800 */
[----:B------:R-:W-:-:S02]  /*16800*/  F2FP.BF16.F32.PACK_AB R28, R97, R96 ;  /* 0x00000060611c723e */ /* 0x000fc400000010ff */
[----:B------:R-:W-:-:S04]  /*16810*/  F2FP.BF16.F32.PACK_AB R30, R101, R100 ;  /* 0x00000064651e723e */ /* 0x000fc800000010ff */
[----:B------:R-:W-:Y:S01]  /*16820*/  WARPGROUP.ARRIVE ;  /* 0x00000000000079c5 */ /* 0x000fe20000000000 */
[----:B------:R-:W2:Y:S05]  /*16830*/  MUFU.EX2 R37, R126 ;  /* 0x0000007e00257308 */ /* 0x000eaa0000000800 */
[----:B------:R-:W-:Y:S01]  /*16840*/  HGMMA.64x16x16.F32.BF16 R184, R28, gdesc[UR32].tnspB, R184, gsb0 ;  /* 0x402000201cb87df0 */ /* 0x000fe200080018b8 */
[----:B------:R-:W-:Y:S02]  /*16850*/  R2UR UR34, R32 ;  /* 0x00000000202272ca */ /* 0x000fe400000e0000 */
[----:B------:R-:W-:Y:S01]  /*16860*/  R2UR UR35, R33 ;  /* 0x00000000212372ca */ /* 0x000fe200000e0000 */
[----:B-1----:R-:W-:Y:S01]  /*16870*/  @!P5 FMUL R35, R35, R35 ;  /* 0x000000232323d220 */ /* 0x002fe20000400000 */
[----:B------:R-:W-:-:S02]  /*16880*/  IADD3 R32, R26, 0x960, RZ ;  /* 0x000009601a207810 */ /* 0x000fc40007ffe0ff */
[----:B------:R-:W-:Y:S01]  /*16890*/  MOV R33, 0xc0000010 ;  /* 0xc000001000217802 */ /* 0x000fe20000000f00 */
[----:B------:R-:W-:Y:S01]  /*168a0*/  FADD R14, R14, R35 ;  /* 0x000000230e0e7221 */ /* 0x000fe20000000000 */
[----:B------:R-:W-:Y:S01]  /*168b0*/  FSETP.GEU.AND P5, PT, R121, -126, PT ;  /* 0xc2fc00007900780b */ /* 0x000fe20003fae000 */
[----:B--2---:R-:W-:Y:S01]  /*168c0*/  @!P2 FMUL R37, R37, R37 ;  /* 0x000000252525a220 */ /* 0x004fe20000400000 */
[----:B------:R-:W-:Y:S01]  /*168d0*/  FSETP.GEU.AND P2, PT, R125, -126, PT ;  /* 0xc2fc00007d00780b */ /* 0x000fe20003f4e000 */
[----:B------:R-:W-:-:S04]  /*168e0*/  FADD R14, R14, R123 ;  /* 0x0000007b0e0e7221 */ /* 0x000fc80000000000 */
[----:B------:R-:W-:-:S06]  /*168f0*/  FADD R14, R14, R37 ;  /* 0x000000250e0e7221 */ /* 0x000fcc0000000000 */
[----:B------:R-:W-:Y:S01]  /*16900*/  @!P5 FMUL R121, R121, 0.5 ;  /* 0x3f0000007979d820 */ /* 0x000fe20000400000 */
[----:B------:R-:W-:Y:S01]  /*16910*/  FADD R14, R14, R127 ;  /* 0x0000007f0e0e7221 */ /* 0x000fe20000000000 */
[----:B------:R-:W-:-:S04]  /*16920*/  @!P2 FMUL R125, R125, 0.5 ;  /* 0x3f0000007d7da820 */ /* 0x000fc80000400000 */
[----:B------:R-:W1:Y:S08]  /*16930*/  MUFU.EX2 R121, R121 ;  /* 0x0000007900797308 */ /* 0x000e700000000800 */
[----:B------:R-:W2:Y:S01]  /*16940*/  MUFU.EX2 R125, R125 ;  /* 0x0000007d007d7308 */ /* 0x000ea20000000800 */
[----:B------:R-:W-:Y:S02]  /*16950*/  WARPGROUP.DEPBAR.LE gsb0, 0x0 ;  /* 0x00008000000079c5 */ /* 0x000fe40000010000 */
[----:B------:R-:W-:Y:S01]  /*16960*/  WARPGROUP.ARRIVE ;  /* 0x00000000000079c5 */ /* 0x000fe20000000000 */
[----:B-1----:R-:W-:Y:S01]  /*16970*/  @!P5 FMUL R121, R121, R121 ;  /* 0x000000797979d220 */ /* 0x002fe20000400000 */
[----:B------:R-:W-:-:S03]  /*16980*/  FSETP.GEU.AND P5, PT, R134, -126, PT ;  /* 0xc2fc00008600780b */ /* 0x000fc60003fae000 */
[----:B------:R-:W-:Y:S01]  /*16990*/  FADD R23, R23, R121 ;  /* 0x0000007917177221 */ /* 0x000fe20000000000 */
[----:B------:R-:W-:Y:S01]  /*169a0*/  HGMMA.64x16x16.F32.BF16 R176, R28, gdesc[UR36].tnspB, R176, gsb0 ;  /* 0x402000241cb07df0 */ /* 0x000fe200080018b0 */
[----:B--2---:R-:W-:Y:S01]  /*169b0*/  @!P2 FMUL R125, R125, R125 ;  /* 0x0000007d7d7da220 */ /* 0x004fe20000400000 */
[----:B------:R-:W-:Y:S01]  /*169c0*/  FSETP.GEU.AND P2, PT, R128, -126, PT ;  /* 0xc2fc00008000780b */ /* 0x000fe20003f4e000 */
[----:B------:R-:W-:-:S06]  /*169d0*/  FADD R23, R23, R124 ;  /* 0x0000007c17177221 */ /* 0x000fcc0000000000 */
[----:B------:R-:W-:-:S06]  /*169e0*/  @!P5 FMUL R134, R134, 0.5 ;  /* 0x3f0000008686d820 */ /* 0x000fcc0000400000 */
[----:B------:R-:W-:-:S06]  /*169f0*/  @!P2 FMUL R128, R128, 0.5 ;  /* 0x3f0000008080a820 */ /* 0x000fcc0000400000 */
[----:B------:R-:W1:Y:S02]  /*16a00*/  MUFU.EX2 R128, R128 ;  /* 0x0000008000807308 */ /* 0x000e640000000800 */
[----:B-1----:R-:W-:Y:S01]  /*16a10*/  @!P2 FMUL R128, R128, R128 ;  /* 0x000000808080a220 */ /* 0x002fe20000400000 */
[----:B------:R-:W-:Y:S01]  /*16a20*/  FSETP.GEU.AND P2, PT, R139, -126, PT ;  /* 0xc2fc00008b00780b */ /* 0x000fe20003f4e000 */
[----:B------:R-:W-:Y:S02]  /*16a30*/  WARPGROUP.DEPBAR.LE gsb0, 0x0 ;  /* 0x00008000000079c5 */ /* 0x000fe40000010000 */
[----:B------:R-:W-:-:S06]  /*16a40*/  WARPGROUP.ARRIVE ;  /* 0x00000000000079c5 */ /* 0x000fcc0000000000 */
[----:B------:R-:W-:Y:S04]  /*16a50*/  HGMMA.64x16x16.F32.BF16 R168, R28, gdesc[UR40].tnspB, R168, gsb0 ;  /* 0x402000281ca87df0 */ /* 0x000fe800080018a8 */
        /* <DEDUP_REMOVED lines=11> */
[----:B------:R-:W-:-:S04]  /*16b10*/  @!P2 FMUL R22, R22, 0.5 ;  /* 0x3f0000001616a820 */ /* 0x000fc80000400000 */
[----:B------:R1:W2:Y:S02]  /*16b20*/  MUFU.EX2 R12, R22 ;  /* 0x00000016000c7308 */ /* 0x0002a40000000800 */
[----:B-1----:R-:W-:Y:S01]  /*16b30*/  VIADD R22, R26, 0x1e0 ;  /* 0x000001e01a167836 */ /* 0x002fe20000000000 */
[----:B------:R-:W-:Y:S02]  /*16b40*/  WARPGROUP.DEPBAR.LE gsb0, 0x0 ;  /* 0x00008000000079c5 */ /* 0x000fe40000010000 */
[----:B------:R-:W-:Y:S01]  /*16b50*/  WARPGROUP.ARRIVE ;  /* 0x00000000000079c5 */ /* 0x000fe20000000000 */
[----:B--2---:R-:W-:-:S05]  /*16b60*/  @!P2 FMUL R12, R12, R12 ;  /* 0x0000000c0c0ca220 */ /* 0x004fca0000400000 */
[----:B------:R-:W-:Y:S01]  /*16b70*/  HGMMA.64x16x16.F32.BF16 R152, R28, gdesc[UR48].tnspB, R152, gsb0 ;  /* 0x402000301c987df0 */ /* 0x000fe20008001898 */
[----:B------:R-:W-:Y:S02]  /*16b80*/  ISETP.NE.AND P2, PT, R6, 0x4, PT ;  /* 0x000000040600780c */ /* 0x000fe40003f45270 */
[----:B------:R-:W-:Y:S02]  /*16b90*/  WARPGROUP.DEPBAR.LE gsb0, 0x0 ;  /* 0x00008000000079c5 */ /* 0x000fe40000010000 */
[----:B------:R-:W-:Y:S02]  /*16ba0*/  F2FP.BF16.F32.PACK_AB R29, R107, R39 ;  /* 0x000000276b1d723e */ /* 0x000fe400000010ff */
[----:B------:R-:W-:Y:S01]  /*16bb0*/  F2FP.BF16.F32.PACK_AB R31, R111, R41 ;  /* 0x000000296f1f723e */ /* 0x000fe200000010ff */
[----:B------:R-:W1:Y:S01]  /*16bc0*/  MUFU.EX2 R39, R130 ;  /* 0x0000008200277308 */ /* 0x000e620000000800 */
[----:B------:R-:W-:Y:S02]  /*16bd0*/  F2FP.BF16.F32.PACK_AB R28, R105, R104 ;  /* 0x00000068691c723e */ /* 0x000fe400000010ff */
[----:B------:R-:W-:-:S04]  /*16be0*/  F2FP.BF16.F32.PACK_AB R30, R109, R108 ;  /* 0x0000006c6d1e723e */ /* 0x000fc800000010ff */
[----:B------:R-:W-:Y:S01]  /*16bf0*/  WARPGROUP.ARRIVE ;  /* 0x00000000000079c5 */ /* 0x000fe20000000000 */
[----:B------:R-:W2:Y:S05]  /*16c00*/  MUFU.EX2 R41, R138 ;  /* 0x0000008a00297308 */ /* 0x000eaa0000000800 */
[----:B------:R-:W-:Y:S01]  /*16c10*/  HGMMA.64x16x16.F32.BF16 R184, R28, gdesc[UR4].tnspB, R184, gsb0 ;  /* 0x402000041cb87df0 */ /* 0x000fe200080018b8 */
[----:B------:R-:W-:Y:S01]  /*16c20*/  R2UR UR6, R24 ;  /* 0x00000000180672ca */ /* 0x000fe200000e0000 */
[----:B------:R-:W-:Y:S01]  /*16c30*/  VIADD R24, R26, 0x180 ;  /* 0x000001801a187836 */ /* 0x000fe20000000000 */
[----:B------:R-:W-:Y:S01]  /*16c40*/  R2UR UR7, R25 ;  /* 0x00000000190772ca */ /* 0x000fe200000e0000 */
[----:B-1----:R-:W-:Y:S01]  /*16c50*/  @!P4 FMUL R39, R39, R39 ;  /* 0x000000272727c220 */ /* 0x002fe20000400000 */
[----:B------:R-:W-:-:S02]  /*16c60*/  MOV R25, 0xc0000010 ;  /* 0xc000001000197802 */ /* 0x000fc40000000f00 */
[----:B------:R-:W-:Y:S01]  /*16c70*/  FSETP.GEU.AND P4, PT, R129, -126, PT ;  /* 0xc2fc00008100780b */ /* 0x000fe20003f8e000 */
[----:B------:R-:W-:Y:S01]  /*16c80*/  FADD R14, R14, R39 ;  /* 0x000000270e0e7221 */ /* 0x000fe20000000000 */
[----:B--2---:R-:W-:Y:S01]  /*16c90*/  @!P3 FMUL R41, R41, R41 ;  /* 0x000000292929b220 */ /* 0x004fe20000400000 */
[----:B------:R-:W-:Y:S02]  /*16ca0*/  FSETP.GEU.AND P3, PT, R137, -126, PT ;  /* 0xc2fc00008900780b */ /* 0x000fe40003f6e000 */
[----:B------:R-:W-:-:S08]  /*16cb0*/  FADD R14, R14, R131 ;  /* 0x000000830e0e7221 */ /* 0x000fd00000000000 */
[----:B------:R-:W-:-:S06]  /*16cc0*/  @!P4 FMUL R129, R129, 0.5 ;  /* 0x3f0000008181c820 */ /* 0x000fcc0000400000 */
        /* <DEDUP_REMOVED lines=8> */
[----:B------:R-:W-:Y:S01]  /*16d50*/  R2UR UR10, R32 ;  /* 0x00000000200a72ca */ /* 0x000fe200000e0000 */
[----:B--2---:R-:W-:Y:S01]  /*16d60*/  @!P3 FMUL R137, R137, R137 ;  /* 0x000000898989b220 */ /* 0x004fe20000400000 */
[----:B------:R-:W-:Y:S02]  /*16d70*/  R2UR UR11, R33 ;  /* 0x00000000210b72ca */ /* 0x000fe400000e0000 */
[----:B------:R-:W1:Y:S01]  /*16d80*/  MUFU.EX2 R33, R134 ;  /* 0x0000008600217308 */ /* 0x000e620000000800 */
[----:B------:R-:W-:-:S03]  /*16d90*/  FSETP.GEU.AND P3, PT, R150, -126, PT ;  /* 0xc2fc00009600780b */ /* 0x000fc60003f6e000 */
[----:B------:R-:W-:-:S10]  /*16da0*/  @!P4 FMUL R142, R142, 0.5 ;  /* 0x3f0000008e8ec820 */ /* 0x000fd40000400000 */
[----:B------:R-:W-:Y:S01]  /*16db0*/  @!P3 FMUL R150, R150, 0.5 ;  /* 0x3f0000009696b820 */ /* 0x000fe20000400000 */
[----:B-1----:R-:W-:Y:S01]  /*16dc0*/  @!P5 FMUL R33, R33, R33 ;  /* 0x000000212121d220 */ /* 0x002fe20000400000 */
[----:B------:R-:W-:Y:S02]  /*16dd0*/  FSETP.GEU.AND P5, PT, R133, -126, PT ;  /* 0xc2fc00008500780b */ /* 0x000fe40003fae000 */
[----:B------:R-:W1:Y:S01]  /*16de0*/  MUFU.EX2 R45, R150 ;  /* 0x00000096002d7308 */ /* 0x000e620000000800 */
[----:B------:R-:W-:-:S04]  /*16df0*/  FADD R14, R14, R33 ;  /* 0x000000210e0e7221 */ /* 0x000fc80000000000 */
[----:B------:R-:W-:-:S04]  /*16e00*/  FADD R14, R14, R135 ;  /* 0x000000870e0e7221 */ /* 0x000fc80000000000 */
[----:B------:R-:W-:Y:S02]  /*16e10*/  FADD R14, R14, R41 ;  /* 0x000000290e0e7221 */ /* 0x000fe40000000000 */
[----:B------:R-:W-:Y:S02]  /*16e20*/  @!P5 FMUL R133, R133, 0.5 ;  /* 0x3f0000008585d820 */ /* 0x000fe40000400000 */
[----:B------:R-:W-:Y:S01]  /*16e30*/  FADD R14, R14, R139 ;  /* 0x0000008b0e0e7221 */ /* 0x000fe20000000000 */
[----:B-1----:R-:W-:Y:S01]  /*16e40*/  @!P3 FMUL R45, R45, R45 ;  /* 0x0000002d2d2db220 */ /* 0x002fe20000400000 */
[----:B------:R-:W-:Y:S02]  /*16e50*/  WARPGROUP.DEPBAR.LE gsb0, 0x0 ;  /* 0x00008000000079c5 */ /* 0x000fe40000010000 */
[----:B------:R-:W-:Y:S01]  /*16e60*/  WARPGROUP.ARRIVE ;  /* 0x00000000000079c5 */ /* 0x000fe20000000000 */
[----:B------:R-:W1:Y:S01]  /*16e70*/  MUFU.EX2 R133, R133 ;  /* 0x0000008500857308 */ /* 0x000e620000000800 */
[----:B------:R-:W-:-:S04]  /*16e80*/  FSETP.GEU.AND P3, PT, R148, -126, PT ;  /* 0xc2fc00009400780b */ /* 0x000fc80003f6e000 */
[----:B------:R-:W-:Y:S01]  /*16e90*/  HGMMA.64x16x16.F32.BF16 R168, R28, gdesc[UR12].tnspB, R168, gsb0 ;  /* 0x4020000c1ca87df0 */ /* 0x000fe200080018a8 */
[----:B------:R-:W-:Y:S01]  /*16ea0*/  R2UR UR14, R24 ;  /* 0x00000000180e72ca */ /* 0x000fe200000e0000 */
[----:B------:R-:W-:Y:S01]  /*16eb0*/  VIADD R24, R26, 0x380 ;  /* 0x000003801a187836 */ /* 0x000fe20000000000 */
[----:B------:R-:W-:Y:S02]  /*16ec0*/  R2UR UR15, R25 ;  /* 0x00000000190f72ca */ /* 0x000fe400000e0000 */
[----:B------:R-:W-:-:S04]  /*16ed0*/  MOV R25, 0xc0000010 ;  /* 0xc000001000197802 */ /* 0x000fc80000000f00 */
[----:B------:R-:W-:Y:S01]  /*16ee0*/  @!P3 FMUL R148, R148, 0.5 ;  /* 0x3f0000009494b820 */ /* 0x000fe20000400000 */
[----:B-1----:R-:W-:Y:S01]  /*16ef0*/  @!P5 FMUL R133, R133, R133 ;  /* 0x000000858585d220 */ /* 0x002fe20000400000 */
[----:B------:R-:W-:-:S04]  /*16f00*/  FSETP.GEU.AND P5, PT, R136, -126, PT ;  /* 0xc2fc00008800780b */ /* 0x000fc80003fae000 */
[----:B------:R-:W1:Y:S09]  /*16f10*/  MUFU.EX2 R148, R148 ;  /* 0x0000009400947308 */ /* 0x000e720000000800 */
[----:B------:R-:W-:-:S06]  /*16f20*/  @!P5 FMUL R136, R136, 0.5 ;  /* 0x3f0000008888d820 */ /* 0x000fcc0000400000 */
[----:B------:R-:W2:Y:S01]  /*16f30*/  MUFU.EX2 R136, R136 ;  /* 0x0000008800887308 */ /* 0x000ea20000000800 */
[----:B-1----:R-:W-:Y:S01]  /*16f40*/  @!P3 FMUL R148, R148, R148 ;  /* 0x000000949494b220 */ /* 0x002fe20000400000 */
[----:B------:R-:W-:Y:S02]  /*16f50*/  WARPGROUP.DEPBAR.LE gsb0, 0x0 ;  /* 0x00008000000079c5 */ /* 0x000fe40000010000 */
[----:B------:R-:W-:Y:S01]  /*16f60*/  WARPGROUP.ARRIVE ;  /* 0x00000000000079c5 */ /* 0x000fe20000000000 */
[----:B--2---:R-:W-:-:S05]  /*16f70*/  @!P5 FMUL R136, R136, R136 ;  /* 0x000000888888d220 */ /* 0x004fca0000400000 */
[----:B------:R-:W-:Y:S01]  /*16f80*/  HGMMA.64x16x16.F32.BF16 R160, R28, gdesc[UR16].tnspB, R160, gsb0 ;  /* 0x402000101ca07df0 */ /* 0x000fe200080018a0 */
[----:B------:R-:W-:-:S13]  /*16f90*/  FSETP.GEU.AND P5, PT, R147, -126, PT ;  /* 0xc2fc00009300780b */ /* 0x000fda0003fae000 */
        /* <DEDUP_REMOVED lines=10> */
[----:B------:R-:W-:Y:S02]  /*17040*/  WARPGROUP.DEPBAR.LE gsb0, 0x0 ;  /* 0x00008000000079c5 */ /* 0x000fe40000010000 */
[----:B------:R-:W-:Y:S02]  /*17050*/  F2FP.BF16.F32.PACK_AB R29, R115, R43 ;  /* 0x0000002b731d723e */ /* 0x000fe400000010ff */
[----:B------:R-:W-:Y:S01]  /*17060*/  F2FP.BF16.F32.PACK_AB R31, R119, R27 ;  /* 0x0000001b771f723e */ /* 0x000fe200000010ff */
[----:B------:R-:W1:Y:S01]  /*17070*/  MUFU.EX2 R43, R142 ;  /* 0x0000008e002b7308 */ /* 0x000e620000000800 */
[----:B------:R-:W-:Y:S02]  /*17080*/  F2FP.BF16.F32.PACK_AB R28, R113, R112 ;  /* 0x00000070711c723e */ /* 0x000fe400000010ff */
[----:B------:R-:W-:-:S02]  /*17090*/  F2FP.BF16.F32.PACK_AB R30, R117, R116 ;  /* 0x00000074751e723e */ /* 0x000fc400000010ff */
[----:B------:R-:W-:Y:S02]  /*170a0*/  MOV R27, 0xc0000010 ;  /* 0xc0000010001b7802 */ /* 0x000fe40000000f00 */
[----:B------:R-:W-:-:S06]  /*170b0*/  WARPGROUP.ARRIVE ;  /* 0x00000000000079c5 */ /* 0x000fcc0000000000 */
[----:B------:R-:W-:Y:S01]  /*170c0*/  HGMMA.64x16x16.F32.BF16 R184, R28, gdesc[UR24].tnspB, R184, gsb0 ;  /* 0x402000181cb87df0 */ /* 0x000fe200080018b8 */
[----:B-1----:R-:W-:Y:S01]  /*170d0*/  @!P4 FMUL R43, R43, R43 ;  /* 0x0000002b2b2bc220 */ /* 0x002fe20000400000 */
[----:B------:R-:W-:-:S03]  /*170e0*/  FSETP.GEU.AND P4, PT, R141, -126, PT ;  /* 0xc2fc00008d00780b */ /* 0x000fc60003f8e000 */
[----:B------:R-:W-:-:S04]  /*170f0*/  FADD R14, R14, R43 ;  /* 0x0000002b0e0e7221 */ /* 0x000fc80000000000 */
[----:B------:R-:W-:-:S06]  /*17100*/  FADD R14, R14, R143 ;  /* 0x0000008f0e0e7221 */ /* 0x000fcc0000000000 */
[----:B------:R-:W-:-:S06]  /*17110*/  @!P4 FMUL R141, R141, 0.5 ;  /* 0x3f0000008d8dc820 */ /* 0x000fcc0000400000 */
[----:B------:R-:W1:Y:S02]  /*17120*/  MUFU.EX2 R141, R141 ;  /* 0x0000008d008d7308 */ /* 0x000e640000000800 */
[----:B-1----:R-:W-:Y:S01]  /*17130*/  @!P4 FMUL R141, R141, R141 ;  /* 0x0000008d8d8dc220 */ /* 0x002fe20000400000 */
[----:B------:R-:W-:Y:S02]  /*17140*/  WARPGROUP.DEPBAR.LE gsb0, 0x0 ;  /* 0x00008000000079c5 */ /* 0x000fe40000010000 */
[----:B------:R-:W-:Y:S01]  /*17150*/  WARPGROUP.ARRIVE ;  /* 0x00000000000079c5 */ /* 0x000fe20000000000 */
[----:B------:R-:W-:-:S05]  /*17160*/  FSETP.GEU.AND P4, PT, R144, -126, PT ;  /* 0xc2fc00009000780b */ /* 0x000fca0003f8e000 */
[----:B------:R-:W-:Y:S08]  /*17170*/  HGMMA.64x16x16.F32.BF16 R176, R28, gdesc[UR28].tnspB, R176, gsb0 ;  /* 0x4020001c1cb07df0 */ /* 0x000ff000080018b0 */
[----:B------:R-:W-:-:S06]  /*17180*/  @!P4 FMUL R144, R144, 0.5 ;  /* 0x3f0000009090c820 */ /* 0x000fcc0000400000 */
[----:B------:R-:W1:Y:S02]  /*17190*/  MUFU.EX2 R144, R144 ;  /* 0x0000009000907308 */ /* 0x000e640000000800 */
[----:B-1----:R-:W-:Y:S01]  /*171a0*/  @!P4 FMUL R144, R144, R144 ;  /* 0x000000909090c220 */ /* 0x002fe20000400000 */
        /* <DEDUP_REMOVED lines=8> */
[----:B------:R-:W-:Y:S02]  /*17230*/  R2UR UR7, R25 ;  /* 0x00000000190772ca */ /* 0x000fe400000e0000 */
[----:B------:R-:W-:Y:S01]  /*17240*/  MOV R25, 0xc0000010 ;  /* 0xc000001000197802 */ /* 0x000fe20000000f00 */
[----:B------:R-:W-:Y:S02]  /*17250*/  WARPGROUP.DEPBAR.LE gsb0, 0x0 ;  /* 0x00008000000079c5 */ /* 0x000fe40000010000 */
[----:B------:R-:W-:-:S06]  /*17260*/  WARPGROUP.ARRIVE ;  /* 0x00000000000079c5 */ /* 0x000fcc0000000000 */
[----:B------:R-:W-:Y:S01]  /*17270*/  HGMMA.64x16x16.F32.BF16 R152, R28, gdesc[UR8].tnspB, R152, gsb0 ;  /* 0x402000081c987df0 */ /* 0x000fe20008001898 */
[----:B------:R-:W-:Y:S01]  /*17280*/  R2UR UR10, R24 ;  /* 0x00000000180a72ca */ /* 0x000fe200000e0000 */
[C---:B------:R-:W-:Y:S01]  /*17290*/  VIADD R24, R26.reuse, 0x1a0 ;  /* 0x000001a01a187836 */ /* 0x040fe20000000000 */
[----:B------:R-:W-:Y:S02]  /*172a0*/  R2UR UR11, R25 ;  /* 0x00000000190b72ca */ /* 0x000fe400000e0000 */
[----:B------:R-:W-:Y:S01]  /*172b0*/  MOV R25, 0xc0000010 ;  /* 0xc000001000197802 */ /* 0x000fe20000000f00 */
[----:B------:R-:W-:Y:S02]  /*172c0*/  WARPGROUP.DEPBAR.LE gsb0, 0x0 ;  /* 0x00008000000079c5 */ /* 0x000fe40000010000 */
[C---:B------:R-:W-:Y:S01]  /*172d0*/  VIADD R30, R26.reuse, 0x980 ;  /* 0x000009801a1e7836 */ /* 0x040fe20000000000 */
[----:B------:R-:W-:Y:S01]  /*172e0*/  IADD3 R28, R26, 0x780, RZ ;  /* 0x000007801a1c7810 */ /* 0x000fe20007ffe0ff */
[----:B------:R-:W-:Y:S01]  /*172f0*/  IMAD.MOV.U32 R29, RZ, RZ, -0x3ffffff0 ;  /* 0xc0000010ff1d7424 */ /* 0x000fe200078e00ff */
[----:B------:R-:W-:-:S02]  /*17300*/  MOV R31, 0xc0000010 ;  /* 0xc0000010001f7802 */ /* 0x000fc40000000f00 */
[----:B------:R-:W-:Y:S02]  /*17310*/  R2UR UR18, R28 ;  /* 0x000000001c1272ca */ /* 0x000fe400000e0000 */
[----:B------:R-:W-:Y:S02]  /*17320*/  R2UR UR19, R29 ;  /* 0x000000001d1372ca */ /* 0x000fe400000e0000 */
[----:B------:R-:W-:Y:S02]  /*17330*/  R2UR UR22, R30 ;  /* 0x000000001e1672ca */ /* 0x000fe400000e0000 */
[----:B------:R-:W-:Y:S02]  /*17340*/  R2UR UR23, R31 ;  /* 0x000000001f1772ca */ /* 0x000fe400000e0000 */
[----:B------:R-:W-:Y:S02]  /*17350*/  F2FP.BF16.F32.PACK_AB R29, R123, R35 ;  /* 0x000000237b1d723e */ /* 0x000fe400000010ff */
[----:B------:R-:W-:Y:S01]  /*17360*/  F2FP.BF16.F32.PACK_AB R31, R127, R37 ;  /* 0x000000257f1f723e */ /* 0x000fe200000010ff */
[----:B------:R-:W1:Y:S01]  /*17370*/  MUFU.EX2 R35, R146 ;  /* 0x0000009200237308 */ /* 0x000e620000000800 */
[----:B------:R-:W-:-:S02]  /*17380*/  F2FP.BF16.F32.PACK_AB R28, R121, R120 ;  /* 0x00000078791c723e */ /* 0x000fc400000010ff */
[----:B------:R-:W-:Y:S01]  /*17390*/  F2FP.BF16.F32.PACK_AB R30, R125, R124 ;  /* 0x0000007c7d1e723e */ /* 0x000fe200000010ff */
[----:B------:R-:W-:Y:S01]  /*173a0*/  FADD R125, R23, R125 ;  /* 0x0000007d177d7221 */ /* 0x000fe20000000000 */
[----:B------:R-:W-:Y:S02]  /*173b0*/  IMAD.MOV.U32 R23, RZ, RZ, -0x3ffffff0 ;  /* 0xc0000010ff177424 */ /* 0x000fe400078e00ff */
[----:B------:R-:W-:Y:S01]  /*173c0*/  WARPGROUP.ARRIVE ;  /* 0x00000000000079c5 */ /* 0x000fe20000000000 */
[----:B------:R-:W-:-:S04]  /*173d0*/  FADD R125, R125, R128 ;  /* 0x000000807d7d7221 */ /* 0x000fc80000000000 */
[----:B------:R-:W-:Y:S01]  /*173e0*/  FADD R125, R125, R129 ;  /* 0x000000817d7d7221 */ /* 0x000fe20000000000 */
[----:B------:R-:W-:Y:S03]  /*173f0*/  HGMMA.64x16x16.F32.BF16 R184, R28, gdesc[UR12].tnspB, R184, gsb0 ;  /* 0x4020000c1cb87df0 */ /* 0x000fe600080018b8 */
[----:B------:R-:W-:Y:S01]  /*17400*/  FADD R125, R125, R132 ;  /* 0x000000847d7d7221 */ /* 0x000fe20000000000 */
[----:B-1----:R-:W-:Y:S01]  /*17410*/  @!P6 FMUL R35, R35, R35 ;  /* 0x000000232323e220 */ /* 0x002fe20000400000 */
[----:B------:R-:W-:Y:S02]  /*17420*/  FSETP.GEU.AND P6, PT, R145, -126, PT ;  /* 0xc2fc00009100780b */ /* 0x000fe40003fce000 */
[----:B------:R-:W-:Y:S01]  /*17430*/  FADD R125, R125, R133 ;  /* 0x000000857d7d7221 */ /* 0x000fe20000000000 */
[----:B------:R-:W-:-:S03]  /*17440*/  FADD R14, R14, R35 ;  /* 0x000000230e0e7221 */ /* 0x000fc60000000000 */
[----:B------:R-:W-:Y:S01]  /*17450*/  FADD R125, R125, R136 ;  /* 0x000000887d7d7221 */ /* 0x000fe20000000000 */
[----:B------:R-:W-:-:S03]  /*17460*/  FADD R14, R14, R147 ;  /* 0x000000930e0e7221 */ /* 0x000fc60000000000 */
[----:B------:R-:W-:Y:S01]  /*17470*/  FADD R125, R125, R137 ;  /* 0x000000897d7d7221 */ /* 0x000fe20000000000 */
[----:B------:R-:W-:Y:S02]  /*17480*/  FADD R14, R14, R45 ;  /* 0x0000002d0e0e7221 */ /* 0x000fe40000000000 */
[----:B------:R-:W-:Y:S01]  /*17490*/  @!P6 FMUL R145, R145, 0.5 ;  /* 0x3f0000009191e820 */ /* 0x000fe20000400000 */
[----:B------:R-:W-:-:S04]  /*174a0*/  FADD R125, R125, R140 ;  /* 0x0000008c7d7d7221 */ /* 0x000fc80000000000 */
[----:B------:R-:W-:Y:S01]  /*174b0*/  FADD R125, R125, R141 ;  /* 0x0000008d7d7d7221 */ /* 0x000fe20000000000 */
[----:B------:R-:W1:Y:S03]  /*174c0*/  MUFU.EX2 R145, R145 ;  /* 0x0000009100917308 */ /* 0x000e660000000800 */
[----:B------:R-:W-:Y:S01]  /*174d0*/  FADD R125, R125, R144 ;  /* 0x000000907d7d7221 */ /* 0x000fe20000000000 */
[----:B-1----:R-:W-:Y:S01]  /*174e0*/  @!P6 FMUL R145, R145, R145 ;  /* 0x000000919191e220 */ /* 0x002fe20000400000 */
[----:B------:R-:W-:Y:S02]  /*174f0*/  WARPGROUP.DEPBAR.LE gsb0, 0x0 ;  /* 0x00008000000079c5 */ /* 0x000fe40000010000 */
[----:B------:R-:W-:Y:S01]  /*17500*/  WARPGROUP.ARRIVE ;  /* 0x00000000000079c5 */ /* 0x000fe20000000000 */
[----:B------:R-:W-:-:S04]  /*17510*/  FADD R125, R125, R145 ;  /* 0x000000917d7d7221 */ /* 0x000fc80000000000 */
[----:B------:R-:W-:Y:S01]  /*17520*/  FADD R125, R125, R148 ;  /* 0x000000947d7d7221 */ /* 0x000fe20000000000 */
        /* <DEDUP_REMOVED lines=9> */
[----:B------:R-:W-:Y:S01]  /*175c0*/  VIADD R24, R26, 0x5a0 ;  /* 0x000005a01a187836 */ /* 0x000fe20000000000 */
[----:B------:R-:W-:Y:S02]  /*175d0*/  R2UR UR11, R25 ;  /* 0x00000000190b72ca */ /* 0x000fe400000e0000 */
[----:B------:R-:W-:Y:S02]  /*175e0*/  MOV R25, 0xc0000010 ;  /* 0xc000001000197802 */ /* 0x000fe40000000f00 */
[----:B------:R-:W-:Y:S01]  /*175f0*/  R2UR UR14, R24 ;  /* 0x00000000180e72ca */ /* 0x000fe200000e0000 */
[----:B------:R-:W-:Y:S01]  /*17600*/  VIADD R24, R26, 0x1c0 ;  /* 0x000001c01a187836 */ /* 0x000fe20000000000 */
[----:B------:R-:W-:Y:S01]  /*17610*/  R2UR UR15, R25 ;  /* 0x00000000190f72ca */ /* 0x000fe200000e0000 */
[----:B------:R-:W-:Y:S01]  /*17620*/  IMAD.MOV.U32 R25, RZ, RZ, -0x3ffffff0 ;  /* 0xc0000010ff197424 */ /* 0x000fe200078e00ff */
[----:B------:R-:W-:-:S02]  /*17630*/  WARPGROUP.DEPBAR.LE gsb0, 0x0 ;  /* 0x00008000000079c5 */ /* 0x000fc40000010000 */
[----:B------:R-:W-:-:S06]  /*17640*/  WARPGROUP.ARRIVE ;  /* 0x00000000000079c5 */ /* 0x000fcc0000000000 */
[----:B------:R-:W-:Y:S03]  /*17650*/  HGMMA.64x16x16.F32.BF16 R160, R28, gdesc[UR16].tnspB, R160, gsb0 ;  /* 0x402000101ca07df0 */ /* 0x000fe600080018a0 */
[----:B------:R-:W-:Y:S02]  /*17660*/  WARPGROUP.DEPBAR.LE gsb0, 0x0 ;  /* 0x00008000000079c5 */ /* 0x000fe40000010000 */
[----:B------:R-:W-:-:S06]  /*17670*/  WARPGROUP.ARRIVE ;  /* 0x00000000000079c5 */ /* 0x000fcc0000000000 */
[----:B------:R-:W-:Y:S03]  /*17680*/  HGMMA.64x16x16.F32.BF16 R152, R28, gdesc[UR20].tnspB, R152, gsb0 ;  /* 0x402000141c987df0 */ /* 0x000fe60008001898 */
[----:B------:R-:W-:Y:S02]  /*17690*/  WARPGROUP.DEPBAR.LE gsb0, 0x0 ;  /* 0x00008000000079c5 */ /* 0x000fe40000010000 */
[C---:B------:R-:W-:Y:S01]  /*176a0*/  VIADD R30, R26.reuse, 0x9a0 ;  /* 0x000009a01a1e7836 */ /* 0x040fe20000000000 */
[----:B------:R-:W-:Y:S01]  /*176b0*/  IADD3 R28, R26, 0x7a0, RZ ;  /* 0x000007a01a1c7810 */ /* 0x000fe20007ffe0ff */
[----:B------:R-:W-:Y:S01]  /*176c0*/  IMAD.MOV.U32 R29, RZ, RZ, -0x3ffffff0 ;  /* 0xc0000010ff1d7424 */ /* 0x000fe200078e00ff */
[----:B------:R-:W-:Y:S02]  /*176d0*/  MOV R31, 0xc0000010 ;  /* 0xc0000010001f7802 */ /* 0x000fe40000000f00 */
[----:B------:R-:W-:-:S02]  /*176e0*/  R2UR UR18, R28 ;  /* 0x000000001c1272ca */ /* 0x000fc400000e0000 */
[----:B------:R-:W-:Y:S02]  /*176f0*/  R2UR UR19, R29 ;  /* 0x000000001d1372ca */ /* 0x000fe400000e0000 */
[----:B------:R-:W-:Y:S02]  /*17700*/  R2UR UR22, R30 ;  /* 0x000000001e1672ca */ /* 0x000fe400000e0000 */
[----:B------:R-:W-:Y:S02]  /*17710*/  R2UR UR23, R31 ;  /* 0x000000001f1772ca */ /* 0x000fe400000e0000 */
[----:B------:R-:W-:Y:S02]  /*17720*/  F2FP.BF16.F32.PACK_AB R29, R131, R39 ;  /* 0x00000027831d723e */ /* 0x000fe400000010ff */
[----:B------:R-:W-:Y:S02]  /*17730*/  F2FP.BF16.F32.PACK_AB R31, R135, R33 ;  /* 0x00000021871f723e */ /* 0x000fe400000010ff */
[----:B------:R-:W-:-:S02]  /*17740*/  F2FP.BF16.F32.PACK_AB R28, R129, R128 ;  /* 0x00000080811c723e */ /* 0x000fc400000010ff */
[----:B------:R-:W-:-:S04]  /*17750*/  F2FP.BF16.F32.PACK_AB R30, R133, R132 ;  /* 0x00000084851e723e */ /* 0x000fc800000010ff */
[----:B------:R-:W-:-:S06]  /*17760*/  WARPGROUP.ARRIVE ;  /* 0x00000000000079c5 */ /* 0x000fcc0000000000 */
[----:B------:R-:W-:Y:S01]  /*17770*/  HGMMA.64x16x16.F32.BF16 R184, R28, gdesc[UR4].tnspB, R184, gsb0 ;  /* 0x402000041cb87df0 */ /* 0x000fe200080018b8 */
[----:B------:R-:W-:Y:S02]  /*17780*/  R2UR UR6, R24 ;  /* 0x00000000180672ca */ /* 0x000fe400000e0000 */
[----:B------:R-:W-:Y:S01]  /*17790*/  R2UR UR7, R25 ;  /* 0x00000000190772ca */ /* 0x000fe200000e0000 */
[----:B------:R-:W-:Y:S01]  /*177a0*/  IMAD.MOV.U32 R25, RZ, RZ, -0x3ffffff0 ;  /* 0xc0000010ff197424 */ /* 0x000fe200078e00ff */
[----:B------:R-:W-:Y:S01]  /*177b0*/  IADD3 R24, R26, 0x5c0, RZ ;  /* 0x000005c01a187810 */ /* 0x000fe20007ffe0ff */
[----:B------:R-:W-:Y:S02]  /*177c0*/  WARPGROUP.DEPBAR.LE gsb0, 0x0 ;  /* 0x00008000000079c5 */ /* 0x000fe40000010000 */
[----:B------:R-:W-:-:S06]  /*177d0*/  WARPGROUP.ARRIVE ;  /* 0x00000000000079c5 */ /* 0x000fcc0000000000 */
[----:B------:R-:W-:Y:S03]  /*177e0*/  HGMMA.64x16x16.F32.BF16 R176, R28, gdesc[UR8].tnspB, R176, gsb0 ;  /* 0x402000081cb07df0 */ /* 0x000fe600080018b0 */
        /* <DEDUP_REMOVED lines=15> */
[C---:B------:R-:W-:Y:S02]  /*178e0*/  IADD3 R24, R26.reuse, 0x3e0, RZ ;  /* 0x000003e01a187810 */ /* 0x040fe40007ffe0ff */
[----:B------:R-:W-:Y:S01]  /*178f0*/  MOV R25, 0xc0000010 ;  /* 0xc000001000197802 */ /* 0x000fe20000000f00 */
[----:B------:R-:W-:Y:S02]  /*17900*/  WARPGROUP.DEPBAR.LE gsb0, 0x0 ;  /* 0x00008000000079c5 */ /* 0x000fe40000010000 */
[----:B------:R-:W-:Y:S01]  /*17910*/  IMAD.MOV.U32 R29, RZ, RZ, -0x3ffffff0 ;  /* 0xc0000010ff1d7424 */ /* 0x000fe200078e00ff */
[----:B------:R-:W-:-:S02]  /*17920*/  IADD3 R28, R26, 0x3c0, RZ ;  /* 0x000003c01a1c7810 */ /* 0x000fc40007ffe0ff */
[----:B------:R-:W-:Y:S02]  /*17930*/  F2FP.BF16.F32.PACK_AB R31, R143, R43 ;  /* 0x0000002b8f1f723e */ /* 0x000fe400000010ff */
[----:B------:R-:W-:Y:S01]  /*17940*/  R2UR UR11, R29 ;  /* 0x000000001d0b72ca */ /* 0x000fe200000e0000 */
[----:B------:R-:W-:Y:S01]  /*17950*/  IMAD.MOV.U32 R29, RZ, RZ, -0x3ffffff0 ;  /* 0xc0000010ff1d7424 */ /* 0x000fe200078e00ff */
[----:B------:R-:W-:Y:S02]  /*17960*/  R2UR UR10, R28 ;  /* 0x000000001c0a72ca */ /* 0x000fe400000e0000 */
[----:B------:R-:W-:Y:S02]  /*17970*/  IADD3 R28, R26, 0x7c0, RZ ;  /* 0x000007c01a1c7810 */ /* 0x000fe40007ffe0ff */
[----:B------:R-:W-:Y:S02]  /*17980*/  R2UR UR19, R29 ;  /* 0x000000001d1372ca */ /* 0x000fe400000e0000 */
[----:B------:R-:W-:-:S02]  /*17990*/  R2UR UR18, R28 ;  /* 0x000000001c1272ca */ /* 0x000fc400000e0000 */
[----:B------:R-:W-:Y:S02]  /*179a0*/  F2FP.BF16.F32.PACK_AB R29, R139, R41 ;  /* 0x000000298b1d723e */ /* 0x000fe400000010ff */
[----:B------:R-:W-:Y:S02]  /*179b0*/  F2FP.BF16.F32.PACK_AB R28, R137, R136 ;  /* 0x00000088891c723e */ /* 0x000fe400000010ff */
[----:B------:R-:W-:-:S04]  /*179c0*/  F2FP.BF16.F32.PACK_AB R30, R141, R140 ;  /* 0x0000008c8d1e723e */ /* 0x000fc800000010ff */
[----:B------:R-:W-:-:S06]  /*179d0*/  WARPGROUP.ARRIVE ;  /* 0x00000000000079c5 */ /* 0x000fcc0000000000 */
[----:B------:R-:W-:Y:S01]  /*179e0*/  HGMMA.64x16x16.F32.BF16 R184, R28, gdesc[UR4].tnspB, R184, gsb0 ;  /* 0x402000041cb87df0 */ /* 0x000fe200080018b8 */
[----:B------:R-:W-:Y:S02]  /*179f0*/  R2UR UR6, R22 ;  /* 0x00000000160672ca */ /* 0x000fe400000e0000 */
[----:B------:R-:W-:Y:S02]  /*17a00*/  IADD3 R22, R26, 0x5e0, RZ ;  /* 0x000005e01a167810 */ /* 0x000fe40007ffe0ff */
[----:B------:R-:W-:Y:S02]  /*17a10*/  R2UR UR7, R23 ;  /* 0x00000000170772ca */ /* 0x000fe400000e0000 */
[----:B------:R-:W-:Y:S01]  /*17a20*/  MOV R23, 0xc0000010 ;  /* 0xc000001000177802 */ /* 0x000fe20000000f00 */
[----:B------:R-:W-:Y:S02]  /*17a30*/  WARPGROUP.DEPBAR.LE gsb0, 0x0 ;  /* 0x00008000000079c5 */ /* 0x000fe40000010000 */
[----:B------:R-:W-:-:S06]  /*17a40*/  WARPGROUP.ARRIVE ;  /* 0x00000000000079c5 */ /* 0x000fcc0000000000 */
[----:B------:R-:W-:Y:S01]  /*17a50*/  HGMMA.64x16x16.F32.BF16 R176, R28, gdesc[UR8].tnspB, R176, gsb0 ;  /* 0x402000081cb07df0 */ /* 0x000fe200080018b0 */
[----:B------:R-:W-:Y:S02]  /*17a60*/  R2UR UR10, R24 ;  /* 0x00000000180a72ca */ /* 0x000fe400000e0000 */
[----:B------:R-:W-:Y:S02]  /*17a70*/  R2UR UR11, R25 ;  /* 0x00000000190b72ca */ /* 0x000fe400000e0000 */
[----:B------:R-:W-:Y:S02]  /*17a80*/  F2FP.BF16.F32.PACK_AB R25, R147, R35 ;  /* 0x000000239319723e */ /* 0x000fe400000010ff */
[----:B------:R-:W-:Y:S01]  /*17a90*/  F2FP.BF16.F32.PACK_AB R24, R145, R144 ;  /* 0x000000909118723e */ /* 0x000fe200000010ff */
[----:B------:R-:W-:Y:S02]  /*17aa0*/  WARPGROUP.DEPBAR.LE gsb0, 0x0 ;  /* 0x00008000000079c5 */ /* 0x000fe40000010000 */
[----:B------:R-:W-:-:S06]  /*17ab0*/  WARPGROUP.ARRIVE ;  /* 0x00000000000079c5 */ /* 0x000fcc0000000000 */
[----:B------:R-:W-:Y:S01]  /*17ac0*/  HGMMA.64x16x16.F32.BF16 R168, R28, gdesc[UR12].tnspB, R168, gsb0 ;  /* 0x4020000c1ca87df0 */ /* 0x000fe200080018a8 */
[----:B------:R-:W-:Y:S02]  /*17ad0*/  R2UR UR14, R22 ;  /* 0x00000000160e72ca */ /* 0x000fe400000e0000 */
[----:B------:R-:W-:Y:S01]  /*17ae0*/  R2UR UR15, R23 ;  /* 0x00000000170f72ca */ /* 0x000fe200000e0000 */
[----:B------:R-:W-:Y:S02]  /*17af0*/  WARPGROUP.DEPBAR.LE gsb0, 0x0 ;  /* 0x00008000000079c5 */ /* 0x000fe40000010000 */
[----:B------:R-:W-:-:S06]  /*17b00*/  WARPGROUP.ARRIVE ;  /* 0x00000000000079c5 */ /* 0x000fcc0000000000 */
[----:B------:R-:W-:Y:S03]  /*17b10*/  HGMMA.64x16x16.F32.BF16 R160, R28, gdesc[UR16].tnspB, R160, gsb0 ;  /* 0x402000101ca07df0 */ /* 0x000fe600080018a0 */
[----:B------:R-:W-:Y:S02]  /*17b20*/  WARPGROUP.DEPBAR.LE gsb0, 0x0 ;  /* 0x00008000000079c5 */ /* 0x000fe40000010000 */
[----:B------:R-:W-:-:S06]  /*17b30*/  WARPGROUP.ARRIVE ;  /* 0x00000000000079c5 */ /* 0x000fcc0000000000 */
[----:B------:R-:W-:Y:S01]  /*17b40*/  HGMMA.64x16x16.F32.BF16 R152, R28, gdesc[UR20].tnspB, R152, gsb0 ;  /* 0x402000141c987df0 */ /* 0x000fe20008001898 */
[----:B------:R-:W-:Y:S02]  /*17b50*/  R2UR UR23, R27 ;  /* 0x000000001b1772ca */ /* 0x000fe400000e0000 */
[----:B------:R-:W-:Y:S01]  /*17b60*/  F2FP.BF16.F32.PACK_AB R27, R12, R45 ;  /* 0x0000002d0c1b723e */ /* 0x000fe200000010ff */
[----:B------:R-:W-:Y:S01]  /*17b70*/  FADD R12, R14, R12 ;  /* 0x0000000c0e0c7221 */ /* 0x000fe20000000000 */
[----:B------:R-:W-:Y:S01]  /*17b80*/  FADD R14, R125, R149 ;  /* 0x000000957d0e7221 */ /* 0x000fe20000000000 */
[----:B------:R-:W-:Y:S02]  /*17b90*/  WARPGROUP.DEPBAR.LE gsb0, 0x0 ;  /* 0x00008000000079c5 */ /* 0x000fe40000010000 */
[C---:B------:R-:W-:Y:S02]  /*17ba0*/  VIADD R28, R26.reuse, 0x7e0 ;  /* 0x000007e01a1c7836 */ /* 0x040fe40000000000 */
[----:B------:R-:W-:-:S02]  /*17bb0*/  VIADD R26, R26, 0x9e0 ;  /* 0x000009e01a1a7836 */ /* 0x000fc40000000000 */
[----:B------:R-:W-:Y:S01]  /*17bc0*/  IMAD.MOV.U32 R29, RZ, RZ, -0x3ffffff0 ;  /* 0xc0000010ff1d7424 */ /* 0x000fe200078e00ff */
[----:B------:R-:W-:Y:S02]  /*17bd0*/  R2UR UR18, R28 ;  /* 0x000000001c1272ca */ /* 0x000fe400000e0000 */
[----:B------:R-:W-:Y:S02]  /*17be0*/  R2UR UR22, R26 ;  /* 0x000000001a1672ca */ /* 0x000fe400000e0000 */
[----:B------:R-:W-:Y:S02]  /*17bf0*/  F2FP.BF16.F32.PACK_AB R26, R149, R148 ;  /* 0x00000094951a723e */ /* 0x000fe400000010ff */
[----:B------:R-:W-:Y:S02]  /*17c00*/  R2UR UR19, R29 ;  /* 0x000000001d1372ca */ /* 0x000fe400000e0000 */
[----:B------:R-:W-:-:S06]  /*17c10*/  WARPGROUP.ARRIVE ;  /* 0x00000000000079c5 */ /* 0x000fcc0000000000 */
[----:B------:R-:W-:Y:S03]  /*17c20*/  HGMMA.64x16x16.F32.BF16 R184, R24, gdesc[UR4].tnspB, R184, gsb0 ;  /* 0x4020000418b87df0 */ /* 0x000fe600080018b8 */
[----:B------:R-:W-:Y:S02]  /*17c30*/  WARPGROUP.DEPBAR.LE gsb0, 0x0 ;  /* 0x00008000000079c5 */ /* 0x000fe40000010000 */
        /* <DEDUP_REMOVED lines=12> */
[----:B------:R-:W-:-:S04]  /*17d00*/  SEL R24, R6, RZ, P2 ;  /* 0x000000ff06187207 */ /* 0x000fc80001000000 */
[----:B------:R-:W-:-:S04]  /*17d10*/  LEA R6, R24, R13, 0x3 ;  /* 0x0000000d18067211 */ /* 0x000fc800078e18ff */
[----:B------:R-:W-:-:S04]  /*17d20*/  PRMT R6, RZ, 0x654, R6 ;  /* 0x00000654ff067816 */ /* 0x000fc80000000006 */
[----:B------:R1:W-:Y:S01]  /*17d30*/  SYNCS.ARRIVE.TRANS64.RED.A1T0 RZ, [R6+URZ], RZ ;  /* 0x000000ff06ff79a7 */ /* 0x0003e2000810043f */
[----:B------:R-:W-:Y:S05]  /*17d40*/  @P1 BRA `(.L_x_45) ;  /* 0x0000000400041947 */ /* 0x000fea0003800000 */
[----:B------:R-:W-:Y:S01]  /*17d50*/  ISETP.LT.OR P1, PT, R7, 0x1, !P0 ;  /* 0x000000010700780c */ /* 0x000fe20004721670 */
[----:B------:R-:W-:-:S12]  /*17d60*/  BSSY B0, `(.L_x_46) ;  /* 0x000003e000007945 */ /* 0x000fd80003800000 */
[----:B------:R-:W-:Y:S05]  /*17d70*/  @P1 BRA `(.L_x_47) ;  /* 0x0000000000f01947 */ /* 0x000fea0003800000 */
[----:B-1----:R-:W-:Y:S01]  /*17d80*/  IMAD R6, R5, 0x8, R2 ;  /* 0x0000000805067824 */ /* 0x002fe200078e0202 */
[----:B------:R-:W-:Y:S02]  /*17d90*/  SHF.L.U32 R23, R4, 0x1f, RZ ;  /* 0x0000001f04177819 */ /* 0x000fe400000006ff */
[----:B------:R-:W-:Y:S02]  /*17da0*/  ISETP.NE.AND P2, PT, R0, RZ, PT ;  /* 0x000000ff0000720c */ /* 0x000fe40003f45270 */
[----:B------:R-:W1:Y:S02]  /*17db0*/  SYNCS.PHASECHK.TRANS64.TRYWAIT P1, [R6+URZ+0x2a820], R23 ;  /* 0x02a82017060075a7 */ /* 0x000e64000802017f */
[----:B-1----:R-:W-:Y:S09]  /*17dc0*/  @!P1 BRA `(.L_x_48) ;  /* 0x0000002000589947 */ /* 0x002ff20003800000 */
.L_x_93:
[----:B------:R-:W-:Y:S05]  /*17dd0*/  @P2 BRA `(.L_x_49) ;  /* 0x0000000000142947 */ /* 0x000fea0003800000 */
[----:B------:R-:W-:Y:S02]  /*17de0*/  ISETP.NE.AND P1, PT, R17, RZ, PT ;  /* 0x000000ff1100720c */ /* 0x000fe40003f25270 */
[----:B-1----:R-:W-:-:S04]  /*17df0*/  MOV R23, 0xa000 ;  /* 0x0000a00000177802 */ /* 0x002fc80000000f00 */
[----:B------:R2:W-:Y:S07]  /*17e00*/  SYNCS.ARRIVE.TRANS64 RZ, [R6+URZ+0x2a800], R23 ;  /* 0x02a8001706ff79a7 */ /* 0x0005ee000800003f */
[----:B------:R-:W-:Y:S05]  /*17e10*/  @!P1 BRA `(.L_x_49) ;  /* 0x0000000000049947 */ /* 0x000fea0003800000 */
[----:B------:R-:W-:Y:S01]  /*17e20*/  BPT.TRAP 0x1 ;  /* 0x000000040000795c */ /* 0x000fe20000300000 */
.L_x_49:
[C---:B------:R-:W-:Y:S01]  /*17e30*/  IMAD R22, R5.reuse, 0xa000, R2 ;  /* 0x0000a00005167824 */ /* 0x040fe200078e0202 */
        /* <DEDUP_REMOVED lines=16> */
[----:B------:R-:W-:Y:S01]  /*17f40*/  IADD3 R8, R8, 0x1, RZ ;  /* 0x0000000108087810 */ /* 0x000fe20007ffe0ff */
        /* <DEDUP_REMOVED lines=31> */
.L_x_47:
[----:B------:R-:W-:Y:S05]  /*18140*/  BSYNC B0 ;  /* 0x0000000000007941 */ /* 0x000fea0003800000 */
.L_x_46:
[----:B------:R-:W-:-:S07]  /*18150*/  VIADD R7, R7, 0xffffffff ;  /* 0xffffffff07077836 */ /* 0x000fce0000000000 */
.L_x_45:
[----:B------:R-:W-:Y:S01]  /*18160*/  ISETP.GT.AND P3, PT, R192, 0x1, PT ;  /* 0x00000001c000780c */ /* 0x000fe20003f64270 */
[----:B-1----:R-:W-:Y:S01]  /*18170*/  VIADD R6, R24, 0x1 ;  /* 0x0000000118067836 */ /* 0x002fe20000000000 */
[----:B------:R-:W-:Y:S01]  /*18180*/  IADD3 R15, R15, 0x1, RZ ;  /* 0x000000010f0f7810 */ /* 0x000fe20007ffe0ff */
[----:B------:R-:W-:Y:S01]  /*18190*/  VIADD R11, R11, 0x100 ;  /* 0x000001000b0b7836 */ /* 0x000fe20000000000 */
[----:B------:R-:W-:Y:S02]  /*181a0*/  IADD3 R192, R192, -0x1, RZ ;  /* 0xffffffffc0c07810 */ /* 0x000fe40007ffe0ff */
[----:B------:R-:W-:Y:S02]  /*181b0*/  ISETP.NE.AND P1, PT, R15, 0x4, PT ;  /* 0x000000040f00780c */ /* 0x000fe40003f25270 */
[----:B------:R-:W-:Y:S02]  /*181c0*/  ISETP.NE.AND P2, PT, R6, 0x4, PT ;  /* 0x000000040600780c */ /* 0x000fe40003f45270 */
[----:B------:R-:W-:-:S02]  /*181d0*/  SEL R22, RZ, 0x1, P1 ;  /* 0x00000001ff167807 */ /* 0x000fc40000800000 */
[----:B------:R-:W-:Y:S02]  /*181e0*/  MOV R23, R193 ;  /* 0x000000c100177202 */ /* 0x000fe40000000f00 */
[----:B------:R-:W-:Y:S01]  /*181f0*/  LOP3.LUT R3, R3, R22, RZ, 0x3c, !PT ;  /* 0x0000001603037212 */ /* 0x000fe200078e3cff */
[----:B------:R-:W-:Y:S01]  /*18200*/  IMAD.MOV.U32 R22, RZ, RZ, R194 ;  /* 0x000000ffff167224 */ /* 0x000fe200078e00c2 */
[----:B------:R-:W-:Y:S02]  /*18210*/  SEL R15, R15, RZ, P1 ;  /* 0x000000ff0f0f7207 */ /* 0x000fe40000800000 */
[----:B------:R-:W-:Y:S01]  /*18220*/  SEL R6, R6, RZ, P2 ;  /* 0x000000ff06067207 */ /* 0x000fe20001000000 */
[----:B------:R-:W-:Y:S06]  /*18230*/  @P3 BRA `(.L_x_50) ;  /* 0xffffff7800b43947 */ /* 0x000fec000383ffff */
.L_x_37:
[----:B------:R-:W-:Y:S05]  /*18240*/  WARPSYNC.ALL ;  /* 0x0000000000007948 */ /* 0x000fea0003800000 */
[----:B------:R-:W1:Y:S01]  /*18250*/  SHFL.BFLY PT, R3, R14, 0x1, 0x1f ;  /* 0x0c201f000e037f89 */ /* 0x000e6200000e0000 */
[----:B------:R-:W-:Y:S01]  /*18260*/  BSSY B0, `(.L_x_51) ;  /* 0x0000022000007945 */ /* 0x000fe20003800000 */
[----:B------:R-:W-:Y:S01]  /*18270*/  MOV R7, 0x7f800000 ;  /* 0x7f80000000077802 */ /* 0x000fe20000000f00 */
[----:B------:R-:W-:Y:S01]  /*18280*/  IMAD.MOV.U32 R8, RZ, RZ, 0x3f800000 ;  /* 0x3f800000ff087424 */ /* 0x000fe200078e00ff */
[----:B------:R-:W2:Y:S01]  /*18290*/  SHFL.BFLY PT, R5, R12, 0x1, 0x1f ;  /* 0x0c201f000c057f89 */ /* 0x000ea200000e0000 */
[----:B------:R-:W-:-:S02]  /*182a0*/  IMAD.MOV.U32 R9, RZ, RZ, 0x7f800000 ;  /* 0x7f800000ff097424 */ /* 0x000fc400078e00ff */
[----:B-1----:R-:W-:Y:S01]  /*182b0*/  FADD R3, R3, R14 ;  /* 0x0000000e03037221 */ /* 0x002fe20000000000 */
[----:B--2---:R-:W-:-:S04]  /*182c0*/  FADD R15, R5, R12 ;  /* 0x0000000c050f7221 */ /* 0x004fc80000000000 */
[----:B------:R-:W1:Y:S04]  /*182d0*/  SHFL.BFLY PT, R0, R3, 0x2, 0x1f ;  /* 0x0c401f0003007f89 */ /* 0x000e6800000e0000 */
[----:B------:R-:W2:Y:S01]  /*182e0*/  SHFL.BFLY PT, R22, R15, 0x2, 0x1f ;  /* 0x0c401f000f167f89 */ /* 0x000ea200000e0000 */
[C---:B-1----:R-:W-:Y:S01]  /*182f0*/  FSETP.NE.AND P0, PT, R3.reuse, -R0, PT ;  /* 0x800000000300720b */ /* 0x042fe20003f05000 */
[----:B------:R-:W-:Y:S01]  /*18300*/  FADD R3, R3, R0 ;  /* 0x0000000003037221 */ /* 0x000fe20000000000 */
[----:B------:R-:W-:Y:S01]  /*18310*/  MOV R0, 0x3f800000 ;  /* 0x3f80000000007802 */ /* 0x000fe20000000f00 */
[----:B--2---:R-:W-:-:S10]  /*18320*/  FADD R6, R15, R22 ;  /* 0x000000160f067221 */ /* 0x004fd40000000000 */
[----:B------:R-:W-:Y:S05]  /*18330*/  @!P0 BRA `(.L_x_52) ;  /* 0x0000000000508947 */ /* 0x000fea0003800000 */
[----:B------:R-:W-:Y:S01]  /*18340*/  IADD3 R0, R3, 0x1800000, RZ ;  /* 0x0180000003007810 */ /* 0x000fe20007ffe0ff */
[----:B------:R-:W-:Y:S03]  /*18350*/  BSSY B1, `(.L_x_53) ;  /* 0x000000b000017945 */ /* 0x000fe60003800000 */
[----:B------:R-:W-:-:S04]  /*18360*/  LOP3.LUT R0, R0, 0x7f800000, RZ, 0xc0, !PT ;  /* 0x7f80000000007812 */ /* 0x000fc800078ec0ff */
[----:B------:R-:W-:-:S13]  /*18370*/  ISETP.GT.U32.AND P0, PT, R0, 0x1ffffff, PT ;  /* 0x01ffffff0000780c */ /* 0x000fda0003f04070 */
[----:B------:R-:W-:Y:S05]  /*18380*/  @P0 BRA `(.L_x_54) ;  /* 0x00000000000c0947 */ /* 0x000fea0003800000 */
[----:B------:R-:W-:-:S07]  /*18390*/  MOV R14, 0x183b0 ;  /* 0x000183b0000e7802 */ /* 0x000fce0000000f00 */
[----:B------:R-:W-:Y:S05]  /*183a0*/  CALL.REL.NOINC `($__internal_0_$__cuda_sm20_rcp_rn_f32_slowpath) ;  /* 0x0000001800f47944 */ /* 0x000fea0003c00000 */
[----:B------:R-:W-:Y:S05]  /*183b0*/  BRA `(.L_x_55) ;  /* 0x0000000000107947 */ /* 0x000fea0003800000 */
.L_x_54:
[----:B------:R-:W1:Y:S02]  /*183c0*/  MUFU.RCP R0, R3 ;  /* 0x0000000300007308 */ /* 0x000e640000001000 */
[----:B-1----:R-:W-:-:S04]  /*183d0*/  FFMA R4, R3, R0, -1 ;  /* 0xbf80000003047423 */ /* 0x002fc80000000000 */
[----:B------:R-:W-:-:S04]  /*183e0*/  FADD.FTZ R5, -R4, -RZ ;  /* 0x800000ff04057221 */ /* 0x000fc80000010100 */
[----:B------:R-:W-:-:S07]  /*183f0*/  FFMA R0, R0, R5, R0 ;  /* 0x0000000500007223 */ /* 0x000fce0000000000 */
.L_x_55:
[----:B------:R-:W-:Y:S05]  /*18400*/  BSYNC B1 ;  /* 0x0000000000017941 */ /* 0x000fea0003800000 */
.L_x_53:
[----:B------:R-:W-:Y:S01]  /*18410*/  FSETP.GEU.AND P0, PT, |R3|, 1.175494350822287508e-38, PT ;  /* 0x008000000300780b */ /* 0x000fe20003f0e200 */
[----:B------:R-:W-:-:S12]  /*18420*/  ULDC UR6, c[0x0][0x600] ;  /* 0x0001800000067ab9 */ /* 0x000fd80000000800 */
[----:B------:R-:W-:-:S04]  /*18430*/  @!P0 FMUL R3, R3, 16777216 ;  /* 0x4b80000003038820 */ /* 0x000fc80000400000 */
[----:B------:R-:W1:Y:S02]  /*18440*/  MUFU.LG2 R4, R3 ;  /* 0x0000000300047308 */ /* 0x000e640000000c00 */
[----:B-1----:R-:W-:-:S04]  /*18450*/  @!P0 FADD R4, R4, -24 ;  /* 0xc1c0000004048421 */ /* 0x002fc80000000000 */
[----:B------:R-:W-:-:S04]  /*18460*/  FMUL R4, R4, 0.69314718246459960938 ;  /* 0x3f31721804047820 */ /* 0x000fc80000400000 */
[----:B------:R-:W-:-:S07]  /*18470*/  FFMA R9, R193, UR6, R4 ;  /* 0x00000006c1097c23 */ /* 0x000fce0008000004 */
.L_x_52:
[----:B------:R-:W-:Y:S05]  /*18480*/  BSYNC B0 ;  /* 0x0000000000007941 */ /* 0x000fea0003800000 */
.L_x_51:
[----:B------:R-:W-:Y:S01]  /*18490*/  FSETP.NE.AND P0, PT, R15, -R22, PT ;  /* 0x800000160f00720b */ /* 0x000fe20003f05000 */
[----:B------:R-:W-:Y:S01]  /*184a0*/  ULDC UR4, c[0x0][0x608] ;  /* 0x0001820000047ab9 */ /* 0x000fe20000000800 */
[----:B------:R-:W-:Y:S01]  /*184b0*/  BSSY B0, `(.L_x_56) ;  /* 0x000002d000007945 */ /* 0x000fe20003800000 */
[----:B------:R-:W-:-:S04]  /*184c0*/  FMUL R0, R0, UR4 ;  /* 0x0000000400007c20 */ /* 0x000fc80008400000 */
[-C--:B------:R-:W-:Y:S01]  /*184d0*/  FMUL R184, R184, R0.reuse ;  /* 0x00000000b8b87220 */ /* 0x080fe20000400000 */
        /* <DEDUP_REMOVED lines=18> */
[----:B------:R-:W-:Y:S01]  /*18600*/  FMUL R40, R157, R0 ;  /* 0x000000009d287220 */ /* 0x000fe20000400000 */
[----:B------:R-:W-:Y:S06]  /*18610*/  @!P0 BRA `(.L_x_57) ;  /* 0x0000000000588947 */ /* 0x000fec0003800000 */
[----:B------:R-:W-:Y:S01]  /*18620*/  VIADD R0, R6, 0x1800000 ;  /* 0x0180000006007836 */ /* 0x000fe20000000000 */
[----:B------:R-:W-:Y:S04]  /*18630*/  BSSY B1, `(.L_x_58) ;  /* 0x000000d000017945 */ /* 0x000fe80003800000 */
[----:B------:R-:W-:-:S04]  /*18640*/  LOP3.LUT R0, R0, 0x7f800000, RZ, 0xc0, !PT ;  /* 0x7f80000000007812 */ /* 0x000fc800078ec0ff */
[----:B------:R-:W-:-:S13]  /*18650*/  ISETP.GT.U32.AND P0, PT, R0, 0x1ffffff, PT ;  /* 0x01ffffff0000780c */ /* 0x000fda0003f04070 */
[----:B------:R-:W-:Y:S05]  /*18660*/  @P0 BRA `(.L_x_59) ;  /* 0x0000000000140947 */ /* 0x000fea0003800000 */
[----:B------:R-:W-:Y:S02]  /*18670*/  MOV R3, R6 ;  /* 0x0000000600037202 */ /* 0x000fe40000000f00 */
[----:B------:R-:W-:-:S07]  /*18680*/  MOV R14, 0x186a0 ;  /* 0x000186a0000e7802 */ /* 0x000fce0000000f00 */
[----:B------:R-:W-:Y:S05]  /*18690*/  CALL.REL.NOINC `($__internal_0_$__cuda_sm20_rcp_rn_f32_slowpath) ;  /* 0x0000001800387944 */ /* 0x000fea0003c00000 */
[----:B------:R-:W-:Y:S01]  /*186a0*/  IMAD.MOV.U32 R8, RZ, RZ, R0 ;  /* 0x000000ffff087224 */ /* 0x000fe200078e0000 */
[----:B------:R-:W-:Y:S06]  /*186b0*/  BRA `(.L_x_60) ;  /* 0x0000000000107947 */ /* 0x000fec0003800000 */
.L_x_59:
[----:B------:R-:W1:Y:S02]  /*186c0*/  MUFU.RCP R3, R6 ;  /* 0x0000000600037308 */ /* 0x000e640000001000 */
[----:B-1----:R-:W-:-:S04]  /*186d0*/  FFMA R0, R6, R3, -1 ;  /* 0xbf80000006007423 */ /* 0x002fc80000000003 */
[----:B------:R-:W-:-:S04]  /*186e0*/  FADD.FTZ R0, -R0, -RZ ;  /* 0x800000ff00007221 */ /* 0x000fc80000010100 */
[----:B------:R-:W-:-:S07]  /*186f0*/  FFMA R8, R3, R0, R3 ;  /* 0x0000000003087223 */ /* 0x000fce0000000003 */
.L_x_60:
[----:B------:R-:W-:Y:S05]  /*18700*/  BSYNC B1 ;  /* 0x0000000000017941 */ /* 0x000fea0003800000 */
.L_x_58:
[----:B------:R-:W-:Y:S01]  /*18710*/  FSETP.GEU.AND P0, PT, |R6|, 1.175494350822287508e-38, PT ;  /* 0x008000000600780b */ /* 0x000fe20003f0e200 */
[----:B------:R-:W-:-:S12]  /*18720*/  ULDC UR4, c[0x0][0x600] ;  /* 0x0001800000047ab9 */ /* 0x000fd80000000800 */
[----:B------:R-:W-:-:S04]  /*18730*/  @!P0 FMUL R6, R6, 16777216 ;  /* 0x4b80000006068820 */ /* 0x000fc80000400000 */
[----:B------:R-:W1:Y:S02]  /*18740*/  MUFU.LG2 R0, R6 ;  /* 0x0000000600007308 */ /* 0x000e640000000c00 */
[----:B-1----:R-:W-:-:S04]  /*18750*/  @!P0 FADD R0, R0, -24 ;  /* 0xc1c0000000008421 */ /* 0x002fc80000000000 */
[----:B------:R-:W-:-:S04]  /*18760*/  FMUL R7, R0, 0.69314718246459960938 ;  /* 0x3f31721800077820 */ /* 0x000fc80000400000 */
[----:B------:R-:W-:-:S07]  /*18770*/  FFMA R7, R194, UR4, R7 ;  /* 0x00000004c2077c23 */ /* 0x000fce0008000007 */
.L_x_57:
[----:B------:R-:W-:Y:S05]  /*18780*/  BSYNC B0 ;  /* 0x0000000000007941 */ /* 0x000fea0003800000 */
.L_x_56:
[C---:B------:R-:W-:Y:S01]  /*18790*/  LOP3.LUT P0, R19, R16.reuse, 0x3, RZ, 0xc0, !PT ;  /* 0x0000000310137812 */ /* 0x040fe2000780c0ff */
[----:B------:R-:W-:Y:S01]  /*187a0*/  ULDC UR4, c[0x0][0x608] ;  /* 0x0001820000047ab9 */ /* 0x000fe20000000800 */
[----:B------:R-:W-:Y:S01]  /*187b0*/  LOP3.LUT R17, R16, 0x7f, RZ, 0xc0, !PT ;  /* 0x0000007f10117812 */ /* 0x000fe200078ec0ff */
[----:B------:R-:W-:Y:S01]  /*187c0*/  FMUL R8, R8, UR4 ;  /* 0x0000000408087c20 */ /* 0x000fe20008400000 */
[----:B------:R-:W-:Y:S01]  /*187d0*/  ULDC.64 UR8, c[0x0][0x208] ;  /* 0x0000820000087ab9 */ /* 0x000fe20000000a00 */
[----:B------:R-:W-:Y:S01]  /*187e0*/  BSSY B0, `(.L_x_61) ;  /* 0x0000020000007945 */ /* 0x000fe20003800000 */
[----:B------:R-:W-:Y:S01]  /*187f0*/  SHF.R.U32.HI R18, RZ, 0x5, R17 ;  /* 0x00000005ff127819 */ /* 0x000fe20000011611 */
        /* <DEDUP_REMOVED lines=8> */
[----:B------:R-:W-:Y:S06]  /*18880*/  @P0 BRA `(.L_x_62) ;  /* 0x0000000000540947 */ /* 0x000fec0003800000 */
[----:B------:R-:W1:Y:S01]  /*18890*/  S2UR UR4, SR_CTAID.X ;  /* 0x00000000000479c3 */ /* 0x000e620000002500 */
[----:B------:R-:W-:Y:S02]  /*188a0*/  SHF.R.U32.HI R0, RZ, 0x2, R16 ;  /* 0x00000002ff007819 */ /* 0x000fe40000011610 */
[----:B------:R-:W-:Y:S02]  /*188b0*/  SHF.L.U32 R3, R18, 0x4, RZ ;  /* 0x0000000412037819 */ /* 0x000fe400000006ff */
[----:B------:R-:W-:-:S04]  /*188c0*/  LOP3.LUT R0, R0, 0x7, RZ, 0xc0, !PT ;  /* 0x0000000700007812 */ /* 0x000fc800078ec0ff */
[----:B------:R-:W-:Y:S01]  /*188d0*/  LOP3.LUT R0, R3, 0xfffffff0, R0, 0xe2, !PT ;  /* 0xfffffff003007812 */ /* 0x000fe200078ee200 */
[----:B-1----:R-:W-:-:S03]  /*188e0*/  USHF.L.U32 UR6, UR4, 0x6, URZ ;  /* 0x0000000604067899 */ /* 0x002fc6000800063f */
[----:B------:R-:W-:Y:S02]  /*188f0*/  ULDC.64 UR4, c[0x0][0x688] ;  /* 0x0001a20000047ab9 */ /* 0x000fe40000000a00 */
[----:B------:R-:W-:Y:S02]  /*18900*/  UIMAD UR4, UR44, UR4, UR6 ;  /* 0x000000042c0472a4 */ /* 0x000fe4000f8e0206 */
[----:B------:R-:W-:Y:S02]  /*18910*/  LOP3.LUT R3, R0, UR6, RZ, 0xfc, !PT ;  /* 0x0000000600037c12 */ /* 0x000fe4000f8efcff */
[----:B------:R-:W-:-:S03]  /*18920*/  UIMAD UR4, UR45, UR5, UR4 ;  /* 0x000000052d0472a4 */ /* 0x000fc6000f8e0204 */
[C---:B------:R-:W-:Y:S01]  /*18930*/  VIADD R4, R3.reuse, 0x8 ;  /* 0x0000000803047836 */ /* 0x040fe20000000000 */
[----:B------:R-:W-:Y:S02]  /*18940*/  ULDC UR5, c[0x0][0x288] ;  /* 0x0000a20000057ab9 */ /* 0x000fe40000000800 */
[----:B------:R-:W-:Y:S02]  /*18950*/  ISETP.GE.U32.AND P0, PT, R3, UR5, PT ;  /* 0x0000000503007c0c */ /* 0x000fe4000bf06070 */
[----:B------:R-:W-:Y:S02]  /*18960*/  IADD3 R0, P2, R0, UR4, RZ ;  /* 0x0000000400007c10 */ /* 0x000fe4000ff5e0ff */
[----:B------:R-:W-:Y:S01]  /*18970*/  ISETP.GE.U32.AND P1, PT, R4, UR5, PT ;  /* 0x0000000504007c0c */ /* 0x000fe2000bf26070 */
[----:B------:R-:W-:Y:S01]  /*18980*/  ULDC.64 UR4, c[0x0][0x680] ;  /* 0x0001a00000047ab9 */ /* 0x000fe20000000a00 */
[----:B------:R-:W-:Y:S02]  /*18990*/  IADD3.X R3, RZ, RZ, RZ, P2, !PT ;  /* 0x000000ffff037210 */ /* 0x000fe400017fe4ff */
[----:B------:R-:W-:-:S04]  /*189a0*/  LEA R4, P2, R0, UR4, 0x2 ;  /* 0x0000000400047c11 */ /* 0x000fc8000f8410ff */
[----:B------:R-:W-:-:S05]  /*189b0*/  LEA.HI.X R5, R0, UR5, R3, 0x2, P2 ;  /* 0x0000000500057c11 */ /* 0x000fca00090f1403 */
[----:B------:R1:W-:Y:S04]  /*189c0*/  @!P0 STG.E desc[UR8][R4.64], R9 ;  /* 0x0000000904008986 */ /* 0x0003e8000c101908 */
[----:B------:R1:W-:Y:S02]  /*189d0*/  @!P1 STG.E desc[UR8][R4.64+0x20], R7 ;  /* 0x0000200704009986 */ /* 0x0003e4000c101908 */
.L_x_62:
[----:B------:R-:W-:Y:S05]  /*189e0*/  BSYNC B0 ;  /* 0x0000000000007941 */ /* 0x000fea0003800000 */
.L_x_61:
[----:B------:R-:W-:Y:S01]  /*189f0*/  ULDC.64 UR4, c[0x0][0x730] ;  /* 0x0001cc0000047ab9 */ /* 0x000fe20000000a00 */
[-C--:B------:R-:W-:Y:S01]  /*18a00*/  FMUL R170, R170, R8.reuse ;  /* 0x00000008aaaa7220 */ /* 0x080fe20000400000 */
[----:B------:R-:W-:Y:S01]  /*18a10*/  ISETP.NE.U32.AND P0, PT, RZ, UR4, PT ;  /* 0x00000004ff007c0c */ /* 0x000fe2000bf05070 */
[-C--:B------:R-:W-:Y:S01]  /*18a20*/  FMUL R50, R171, R8.reuse ;  /* 0x00000008ab327220 */ /* 0x080fe20000400000 */
[-C--:B------:R-:W-:Y:S01]  /*18a30*/  FMUL R174, R174, R8.reuse ;  /* 0x00000008aeae7220 */ /* 0x080fe20000400000 */
[-C--:B------:R-:W-:Y:S01]  /*18a40*/  FMUL R52, R175, R8.reuse ;  /* 0x00000008af347220 */ /* 0x080fe20000400000 */
[----:B------:R-:W-:Y:S01]  /*18a50*/  ISETP.NE.AND.EX P0, PT, RZ, UR5, PT, P0 ;  /* 0x00000005ff007c0c */ /* 0x000fe2000bf05300 */
[-C--:B------:R-:W-:Y:S01]  /*18a60*/  FMUL R162, R162, R8.reuse ;  /* 0x00000008a2a27220 */ /* 0x080fe20000400000 */
[-C--:B------:R-:W-:Y:S01]  /*18a70*/  FMUL R54, R163, R8.reuse ;  /* 0x00000008a3367220 */ /* 0x080fe20000400000 */
[-C--:B------:R-:W-:Y:S01]  /*18a80*/  FMUL R166, R166, R8.reuse ;  /* 0x00000008a6a67220 */ /* 0x080fe20000400000 */
[-C--:B------:R-:W-:Y:S01]  /*18a90*/  FMUL R56, R167, R8.reuse ;  /* 0x00000008a7387220 */ /* 0x080fe20000400000 */
[-C--:B------:R-:W-:Y:S01]  /*18aa0*/  FMUL R154, R154, R8.reuse ;  /* 0x000000089a9a7220 */ /* 0x080fe20000400000 */
[-C--:B------:R-:W-:Y:S01]  /*18ab0*/  FMUL R58, R155, R8.reuse ;  /* 0x000000089b3a7220 */ /* 0x080fe20000400000 */
[-C--:B------:R-:W-:Y:S01]  /*18ac0*/  FMUL R158, R158, R8.reuse ;  /* 0x000000089e9e7220 */ /* 0x080fe20000400000 */
[----:B------:R-:W-:-:S05]  /*18ad0*/  FMUL R60, R159, R8 ;  /* 0x000000089f3c7220 */ /* 0x000fca0000400000 */
[----:B------:R-:W-:Y:S05]  /*18ae0*/  @P0 BRA `(.L_x_63) ;  /* 0x0000000000200947 */ /* 0x000fea0003800000 */
[----:B------:R-:W-:Y:S02]  /*18af0*/  ULDC.64 UR4, c[0x0][0x728] ;  /* 0x0001ca0000047ab9 */ /* 0x000fe40000000a00 */
[----:B------:R-:W-:-:S04]  /*18b00*/  ISETP.NE.U32.AND P0, PT, RZ, UR4, PT ;  /* 0x00000004ff007c0c */ /* 0x000fc8000bf05070 */
[----:B------:R-:W-:-:S13]  /*18b10*/  ISETP.NE.AND.EX P0, PT, RZ, UR5, PT, P0 ;  /* 0x00000005ff007c0c */ /* 0x000fda000bf05300 */
[----:B------:R-:W-:Y:S05]  /*18b20*/  @!P0 BRA `(.L_x_64) ;  /* 0x00000000000c8947 */ /* 0x000fea0003800000 */
[----:B-1----:R-:W1:Y:S02]  /*18b30*/  LDC.64 R4, c[0x0][0x728] ;  /* 0x0001ca00ff047b82 */ /* 0x002e640000000a00 */
[----:B-1----:R3:W5:Y:S01]  /*18b40*/  LDG.E R4, desc[UR8][R4.64] ;  /* 0x0000000804047981 */ /* 0x002762000c1e1900 */
[----:B------:R-:W-:Y:S05]  /*18b50*/  BRA `(.L_x_63) ;  /* 0x0000000000047947 */ /* 0x000fea0003800000 */
.L_x_64:
[----:B-1----:R-:W2:Y:S02]  /*18b60*/  LDC R4, c[0x0][0x720] ;  /* 0x0001c800ff047b82 */ /* 0x002ea40000000800 */
.L_x_63:
[----:B------:R-:W-:Y:S01]  /*18b70*/  MOV R0, RZ ;  /* 0x000000ff00007202 */ /* 0x000fe20000000f00 */
[----:B--2--5:R-:W-:-:S03]  /*18b80*/  IMAD.MOV.U32 R43, RZ, RZ, R4 ;  /* 0x000000ffff2b7224 */ /* 0x024fc600078e0004 */
[----:B------:R-:W-:-:S13]  /*18b90*/  LOP3.LUT P0, RZ, R0, 0x9f, RZ, 0xc0, !PT ;  /* 0x0000009f00ff7812 */ /* 0x000fda000780c0ff */
[----:B------:R-:W-:Y:S05]  /*18ba0*/  @!P0 BRA `(.L_x_65) ;  /* 0x0000000000408947 */ /* 0x000fea0003800000 */
[----:B------:R-:W-:Y:S01]  /*18bb0*/  MOV R0, 0x0 ;  /* 0x0000000000007802 */ /* 0x000fe20000000f00 */
[----:B------:R-:W-:Y:S01]  /*18bc0*/  ULDC.64 UR4, c[0x4][0x70] ;  /* 0x01001c0000047ab9 */ /* 0x000fe20000000a00 */
[----:B------:R-:W-:Y:S01]  /*18bd0*/  ULDC.64 UR6, c[0x4][0x8] ;  /* 0x0100020000067ab9 */ /* 0x000fe20000000a00 */
[----:B-1----:R-:W-:Y:S01]  /*18be0*/  MOV R4, UR4 ;  /* 0x0000000400047c02 */ /* 0x002fe20008000f00 */
[----:B------:R1:W2:Y:S01]  /*18bf0*/  LDC.64 R14, c[0x4][R0] ;  /* 0x01000000000e7b82 */ /* 0x0002a20000000a00 */
[----:B---3--:R-:W-:Y:S01]  /*18c00*/  IMAD.U32 R5, RZ, RZ, UR5 ;  /* 0x00000005ff057e24 */ /* 0x008fe2000f8e00ff */
[----:B------:R-:W-:Y:S01]  /*18c10*/  ULDC.64 UR4, c[0x4][0x78] ;  /* 0x01001e0000047ab9 */ /* 0x000fe20000000a00 */
[----:B------:R-:W-:Y:S01]  /*18c20*/  MOV R10, UR6 ;  /* 0x00000006000a7c02 */ /* 0x000fe20008000f00 */
[----:B------:R-:W-:Y:S01]  /*18c30*/  IMAD.U32 R7, RZ, RZ, UR5 ;  /* 0x00000005ff077e24 */ /* 0x000fe2000f8e00ff */
[----:B------:R-:W-:Y:S01]  /*18c40*/  MOV R6, UR4 ;  /* 0x0000000400067c02 */ /* 0x000fe20008000f00 */
[----:B------:R-:W-:Y:S01]  /*18c50*/  IMAD.U32 R11, RZ, RZ, UR7 ;  /* 0x00000007ff0b7e24 */ /* 0x000fe2000f8e00ff */
[----:B------:R-:W-:Y:S01]  /*18c60*/  MOV R8, 0x70 ;  /* 0x0000007000087802 */ /* 0x000fe20000000f00 */
[----:B------:R-:W-:Y:S01]  /*18c70*/  IMAD.MOV.U32 R12, RZ, RZ, 0x1 ;  /* 0x00000001ff0c7424 */ /* 0x000fe200078e00ff */
[----:B-1----:R-:W-:-:S07]  /*18c80*/  MOV R13, RZ ;  /* 0x000000ff000d7202 */ /* 0x002fce0000000f00 */
[----:B------:R-:W-:-:S07]  /*18c90*/  LEPC R20, `(.L_x_65) ;  /* 0x000000001014794e */ /* 0x000fce0000000000 */
[----:B--2---:R-:W-:Y:S05]  /*18ca0*/  CALL.ABS.NOINC R14 ;  /* 0x000000000e007343 */ /* 0x004fea0003c00000 */
.L_x_65:
[----:B------:R-:W-:-:S13]  /*18cb0*/  LOP3.LUT P0, RZ, R2, 0x9f, RZ, 0xc0, !PT ;  /* 0x0000009f02ff7812 */ /* 0x000fda000780c0ff */
[----:B------:R-:W-:Y:S05]  /*18cc0*/  @!P0 BRA `(.L_x_66) ;  /* 0x0000000000408947 */ /* 0x000fea0003800000 */
[----:B------:R-:W-:Y:S01]  /*18cd0*/  MOV R0, 0x0 ;  /* 0x0000000000007802 */ /* 0x000fe20000000f00 */
[----:B------:R-:W-:Y:S01]  /*18ce0*/  ULDC.64 UR4, c[0x4][0x70] ;  /* 0x01001c0000047ab9 */ /* 0x000fe20000000a00 */
[----:B------:R-:W-:Y:S01]  /*18cf0*/  ULDC.64 UR6, c[0x4][0x78] ;  /* 0x01001e0000067ab9 */ /* 0x000fe20000000a00 */
[----:B-1----:R-:W-:Y:S01]  /*18d00*/  IMAD.U32 R4, RZ, RZ, UR4 ;  /* 0x00000004ff047e24 */ /* 0x002fe2000f8e00ff */
[----:B------:R1:W2:Y:S01]  /*18d10*/  LDC.64 R14, c[0x4][R0] ;  /* 0x01000000000e7b82 */ /* 0x0002a20000000a00 */
[----:B---3--:R-:W-:Y:S01]  /*18d20*/  MOV R5, UR5 ;  /* 0x0000000500057c02 */ /* 0x008fe20008000f00 */
[----:B------:R-:W-:Y:S01]  /*18d30*/  ULDC.64 UR4, c[0x4][0x10] ;  /* 0x0100040000047ab9 */ /* 0x000fe20000000a00 */
[----:B------:R-:W-:Y:S01]  /*18d40*/  IMAD.U32 R6, RZ, RZ, UR6 ;  /* 0x00000006ff067e24 */ /* 0x000fe2000f8e00ff */
[----:B------:R-:W-:Y:S01]  /*18d50*/  MOV R7, UR7 ;  /* 0x0000000700077c02 */ /* 0x000fe20008000f00 */
[----:B------:R-:W-:Y:S01]  /*18d60*/  IMAD.U32 R10, RZ, RZ, UR4 ;  /* 0x00000004ff0a7e24 */ /* 0x000fe2000f8e00ff */
[----:B------:R-:W-:Y:S01]  /*18d70*/  MOV R11, UR5 ;  /* 0x00000005000b7c02 */ /* 0x000fe20008000f00 */
[----:B------:R-:W-:Y:S01]  /*18d80*/  IMAD.MOV.U32 R8, RZ, RZ, 0x70 ;  /* 0x00000070ff087424 */ /* 0x000fe200078e00ff */
[----:B------:R-:W-:Y:S01]  /*18d90*/  MOV R12, 0x1 ;  /* 0x00000001000c7802 */ /* 0x000fe20000000f00 */
[----:B-1----:R-:W-:-:S07]  /*18da0*/  IMAD.MOV.U32 R13, RZ, RZ, RZ ;  /* 0x000000ffff0d7224 */ /* 0x002fce00078e00ff */
[----:B------:R-:W-:-:S07]  /*18db0*/  LEPC R20, `(.L_x_66) ;  /* 0x000000001014794e */ /* 0x000fce0000000000 */
[----:B--2---:R-:W-:Y:S05]  /*18dc0*/  CALL.ABS.NOINC R14 ;  /* 0x000000000e007343 */ /* 0x004fea0003c00000 */
.L_x_66:
[----:B------:R-:W-:Y:S01]  /*18dd0*/  ULDC.64 UR4, c[0x0][0x730] ;  /* 0x0001cc0000047ab9 */ /* 0x000fe20000000a00 */
[----:B------:R-:W-:Y:S01]  /*18de0*/  SHF.L.U32 R0, R16, 0x4, RZ ;  /* 0x0000000410007819 */ /* 0x000fe200000006ff */
[----:B------:R-:W-:Y:S01]  /*18df0*/  IMAD R19, R18, 0x10, R19 ;  /* 0x0000001012137824 */ /* 0x000fe200078e0213 */
[----:B------:R-:W-:Y:S02]  /*18e00*/  ISETP.NE.U32.AND P0, PT, RZ, UR4, PT ;  /* 0x00000004ff007c0c */ /* 0x000fe4000bf05070 */
[----:B------:R-:W-:Y:S02]  /*18e10*/  SHF.R.U32.HI R3, RZ, 0x1, R16 ;  /* 0x00000001ff037819 */ /* 0x000fe40000011610 */
[----:B------:R-:W-:Y:S02]  /*18e20*/  ISETP.NE.AND.EX P0, PT, RZ, UR5, PT, P0 ;  /* 0x00000005ff007c0c */ /* 0x000fe4000bf05300 */
[----:B-1----:R-:W-:Y:S02]  /*18e30*/  LOP3.LUT R4, R0, 0x40, RZ, 0xc0, !PT ;  /* 0x0000004000047812 */ /* 0x002fe400078ec0ff */
[----:B------:R-:W-:-:S02]  /*18e40*/  IADD3 R17, R17, 0x1f, RZ ;  /* 0x0000001f11117810 */ /* 0x000fc40007ffe0ff */
[----:B------:R-:W-:Y:S02]  /*18e50*/  LOP3.LUT R0, R0, 0x80, RZ, 0xc0, !PT ;  /* 0x0000008000007812 */ /* 0x000fe400078ec0ff */
[----:B------:R-:W-:Y:S02]  /*18e60*/  LOP3.LUT R3, R4, 0x8, R3, 0xf8, !PT ;  /* 0x0000000804037812 */ /* 0x000fe400078ef803 */
[----:B------:R-:W-:Y:S01]  /*18e70*/  SHF.L.U32 R16, R16, 0x1, RZ ;  /* 0x0000000110107819 */ /* 0x000fe200000006ff */
[----:B------:R-:W-:Y:S02]  /*18e80*/  IMAD.U32 R0, R19, 0x10, R0 ;  /* 0x0000001013007824 */ /* 0x000fe400078e0000 */
[----:B------:R-:W1:Y:S01]  /*18e90*/  @P0 LDC R43, c[0x0][0x720] ;  /* 0x0001c800ff2b0b82 */ /* 0x000e620000000800 */
[----:B------:R-:W-:Y:S02]  /*18ea0*/  ISETP.GT.U32.AND P0, PT, R17, 0x3e, PT ;  /* 0x0000003e1100780c */ /* 0x000fe40003f04070 */
[----:B------:R-:W-:-:S05]  /*18eb0*/  LOP3.LUT R3, R3, 0x8, R16, 0x78, !PT ;  /* 0x0000000803037812 */ /* 0x000fca00078e7810 */
[----:B------:R-:W-:Y:S02]  /*18ec0*/  IMAD.IADD R11, R0, 0x1, R3 ;  /* 0x00000001000b7824 */ /* 0x000fe400078e0203 */
[-C--:B-1----:R-:W-:Y:S01]  /*18ed0*/  FMUL R0, R184, R43.reuse ;  /* 0x0000002bb8007220 */ /* 0x082fe20000400000 */
[-C--:B------:R-:W-:Y:S01]  /*18ee0*/  FMUL R3, R22, R43.reuse ;  /* 0x0000002b16037220 */ /* 0x080fe20000400000 */
[-C--:B------:R-:W-:Y:S01]  /*18ef0*/  FMUL R4, R186, R43.reuse ;  /* 0x0000002bba047220 */ /* 0x080fe20000400000 */
[-C--:B---3--:R-:W-:Y:S01]  /*18f00*/  FMUL R5, R42, R43.reuse ;  /* 0x0000002b2a057220 */ /* 0x088fe20000400000 */
        /* <DEDUP_REMOVED lines=36> */
[----:B------:R-:W-:-:S02]  /*19150*/  F2FP.BF16.F32.PACK_AB R44, R3, R0 ;  /* 0x00000000032c723e */ /* 0x000fc400000010ff */
[----:B------:R-:W-:Y:S02]  /*19160*/  F2FP.BF16.F32.PACK_AB R45, R5, R4 ;  /* 0x00000004052d723e */ /* 0x000fe400000010ff */
[----:B------:R-:W-:Y:S02]  /*19170*/  F2FP.BF16.F32.PACK_AB R46, R7, R6 ;  /* 0x00000006072e723e */ /* 0x000fe400000010ff */
[----:B------:R-:W-:Y:S01]  /*19180*/  F2FP.BF16.F32.PACK_AB R47, R9, R8 ;  /* 0x00000008092f723e */ /* 0x000fe200000010ff */
[----:B------:R-:W-:Y:S06]  /*19190*/  @P0 BRA `(.L_x_67) ;  /* 0x0000000000040947 */ /* 0x000fec0003800000 */
[----:B------:R-:W-:-:S04]  /*191a0*/  DEPBAR.LE SB0, 0x1 ;  /* 0x000080400000791a */ /* 0x000fc80000000000 */
.L_x_67:
[----:B------:R-:W-:Y:S05]  /*191b0*/  WARPSYNC.ALL ;  /* 0x0000000000007948 */ /* 0x000fea0003800000 */
[----:B------:R-:W-:Y:S01]  /*191c0*/  BAR.SYNC.DEFER_BLOCKING 0x1, 0x80 ;  /* 0x0042000000007b1d */ /* 0x000fe20000010000 */
[----:B------:R-:W-:Y:S02]  /*191d0*/  LEA R11, R11, R2, 0x1 ;  /* 0x000000020b0b7211 */ /* 0x000fe400078e08ff */
[----:B------:R-:W-:Y:S02]  /*191e0*/  F2FP.BF16.F32.PACK_AB R4, R10, R13 ;  /* 0x0000000d0a04723e */ /* 0x000fe400000010ff */
[----:B------:R-:W-:Y:S01]  /*191f0*/  F2FP.BF16.F32.PACK_AB R5, R12, R15 ;  /* 0x0000000f0c05723e */ /* 0x000fe200000010ff */
[----:B------:R-:W-:Y:S01]  /*19200*/  BSSY B0, `(.L_x_68) ;  /* 0x0000018000007945 */ /* 0x000fe20003800000 */
[----:B------:R-:W-:-:S02]  /*19210*/  F2FP.BF16.F32.PACK_AB R6, R14, R17 ;  /* 0x000000110e06723e */ /* 0x000fc400000010ff */
[----:B------:R-:W-:Y:S01]  /*19220*/  F2FP.BF16.F32.PACK_AB R7, R16, R19 ;  /* 0x000000131007723e */ /* 0x000fe200000010ff */
[----:B------:R1:W-:Y:S01]  /*19230*/  STSM.16.M88.4 [R11], R44 ;  /* 0x0000002c0b007844 */ /* 0x0003e20000000200 */
[----:B------:R-:W-:Y:S01]  /*19240*/  @!PT LDS RZ, [RZ] ;  /* 0x00000000fffff984 */ /* 0x000fe20000000800 */
[----:B------:R-:W-:Y:S01]  /*19250*/  @!PT LDS RZ, [RZ] ;  /* 0x00000000fffff984 */ /* 0x000fe20000000800 */
[----:B------:R-:W-:Y:S01]  /*19260*/  @!PT LDS RZ, [RZ] ;  /* 0x00000000fffff984 */ /* 0x000fe20000000800 */
[----:B------:R-:W-:Y:S01]  /*19270*/  @!PT LDS RZ, [RZ] ;  /* 0x00000000fffff984 */ /* 0x000fe20000000800 */
[----:B------:R2:W-:Y:S06]  /*19280*/  MEMBAR.ALL.CTA ;  /* 0x0000000000007992 */ /* 0x0005ec0000008000 */
[----:B--2---:R-:W2:Y:S02]  /*19290*/  FENCE.VIEW.ASYNC.S ;  /* 0x00000000000073c6 */ /* 0x004ea40000000000 */
[----:B--2---:R-:W-:Y:S06]  /*192a0*/  BAR.SYNC.DEFER_BLOCKING 0x1, 0x80 ;  /* 0x0042000000007b1d */ /* 0x004fec0000010000 */
[----:B------:R-:W-:Y:S05]  /*192b0*/  @P0 BRA `(.L_x_69) ;  /* 0x0000000000300947 */ /* 0x000fea0003800000 */
[----:B------:R-:W2:Y:S01]  /*192c0*/  S2UR UR10, SR_CTAID.X ;  /* 0x00000000000a79c3 */ /* 0x000ea20000002500 */
[----:B------:R-:W-:Y:S01]  /*192d0*/  ULDC.64 UR4, c[0x0][0x198] ;  /* 0x0000660000047ab9 */ /* 0x000fe20000000a00 */
[----:B------:R-:W-:Y:S01]  /*192e0*/  R2UR UR8, R2 ;  /* 0x00000000020872ca */ /* 0x000fe200000e0000 */
[----:B------:R-:W-:Y:S01]  /*192f0*/  UIADD3 UR4, UP0, UR4, 0x670, URZ ;  /* 0x0000067004047890 */ /* 0x000fe2000ff1e03f */
[----:B------:R-:W-:Y:S01]  /*19300*/  UMOV UR9, URZ ;  /* 0x0000003f00097c82 */ /* 0x000fe20008000000 */
[----:B------:R-:W-:Y:S02]  /*19310*/  UMOV UR11, UR44 ;  /* 0x0000002c000b7c82 */ /* 0x000fe40008000000 */
[----:B------:R-:W-:Y:S01]  /*19320*/  UIADD3.X UR5, URZ, UR5, URZ, UP0, !UPT ;  /* 0x000000053f057290 */ /* 0x000fe200087fe43f */
[----:B------:R-:W-:Y:S01]  /*19330*/  UMOV UR12, UR45 ;  /* 0x0000002d000c7c82 */ /* 0x000fe20008000000 */
[----:B--2---:R-:W-:-:S09]  /*19340*/  USHF.L.U32 UR10, UR10, 0x6, URZ ;  /* 0x000000060a0a7899 */ /* 0x004fd2000800063f */
[----:B------:R2:W-:Y:S01]  /*19350*/  UTMASTG.4D [UR8], [UR4] ;  /* 0x00000008040073b5 */ /* 0x0005e20008018000 */
[----:B------:R0:W-:Y:S01]  /*19360*/  UTMACMDFLUSH ;  /* 0x00000000000079b7 */ /* 0x0001e20000000000 */
[----:B--2---:R-:W-:-:S04]  /*19370*/  DEPBAR.LE SB0, 0x1 ;  /* 0x000080400000791a */ /* 0x004fc80000000000 */
.L_x_69:
[----:B------:R-:W-:Y:S05]  /*19380*/  BSYNC B0 ;  /* 0x0000000000007941 */ /* 0x000fea0003800000 */
.L_x_68:
[----:B------:R-:W-:Y:S01]  /*19390*/  BAR.SYNC.DEFER_BLOCKING 0x1, 0x80 ;  /* 0x0042000000007b1d */ /* 0x000fe20000010000 */
[----:B------:R-:W-:Y:S02]  /*193a0*/  F2FP.BF16.F32.PACK_AB R12, R18, R21 ;  /* 0x00000015120c723e */ /* 0x000fe400000010ff */
[----:B------:R-:W-:Y:S02]  /*193b0*/  F2FP.BF16.F32.PACK_AB R13, R20, R23 ;  /* 0x00000017140d723e */ /* 0x000fe400000010ff */
[----:B------:R-:W-:Y:S01]  /*193c0*/  F2FP.BF16.F32.PACK_AB R14, R22, R25 ;  /* 0x00000019160e723e */ /* 0x000fe200000010ff */
[----:B------:R-:W-:Y:S01]  /*193d0*/  BSSY B0, `(.L_x_70) ;  /* 0x0000018000007945 */ /* 0x000fe20003800000 */
[----:B------:R-:W-:Y:S01]  /*193e0*/  F2FP.BF16.F32.PACK_AB R15, R24, R27 ;  /* 0x0000001b180f723e */ /* 0x000fe200000010ff */
[----:B------:R2:W-:Y:S01]  /*193f0*/  STSM.16.M88.4 [R11+0x800], R4 ;  /* 0x000800040b007844 */ /* 0x0005e20000000200 */
[----:B------:R-:W-:Y:S01]  /*19400*/  @!PT LDS RZ, [RZ] ;  /* 0x00000000fffff984 */ /* 0x000fe20000000800 */
[----:B------:R-:W-:Y:S01]  /*19410*/  @!PT LDS RZ, [RZ] ;  /* 0x00000000fffff984 */ /* 0x000fe20000000800 */
[----:B------:R-:W-:Y:S01]  /*19420*/  @!PT LDS RZ, [RZ] ;  /* 0x00000000fffff984 */ /* 0x000fe20000000800 */
[----:B------:R-:W-:Y:S01]  /*19430*/  @!PT LDS RZ, [RZ] ;  /* 0x00000000fffff984 */ /* 0x000fe20000000800 */
[----:B------:R3:W-:Y:S06]  /*19440*/  MEMBAR.ALL.CTA ;  /* 0x0000000000007992 */ /* 0x0007ec0000008000 */
[----:B---3--:R-:W3:Y:S02]  /*19450*/  FENCE.VIEW.ASYNC.S ;  /* 0x00000000000073c6 */ /* 0x008ee40000000000 */
[----:B---3--:R-:W-:Y:S06]  /*19460*/  BAR.SYNC.DEFER_BLOCKING 0x1, 0x80 ;  /* 0x0042000000007b1d */ /* 0x008fec0000010000 */
[----:B------:R-:W-:Y:S05]  /*19470*/  @P0 BRA `(.L_x_71) ;  /* 0x0000000000340947 */ /* 0x000fea0003800000 */
[----:B------:R-:W3:Y:S01]  /*19480*/  S2UR UR10, SR_CTAID.X ;  /* 0x00000000000a79c3 */ /* 0x000ee20000002500 */
[----:B------:R-:W-:Y:S01]  /*19490*/  R2UR UR8, R2 ;  /* 0x00000000020872ca */ /* 0x000fe200000e0000 */
[----:B------:R-:W-:Y:S01]  /*194a0*/  ULDC.64 UR4, c[0x0][0x198] ;  /* 0x0000660000047ab9 */ /* 0x000fe20000000a00 */
[----:B------:R-:W-:Y:S01]  /*194b0*/  UMOV UR9, 0x10 ;  /* 0x0000001000097882 */ /* 0x000fe20000000000 */
[----:B------:R-:W-:Y:S01]  /*194c0*/  UIADD3 UR4, UP0, UR4, 0x670, URZ ;  /* 0x0000067004047890 */ /* 0x000fe2000ff1e03f */
[----:B------:R-:W-:Y:S01]  /*194d0*/  UMOV UR11, UR44 ;  /* 0x0000002c000b7c82 */ /* 0x000fe20008000000 */
[----:B------:R-:W-:Y:S02]  /*194e0*/  UMOV UR12, UR45 ;  /* 0x0000002d000c7c82 */ /* 0x000fe40008000000 */
[----:B------:R-:W-:-:S06]  /*194f0*/  UIADD3.X UR5, URZ, UR5, URZ, UP0, !UPT ;  /* 0x000000053f057290 */ /* 0x000fcc00087fe43f */
[----:B------:R-:W-:Y:S02]  /*19500*/  UIADD3 UR8, UR8, 0x800, URZ ;  /* 0x0000080008087890 */ /* 0x000fe4000fffe03f */
[----:B---3--:R-:W-:-:S09]  /*19510*/  USHF.L.U32 UR10, UR10, 0x6, URZ ;  /* 0x000000060a0a7899 */ /* 0x008fd2000800063f */
[----:B------:R3:W-:Y:S01]  /*19520*/  UTMASTG.4D [UR8], [UR4] ;  /* 0x00000008040073b5 */ /* 0x0007e20008018000 */
[----:B------:R0:W-:Y:S01]  /*19530*/  UTMACMDFLUSH ;  /* 0x00000000000079b7 */ /* 0x0001e20000000000 */
[----:B---3--:R-:W-:-:S04]  /*19540*/  DEPBAR.LE SB0, 0x1 ;  /* 0x000080400000791a */ /* 0x008fc80000000000 */
.L_x_71:
[----:B------:R-:W-:Y:S05]  /*19550*/  BSYNC B0 ;  /* 0x0000000000007941 */ /* 0x000fea0003800000 */
.L_x_70:
[----:B------:R-:W-:Y:S01]  /*19560*/  BAR.SYNC.DEFER_BLOCKING 0x1, 0x80 ;  /* 0x0042000000007b1d */ /* 0x000fe20000010000 */
[----:B--2---:R-:W-:Y:S02]  /*19570*/  F2FP.BF16.F32.PACK_AB R4, R26, R29 ;  /* 0x0000001d1a04723e */ /* 0x004fe400000010ff */
[----:B------:R-:W-:Y:S02]  /*19580*/  F2FP.BF16.F32.PACK_AB R5, R28, R31 ;  /* 0x0000001f1c05723e */ /* 0x000fe400000010ff */
[----:B------:R-:W-:Y:S01]  /*19590*/  F2FP.BF16.F32.PACK_AB R6, R30, R33 ;  /* 0x000000211e06723e */ /* 0x000fe200000010ff */
[----:B------:R-:W-:Y:S01]  /*195a0*/  BSSY B0, `(.L_x_72) ;  /* 0x0000017000007945 */ /* 0x000fe20003800000 */
[----:B------:R-:W-:Y:S01]  /*195b0*/  F2FP.BF16.F32.PACK_AB R7, R32, R35 ;  /* 0x000000232007723e */ /* 0x000fe200000010ff */
[----:B------:R2:W-:Y:S01]  /*195c0*/  STSM.16.M88.4 [R11], R12 ;  /* 0x0000000c0b007844 */ /* 0x0005e20000000200 */
        /* <DEDUP_REMOVED lines=9> */
[----:B------:R-:W-:Y:S01]  /*19660*/  ULDC.64 UR4, c[0x0][0x198] ;  /* 0x0000660000047ab9 */ /* 0x000fe20000000a00 */
[----:B------:R-:W-:Y:S01]  /*19670*/  R2UR UR8, R2 ;  /* 0x00000000020872ca */ /* 0x000fe200000e0000 */
[----:B------:R-:W-:Y:S01]  /*19680*/  UIADD3 UR4, UP0, UR4, 0x670, URZ ;  /* 0x0000067004047890 */ /* 0x000fe2000ff1e03f */
[----:B------:R-:W-:Y:S01]  /*19690*/  UMOV UR9, 0x20 ;  /* 0x0000002000097882 */ /* 0x000fe20000000000 */
[----:B------:R-:W-:Y:S02]  /*196a0*/  UMOV UR11, UR44 ;  /* 0x0000002c000b7c82 */ /* 0x000fe40008000000 */
[----:B------:R-:W-:Y:S01]  /*196b0*/  UIADD3.X UR5, URZ, UR5, URZ, UP0, !UPT ;  /* 0x000000053f057290 */ /* 0x000fe200087fe43f */
[----:B------:R-:W-:Y:S01]  /*196c0*/  UMOV UR12, UR45 ;  /* 0x0000002d000c7c82 */ /* 0x000fe20008000000 */
[----:B---3--:R-:W-:-:S09]  /*196d0*/  USHF.L.U32 UR10, UR10, 0x6, URZ ;  /* 0x000000060a0a7899 */ /* 0x008fd2000800063f */
[----:B------:R3:W-:Y:S01]  /*196e0*/  UTMASTG.4D [UR8], [UR4] ;  /* 0x00000008040073b5 */ /* 0x0007e20008018000 */
[----:B------:R0:W-:Y:S01]  /*196f0*/  UTMACMDFLUSH ;  /* 0x00000000000079b7 */ /* 0x0001e20000000000 */
[----:B---3--:R-:W-:-:S04]  /*19700*/  DEPBAR.LE SB0, 0x1 ;  /* 0x000080400000791a */ /* 0x008fc80000000000 */
.L_x_73:
[----:B------:R-:W-:Y:S05]  /*19710*/  BSYNC B0 ;  /* 0x0000000000007941 */ /* 0x000fea0003800000 */
.L_x_72:
[----:B------:R-:W-:Y:S01]  /*19720*/  BAR.SYNC.DEFER_BLOCKING 0x1, 0x80 ;  /* 0x0042000000007b1d */ /* 0x000fe20000010000 */
[----:B--2---:R-:W-:Y:S02]  /*19730*/  F2FP.BF16.F32.PACK_AB R12, R34, R37 ;  /* 0x00000025220c723e */ /* 0x004fe400000010ff */
        /* <DEDUP_REMOVED lines=26> */
.L_x_75:
[----:B------:R-:W-:Y:S05]  /*198e0*/  BSYNC B0 ;  /* 0x0000000000007941 */ /* 0x000fea0003800000 */
.L_x_74:
[----:B------:R-:W-:Y:S06]  /*198f0*/  BAR.SYNC.DEFER_BLOCKING 0x1, 0x80 ;  /* 0x0042000000007b1d */ /* 0x000fec0000010000 */
[----:B------:R-:W-:Y:S01]  /*19900*/  BSSY B0, `(.L_x_76) ;  /* 0x0000015000007945 */ /* 0x000fe20003800000 */
[----:B------:R3:W-:Y:S01]  /*19910*/  STSM.16.M88.4 [R11], R12 ;  /* 0x0000000c0b007844 */ /* 0x0007e20000000200 */
[----:B------:R-:W-:Y:S01]  /*19920*/  @!PT LDS RZ, [RZ] ;  /* 0x00000000fffff984 */ /* 0x000fe20000000800 */
[----:B------:R-:W-:Y:S01]  /*19930*/  @!PT LDS RZ, [RZ] ;  /* 0x00000000fffff984 */ /* 0x000fe20000000800 */
[----:B------:R-:W-:Y:S01]  /*19940*/  @!PT LDS RZ, [RZ] ;  /* 0x00000000fffff984 */ /* 0x000fe20000000800 */
[----:B------:R-:W-:Y:S01]  /*19950*/  @!PT LDS RZ, [RZ] ;  /* 0x00000000fffff984 */ /* 0x000fe20000000800 */
[----:B------:R4:W-:Y:S06]  /*19960*/  MEMBAR.ALL.CTA ;  /* 0x0000000000007992 */ /* 0x0009ec0000008000 */
[----:B----4-:R-:W4:Y:S02]  /*19970*/  FENCE.VIEW.ASYNC.S ;  /* 0x00000000000073c6 */ /* 0x010f240000000000 */
[----:B----4-:R-:W-:Y:S06]  /*19980*/  BAR.SYNC.DEFER_BLOCKING 0x1, 0x80 ;  /* 0x0042000000007b1d */ /* 0x010fec0000010000 */
[----:B------:R-:W-:Y:S05]  /*19990*/  @P0 BRA `(.L_x_77) ;  /* 0x00000000002c0947 */ /* 0x000fea0003800000 */
[----:B------:R-:W4:Y:S01]  /*199a0*/  S2UR UR10, SR_CTAID.X ;  /* 0x00000000000a79c3 */ /* 0x000f220000002500 */
[----:B------:R-:W-:Y:S01]  /*199b0*/  ULDC.64 UR4, c[0x0][0x198] ;  /* 0x0000660000047ab9 */ /* 0x000fe20000000a00 */
[----:B------:R-:W-:Y:S01]  /*199c0*/  R2UR UR8, R2 ;  /* 0x00000000020872ca */ /* 0x000fe200000e0000 */
[----:B------:R-:W-:Y:S01]  /*199d0*/  UIADD3 UR4, UP0, UR4, 0x670, URZ ;  /* 0x0000067004047890 */ /* 0x000fe2000ff1e03f */
[----:B------:R-:W-:Y:S01]  /*199e0*/  UMOV UR9, 0x40 ;  /* 0x0000004000097882 */ /* 0x000fe20000000000 */
[----:B------:R-:W-:Y:S02]  /*199f0*/  UMOV UR11, UR44 ;  /* 0x0000002c000b7c82 */ /* 0x000fe40008000000 */
[----:B------:R-:W-:Y:S01]  /*19a00*/  UIADD3.X UR5, URZ, UR5, URZ, UP0, !UPT ;  /* 0x000000053f057290 */ /* 0x000fe200087fe43f */
[----:B------:R-:W-:Y:S01]  /*19a10*/  UMOV UR12, UR45 ;  /* 0x0000002d000c7c82 */ /* 0x000fe20008000000 */
[----:B----4-:R-:W-:-:S09]  /*19a20*/  USHF.L.U32 UR10, UR10, 0x6, URZ ;  /* 0x000000060a0a7899 */ /* 0x010fd2000800063f */
[----:B------:R4:W-:Y:S02]  /*19a30*/  UTMASTG.4D [UR8], [UR4] ;  /* 0x00000008040073b5 */ /* 0x0009e40008018000 */
[----:B----4-:R0:W-:Y:S02]  /*19a40*/  UTMACMDFLUSH ;  /* 0x00000000000079b7 */ /* 0x0101e40000000000 */
.L_x_77:
[----:B------:R-:W-:Y:S05]  /*19a50*/  BSYNC B0 ;  /* 0x0000000000007941 */ /* 0x000fea0003800000 */
.L_x_76:
[----:B------:R-:W-:-:S04]  /*19a60*/  DEPBAR.LE SB0, 0x0 ;  /* 0x000080000000791a */ /* 0x000fc80000000000 */
[----:B------:R-:W-:Y:S05]  /*19a70*/  EXIT ;  /* 0x000000000000794d */ /* 0x000fea0003800000 */
.L_x_7:
[----:B-1----:R1:W2:Y:S02]  /*19a80*/  SYNCS.PHASECHK.TRANS64.TRYWAIT P2, [R3+URZ+0x2a848], R2 ;  /* 0x02a84802030075a7 */ /* 0x0022a4000804017f */
[----:B--2---:R-:W-:Y:S05]  /*19a90*/  @!P2 NANOSLEEP.SYNCS 0x989680 ;  /* 0x009896800000a95d */ /* 0x004fea0003900000 */
[----:B------:R-:W2:Y:S02]  /*19aa0*/  @!P2 SYNCS.PHASECHK.TRANS64 P2, [R3+URZ+0x2a848], R2 ;  /* 0x02a848020300a5a7 */ /* 0x000ea4000804007f */
[----:B--2---:R-:W-:Y:S05]  /*19ab0*/  @!P2 BRA `(.L_x_7) ;  /* 0xfffffffc00f0a947 */ /* 0x004fea000383ffff */
[----:B------:R-:W-:Y:S05]  /*19ac0*/  BRA `(.L_x_78) ;  /* 0xfffffe6c00107947 */ /* 0x000fea000383ffff */
.L_x_12:
[----:B-1----:R1:W2:Y:S02]  /*19ad0*/  SYNCS.PHASECHK.TRANS64.TRYWAIT P1, [R3+URZ+0x2a820], R2 ;  /* 0x02a82002030075a7 */ /* 0x0022a4000802017f */
[----:B--2---:R-:W-:Y:S05]  /*19ae0*/  @!P1 NANOSLEEP.SYNCS 0x989680 ;  /* 0x009896800000995d */ /* 0x004fea0003900000 */
[----:B------:R-:W2:Y:S02]  /*19af0*/  @!P1 SYNCS.PHASECHK.TRANS64 P1, [R3+URZ+0x2a820], R2 ;  /* 0x02a82002030095a7 */ /* 0x000ea4000802007f */
[----:B--2---:R-:W-:Y:S05]  /*19b00*/  @!P1 BRA `(.L_x_12) ;  /* 0xfffffffc00f09947 */ /* 0x004fea000383ffff */
[----:B------:R-:W-:Y:S05]  /*19b10*/  BRA `(.L_x_79) ;  /* 0xfffffe7000187947 */ /* 0x000fea000383ffff */
.L_x_14:
[----:B-1----:R1:W2:Y:S02]  /*19b20*/  SYNCS.PHASECHK.TRANS64.TRYWAIT P1, [R2+URZ+0x2a820], R3 ;  /* 0x02a82003020075a7 */ /* 0x0022a4000802017f */
[----:B--2---:R-:W-:Y:S05]  /*19b30*/  @!P1 NANOSLEEP.SYNCS 0x989680 ;  /* 0x009896800000995d */ /* 0x004fea0003900000 */
[----:B------:R-:W2:Y:S02]  /*19b40*/  @!P1 SYNCS.PHASECHK.TRANS64 P1, [R2+URZ+0x2a820], R3 ;  /* 0x02a82003020095a7 */ /* 0x000ea4000802007f */
[----:B--2---:R-:W-:Y:S05]  /*19b50*/  @!P1 BRA `(.L_x_14) ;  /* 0xfffffffc00f09947 */ /* 0x004fea000383ffff */
[----:B------:R-:W-:Y:S05]  /*19b60*/  BRA `(.L_x_80) ;  /* 0xfffffe7000d07947 */ /* 0x000fea000383ffff */
.L_x_17:
[----:B-1----:R1:W2:Y:S02]  /*19b70*/  SYNCS.PHASECHK.TRANS64.TRYWAIT P1, [R3+URZ+0x2a820], R4 ;  /* 0x02a82004030075a7 */ /* 0x0022a4000802017f */
[----:B--2---:R-:W-:Y:S05]  /*19b80*/  @!P1 NANOSLEEP.SYNCS 0x989680 ;  /* 0x009896800000995d */ /* 0x004fea0003900000 */
[----:B------:R-:W2:Y:S02]  /*19b90*/  @!P1 SYNCS.PHASECHK.TRANS64 P1, [R3+URZ+0x2a820], R4 ;  /* 0x02a82004030095a7 */ /* 0x000ea4000802007f */
[----:B--2---:R-:W-:Y:S05]  /*19ba0*/  @!P1 BRA `(.L_x_17) ;  /* 0xfffffffc00f09947 */ /* 0x004fea000383ffff */
[----:B------:R-:W-:Y:S05]  /*19bb0*/  BRA `(.L_x_81) ;  /* 0xfffffe7400b47947 */ /* 0x000fea000383ffff */
.L_x_19:
[----:B-1----:R1:W2:Y:S02]  /*19bc0*/  SYNCS.PHASECHK.TRANS64.TRYWAIT P1, [R3+URZ+0x2a820], R2 ;  /* 0x02a82002030075a7 */ /* 0x0022a4000802017f */
[----:B--2---:R-:W-:Y:S05]  /*19bd0*/  @!P1 NANOSLEEP.SYNCS 0x989680 ;  /* 0x009896800000995d */ /* 0x004fea0003900000 */
[----:B------:R-:W2:Y:S02]  /*19be0*/  @!P1 SYNCS.PHASECHK.TRANS64 P1, [R3+URZ+0x2a820], R2 ;  /* 0x02a82002030095a7 */ /* 0x000ea4000802007f */
[----:B--2---:R-:W-:Y:S05]  /*19bf0*/  @!P1 BRA `(.L_x_19) ;  /* 0xfffffffc00f09947 */ /* 0x004fea000383ffff */
[----:B------:R-:W-:Y:S05]  /*19c00*/  BRA `(.L_x_82) ;  /* 0xfffffe7800747947 */ /* 0x000fea000383ffff */
.L_x_21:
[----:B-1----:R1:W2:Y:S02]  /*19c10*/  SYNCS.PHASECHK.TRANS64.TRYWAIT P1, [R2+URZ+0x2a840], R13 ;  /* 0x02a8400d020075a7 */ /* 0x0022a4000802017f */
[----:B--2---:R-:W-:Y:S05]  /*19c20*/  @!P1 NANOSLEEP.SYNCS 0x989680 ;  /* 0x009896800000995d */ /* 0x004fea0003900000 */
[----:B------:R-:W2:Y:S02]  /*19c30*/  @!P1 SYNCS.PHASECHK.TRANS64 P1, [R2+URZ+0x2a840], R13 ;  /* 0x02a8400d020095a7 */ /* 0x000ea4000802007f */
[----:B--2---:R-:W-:Y:S05]  /*19c40*/  @!P1 BRA `(.L_x_21) ;  /* 0xfffffffc00f09947 */ /* 0x004fea000383ffff */
[----:B------:R-:W-:Y:S05]  /*19c50*/  BRA `(.L_x_83) ;  /* 0xfffffe7c005c7947 */ /* 0x000fea000383ffff */
.L_x_22:
[----:B--2---:R2:W3:Y:S02]  /*19c60*/  SYNCS.PHASECHK.TRANS64.TRYWAIT P1, [R2+URZ+0x2a800], R13 ;  /* 0x02a8000d020075a7 */ /* 0x0044e4000802017f */
[----:B---3--:R-:W-:Y:S05]  /*19c70*/  @!P1 NANOSLEEP.SYNCS 0x989680 ;  /* 0x009896800000995d */ /* 0x008fea0003900000 */
[----:B------:R-:W3:Y:S02]  /*19c80*/  @!P1 SYNCS.PHASECHK.TRANS64 P1, [R2+URZ+0x2a800], R13 ;  /* 0x02a8000d020095a7 */ /* 0x000ee4000802007f */
[----:B---3--:R-:W-:Y:S05]  /*19c90*/  @!P1 BRA `(.L_x_22) ;  /* 0xfffffffc00f09947 */ /* 0x008fea000383ffff */
[----:B------:R-:W-:Y:S05]  /*19ca0*/  BRA `(.L_x_84) ;  /* 0xfffffe7c00687947 */ /* 0x000fea000383ffff */
.L_x_23:
[----:B--2---:R2:W4:Y:S02]  /*19cb0*/  SYNCS.PHASECHK.TRANS64.TRYWAIT P6, [R2+URZ+0x2a808], R13 ;  /* 0x02a8080d020075a7 */ /* 0x00452400080c017f */
[----:B----4-:R-:W-:Y:S05]  /*19cc0*/  @!P6 NANOSLEEP.SYNCS 0x989680 ;  /* 0x009896800000e95d */ /* 0x010fea0003900000 */
[----:B------:R-:W4:Y:S02]  /*19cd0*/  @!P6 SYNCS.PHASECHK.TRANS64 P6, [R2+URZ+0x2a808], R13 ;  /* 0x02a8080d0200e5a7 */ /* 0x000f2400080c007f */
[----:B----4-:R-:W-:Y:S05]  /*19ce0*/  @!P6 BRA `(.L_x_23) ;  /* 0xfffffffc00f0e947 */ /* 0x010fea000383ffff */
[----:B------:R-:W-:Y:S05]  /*19cf0*/  BRA `(.L_x_85) ;  /* 0xfffffebc00747947 */ /* 0x000fea000383ffff */
.L_x_25:
[----:B-1----:R1:W2:Y:S02]  /*19d00*/  SYNCS.PHASECHK.TRANS64.TRYWAIT P2, [R22+URZ+0x2a800], R17 ;  /* 0x02a80011160075a7 */ /* 0x0022a4000804017f */
[----:B--2---:R-:W-:Y:S05]  /*19d10*/  @!P2 NANOSLEEP.SYNCS 0x989680 ;  /* 0x009896800000a95d */ /* 0x004fea0003900000 */
[----:B------:R-:W2:Y:S02]  /*19d20*/  @!P2 SYNCS.PHASECHK.TRANS64 P2, [R22+URZ+0x2a800], R17 ;  /* 0x02a800111600a5a7 */ /* 0x000ea4000804007f */
[----:B--2---:R-:W-:Y:S05]  /*19d30*/  @!P2 BRA `(.L_x_25) ;  /* 0xfffffffc00f0a947 */ /* 0x004fea000383ffff */
[----:B------:R-:W-:Y:S05]  /*19d40*/  BRA `(.L_x_86) ;  /* 0xfffffef400b87947 */ /* 0x000fea000383ffff */
.L_x_28:
[----:B-1----:R1:W2:Y:S02]  /*19d50*/  SYNCS.PHASECHK.TRANS64.TRYWAIT P3, [R17+URZ+0x2a820], R22 ;  /* 0x02a82016110075a7 */ /* 0x0022a4000806017f */
[----:B--2---:R-:W-:Y:S05]  /*19d60*/  @!P3 NANOSLEEP.SYNCS 0x989680 ;  /* 0x009896800000b95d */ /* 0x004fea0003900000 */
[----:B------:R-:W2:Y:S02]  /*19d70*/  @!P3 SYNCS.PHASECHK.TRANS64 P3, [R17+URZ+0x2a820], R22 ;  /* 0x02a820161100b5a7 */ /* 0x000ea4000806007f */
[----:B--2---:R-:W-:Y:S05]  /*19d80*/  @!P3 BRA `(.L_x_28) ;  /* 0xfffffffc00f0b947 */ /* 0x004fea000383ffff */
[----:B------:R-:W-:Y:S05]  /*19d90*/  BRA `(.L_x_87) ;  /* 0xfffffef800607947 */ /* 0x000fea000383ffff */
.L_x_30:
[----:B-1----:R1:W2:Y:S02]  /*19da0*/  SYNCS.PHASECHK.TRANS64.TRYWAIT P5, [R199+URZ+0x2a800], R198 ;  /* 0x02a800c6c70075a7 */ /* 0x0022a400080a017f */
[----:B--2---:R-:W-:Y:S05]  /*19db0*/  @!P5 NANOSLEEP.SYNCS 0x989680 ;  /* 0x009896800000d95d */ /* 0x004fea0003900000 */
[----:B------:R-:W2:Y:S02]  /*19dc0*/  @!P5 SYNCS.PHASECHK.TRANS64 P5, [R199+URZ+0x2a800], R198 ;  /* 0x02a800c6c700d5a7 */ /* 0x000ea400080a007f */
[----:B--2---:R-:W-:Y:S05]  /*19dd0*/  @!P5 BRA `(.L_x_30) ;  /* 0xfffffffc00f0d947 */ /* 0x004fea000383ffff */
[----:B------:R-:W-:Y:S05]  /*19de0*/  BRA `(.L_x_88) ;  /* 0xffffff0400c47947 */ /* 0x000fea000383ffff */
.L_x_34:
[----:B-1----:R1:W2:Y:S02]  /*19df0*/  SYNCS.PHASECHK.TRANS64.TRYWAIT P2, [R17+URZ+0x2a820], R22 ;  /* 0x02a82016110075a7 */ /* 0x0022a4000804017f */
[----:B--2---:R-:W-:Y:S05]  /*19e00*/  @!P2 NANOSLEEP.SYNCS 0x989680 ;  /* 0x009896800000a95d */ /* 0x004fea0003900000 */
[----:B------:R-:W2:Y:S02]  /*19e10*/  @!P2 SYNCS.PHASECHK.TRANS64 P2, [R17+URZ+0x2a820], R22 ;  /* 0x02a820161100a5a7 */ /* 0x000ea4000804007f */
[----:B--2---:R-:W-:Y:S05]  /*19e20*/  @!P2 BRA `(.L_x_34) ;  /* 0xfffffffc00f0a947 */ /* 0x004fea000383ffff */
[----:B------:R-:W-:Y:S05]  /*19e30*/  BRA `(.L_x_89) ;  /* 0xffffff5800ac7947 */ /* 0x000fea000383ffff */
.L_x_38:
[----:B-1----:R1:W2:Y:S02]  /*19e40*/  SYNCS.PHASECHK.TRANS64.TRYWAIT P1, [R25+URZ+0x2a800], R24 ;  /* 0x02a80018190075a7 */ /* 0x0022a4000802017f */
[----:B--2---:R-:W-:Y:S05]  /*19e50*/  @!P1 NANOSLEEP.SYNCS 0x989680 ;  /* 0x009896800000995d */ /* 0x004fea0003900000 */
[----:B------:R-:W2:Y:S02]  /*19e60*/  @!P1 SYNCS.PHASECHK.TRANS64 P1, [R25+URZ+0x2a800], R24 ;  /* 0x02a80018190095a7 */ /* 0x000ea4000802007f */
[----:B--2---:R-:W-:Y:S05]  /*19e70*/  @!P1 BRA `(.L_x_38) ;  /* 0xfffffffc00f09947 */ /* 0x004fea000383ffff */
[----:B------:R-:W-:Y:S05]  /*19e80*/  BRA `(.L_x_90) ;  /* 0xffffff5c00b47947 */ /* 0x000fea000383ffff */
.L_x_41:
[----:B-1----:R1:W2:Y:S02]  /*19e90*/  SYNCS.PHASECHK.TRANS64.TRYWAIT P2, [R193+URZ+0x2a820], R194 ;  /* 0x02a820c2c10075a7 */ /* 0x0022a4000804017f */
[----:B--2---:R-:W-:Y:S05]  /*19ea0*/  @!P2 NANOSLEEP.SYNCS 0x989680 ;  /* 0x009896800000a95d */ /* 0x004fea0003900000 */
[----:B------:R-:W2:Y:S02]  /*19eb0*/  @!P2 SYNCS.PHASECHK.TRANS64 P2, [R193+URZ+0x2a820], R194 ;  /* 0x02a820c2c100a5a7 */ /* 0x000ea4000804007f */
[----:B--2---:R-:W-:Y:S05]  /*19ec0*/  @!P2 BRA `(.L_x_41) ;  /* 0xfffffffc00f0a947 */ /* 0x004fea000383ffff */
[----:B------:R-:W-:Y:S05]  /*19ed0*/  BRA `(.L_x_91) ;  /* 0xffffff6000787947 */ /* 0x000fea000383ffff */
.L_x_44:
[----:B-1----:R1:W2:Y:S02]  /*19ee0*/  SYNCS.PHASECHK.TRANS64.TRYWAIT P2, [R200+URZ+0x2a800], R199 ;  /* 0x02a800c7c80075a7 */ /* 0x0022a4000804017f */
[----:B--2---:R-:W-:Y:S05]  /*19ef0*/  @!P2 NANOSLEEP.SYNCS 0x989680 ;  /* 0x009896800000a95d */ /* 0x004fea0003900000 */
[----:B------:R-:W2:Y:S02]  /*19f00*/  @!P2 SYNCS.PHASECHK.TRANS64 P2, [R200+URZ+0x2a800], R199 ;  /* 0x02a800c7c800a5a7 */ /* 0x000ea4000804007f */
[----:B--2---:R-:W-:Y:S05]  /*19f10*/  @!P2 BRA `(.L_x_44) ;  /* 0xfffffffc00f0a947 */ /* 0x004fea000383ffff */
[----:B------:R-:W-:Y:S05]  /*19f20*/  BRA `(.L_x_92) ;  /* 0xffffff7c00a47947 */ /* 0x000fea000383ffff */
.L_x_48:
[----:B-1----:R1:W2:Y:S02]  /*19f30*/  SYNCS.PHASECHK.TRANS64.TRYWAIT P1, [R6+URZ+0x2a820], R23 ;  /* 0x02a82017060075a7 */ /* 0x0022a4000802017f */
[----:B--2---:R-:W-:Y:S05]  /*19f40*/  @!P1 NANOSLEEP.SYNCS 0x989680 ;  /* 0x009896800000995d */ /* 0x004fea0003900000 */
[----:B------:R-:W2:Y:S02]  /*19f50*/  @!P1 SYNCS.PHASECHK.TRANS64 P1, [R6+URZ+0x2a820], R23 ;  /* 0x02a82017060095a7 */ /* 0x000ea4000802007f */
[----:B--2---:R-:W-:Y:S05]  /*19f60*/  @!P1 BRA `(.L_x_48) ;  /* 0xfffffffc00f09947 */ /* 0x004fea000383ffff */
[----:B------:R-:W-:Y:S05]  /*19f70*/  BRA `(.L_x_93) ;  /* 0xffffffdc00947947 */ /* 0x000fea000383ffff */
        .weak           $__internal_0_$__cuda_sm20_rcp_rn_f32_slowpath
        .type           $__internal_0_$__cuda_sm20_rcp_rn_f32_slowpath,@function
        .size           $__internal_0_$__cuda_sm20_rcp_rn_f32_slowpath,(.L_x_99 - $__internal_0_$__cuda_sm20_rcp_rn_f32_slowpath)
$__internal_0_$__cuda_sm20_rcp_rn_f32_slowpath:
[----:B------:R-:W-:Y:S01]  /*19f80*/  IMAD.SHL.U32 R0, R3, 0x2, RZ ;  /* 0x0000000203007824 */ /* 0x000fe200078e00ff */
[----:B------:R-:W-:Y:S04]  /*19f90*/  BSSY B2, `(.L_x_94) ;  /* 0x0000030000027945 */ /* 0x000fe80003800000 */
[----:B------:R-:W-:-:S04]  /*19fa0*/  SHF.R.U32.HI R17, RZ, 0x18, R0 ;  /* 0x00000018ff117819 */ /* 0x000fc80000011600 */
[----:B------:R-:W-:-:S13]  /*19fb0*/  ISETP.NE.U32.AND P0, PT, R17, RZ, PT ;  /* 0x000000ff1100720c */ /* 0x000fda0003f05070 */
[----:B------:R-:W-:Y:S05]  /*19fc0*/  @P0 BRA `(.L_x_95) ;  /* 0x0000000000280947 */ /* 0x000fea0003800000 */
[----:B------:R-:W-:-:S04]  /*19fd0*/  SHF.L.U32 R0, R3, 0x1, RZ ;  /* 0x0000000103007819 */ /* 0x000fc800000006ff */
[----:B------:R-:W-:-:S13]  /*19fe0*/  ISETP.NE.AND P0, PT, R0, RZ, PT ;  /* 0x000000ff0000720c */ /* 0x000fda0003f05270 */
[----:B------:R-:W-:Y:S01]  /*19ff0*/  @P0 FFMA R5, R3, 1.84467440737095516160e+19, RZ ;  /* 0x5f80000003050823 */ /* 0x000fe200000000ff */
[----:B------:R-:W-:Y:S08]  /*1a000*/  @!P0 MUFU.RCP R4, R3 ;  /* 0x0000000300048308 */ /* 0x000ff00000001000 */
[----:B------:R-:W1:Y:S02]  /*1a010*/  @P0 MUFU.RCP R0, R5 ;  /* 0x0000000500000308 */ /* 0x000e640000001000 */
[----:B-1----:R-:W-:-:S04]  /*1a020*/  @P0 FFMA R11, R5, R0, -1 ;  /* 0xbf800000050b0423 */ /* 0x002fc80000000000 */
[----:B------:R-:W-:-:S04]  /*1a030*/  @P0 FADD.FTZ R11, -R11, -RZ ;  /* 0x800000ff0b0b0221 */ /* 0x000fc80000010100 */
[----:B------:R-:W-:-:S04]  /*1a040*/  @P0 FFMA R0, R0, R11, R0 ;  /* 0x0000000b00000223 */ /* 0x000fc80000000000 */
[----:B------:R-:W-:Y:S01]  /*1a050*/  @P0 FFMA R4, R0, 1.84467440737095516160e+19, RZ ;  /* 0x5f80000000040823 */ /* 0x000fe200000000ff */
[----:B------:R-:W-:Y:S06]  /*1a060*/  BRA `(.L_x_96) ;  /* 0x0000000000887947 */ /* 0x000fec0003800000 */
.L_x_95:
[----:B------:R-:W-:-:S05]  /*1a070*/  VIADD R42, R17, 0xffffff03 ;  /* 0xffffff03112a7836 */ /* 0x000fca0000000000 */
[----:B------:R-:W-:-:S13]  /*1a080*/  ISETP.GT.U32.AND P0, PT, R42, 0x1, PT ;  /* 0x000000012a00780c */ /* 0x000fda0003f04070 */
[----:B------:R-:W-:Y:S05]  /*1a090*/  @P0 BRA `(.L_x_97) ;  /* 0x0000000000780947 */ /* 0x000fea0003800000 */
[----:B------:R-:W-:Y:S02]  /*1a0a0*/  LOP3.LUT R0, R3, 0x7fffff, RZ, 0xc0, !PT ;  /* 0x007fffff03007812 */ /* 0x000fe400078ec0ff */
[----:B------:R-:W-:Y:S02]  /*1a0b0*/  MOV R13, 0x3 ;  /* 0x00000003000d7802 */ /* 0x000fe40000000f00 */
[----:B------:R-:W-:Y:S02]  /*1a0c0*/  LOP3.LUT R0, R0, 0x3f800000, RZ, 0xfc, !PT ;  /* 0x3f80000000007812 */ /* 0x000fe400078efcff */
[----:B------:R-:W-:Y:S02]  /*1a0d0*/  SHF.L.U32 R13, R13, R42, RZ ;  /* 0x0000002a0d0d7219 */ /* 0x000fe400000006ff */
[----:B------:R-:W1:Y:S02]  /*1a0e0*/  MUFU.RCP R5, R0 ;  /* 0x0000000000057308 */ /* 0x000e640000001000 */
[----:B-1----:R-:W-:-:S04]  /*1a0f0*/  FFMA R4, R0, R5, -1 ;  /* 0xbf80000000047423 */ /* 0x002fc80000000005 */
[----:B------:R-:W-:-:S04]  /*1a100*/  FADD.FTZ R4, -R4, -RZ ;  /* 0x800000ff04047221 */ /* 0x000fc80000010100 */
[CCC-:B------:R-:W-:Y:S01]  /*1a110*/  FFMA.RM R11, R5.reuse, R4.reuse, R5.reuse ;  /* 0x00000004050b7223 */ /* 0x1c0fe20000004005 */
[----:B------:R-:W-:-:S04]  /*1a120*/  FFMA.RP R12, R5, R4, R5 ;  /* 0x00000004050c7223 */ /* 0x000fc80000008005 */
[C---:B------:R-:W-:Y:S02]  /*1a130*/  LOP3.LUT R4, R11.reuse, 0x7fffff, RZ, 0xc0, !PT ;  /* 0x007fffff0b047812 */ /* 0x040fe400078ec0ff */
[----:B------:R-:W-:Y:S02]  /*1a140*/  FSETP.NEU.FTZ.AND P0, PT, R11, R12, PT ;  /* 0x0000000c0b00720b */ /* 0x000fe40003f1d000 */
[----:B------:R-:W-:Y:S02]  /*1a150*/  LOP3.LUT R4, R4, 0x800000, RZ, 0xfc, !PT ;  /* 0x0080000004047812 */ /* 0x000fe400078efcff */
[----:B------:R-:W-:Y:S02]  /*1a160*/  SEL R5, RZ, 0xffffffff, !P0 ;  /* 0xffffffffff057807 */ /* 0x000fe40004000000 */
[----:B------:R-:W-:-:S03]  /*1a170*/  LOP3.LUT R13, R13, R4, RZ, 0xc0, !PT ;  /* 0x000000040d0d7212 */ /* 0x000fc600078ec0ff */
[----:B------:R-:W-:Y:S01]  /*1a180*/  IMAD.MOV R5, RZ, RZ, -R5 ;  /* 0x000000ffff057224 */ /* 0x000fe200078e0a05 */
[----:B------:R-:W-:-:S04]  /*1a190*/  SHF.R.U32.HI R13, RZ, R42, R13 ;  /* 0x0000002aff0d7219 */ /* 0x000fc8000001160d */
[--C-:B------:R-:W-:Y:S01]  /*1a1a0*/  LOP3.LUT P1, RZ, R5, R42, R4.reuse, 0xf8, !PT ;  /* 0x0000002a05ff7212 */ /* 0x100fe2000782f804 */
[----:B------:R-:W-:Y:S01]  /*1a1b0*/  VIADD R5, R17, 0xffffff04 ;  /* 0xffffff0411057836 */ /* 0x000fe20000000000 */
[C---:B------:R-:W-:Y:S02]  /*1a1c0*/  LOP3.LUT P0, RZ, R13.reuse, 0x1, RZ, 0xc0, !PT ;  /* 0x000000010dff7812 */ /* 0x040fe4000780c0ff */
[----:B------:R-:W-:Y:S02]  /*1a1d0*/  LOP3.LUT P2, RZ, R13, 0x2, RZ, 0xc0, !PT ;  /* 0x000000020dff7812 */ /* 0x000fe4000784c0ff */
[----:B------:R-:W-:Y:S02]  /*1a1e0*/  SHF.R.U32.HI R4, RZ, R5, R4 ;  /* 0x00000005ff047219 */ /* 0x000fe40000011604 */
[----:B------:R-:W-:Y:S02]  /*1a1f0*/  PLOP3.LUT P0, PT, P0, P1, P2, 0xe0, 0x0 ;  /* 0x000000000000781c */ /* 0x000fe40000703c20 */
[----:B------:R-:W-:-:S02]  /*1a200*/  LOP3.LUT P1, RZ, R3, 0x7fffff, RZ, 0xc0, !PT ;  /* 0x007fffff03ff7812 */ /* 0x000fc4000782c0ff */
[----:B------:R-:W-:-:S04]  /*1a210*/  SEL R0, RZ, 0x1, !P0 ;  /* 0x00000001ff007807 */ /* 0x000fc80004000000 */
[----:B------:R-:W-:-:S04]  /*1a220*/  IADD3 R0, -R0, RZ, RZ ;  /* 0x000000ff00007210 */ /* 0x000fc80007ffe1ff */
[----:B------:R-:W-:-:S13]  /*1a230*/  ISETP.GE.AND P0, PT, R0, RZ, PT ;  /* 0x000000ff0000720c */ /* 0x000fda0003f06270 */
[----:B------:R-:W-:-:S05]  /*1a240*/  @!P0 IADD3 R4, R4, 0x1, RZ ;  /* 0x0000000104048810 */ /* 0x000fca0007ffe0ff */
[----:B------:R-:W-:-:S05]  /*1a250*/  @!P1 IMAD.SHL.U32 R4, R4, 0x2, RZ ;  /* 0x0000000204049824 */ /* 0x000fca00078e00ff */
[----:B------:R-:W-:Y:S01]  /*1a260*/  LOP3.LUT R4, R4, 0x80000000, R3, 0xf8, !PT ;  /* 0x8000000004047812 */ /* 0x000fe200078ef803 */
[----:B------:R-:W-:Y:S06]  /*1a270*/  BRA `(.L_x_96) ;  /* 0x0000000000047947 */ /* 0x000fec0003800000 */
.L_x_97:
[----:B------:R1:W2:Y:S02]  /*1a280*/  MUFU.RCP R4, R3 ;  /* 0x0000000300047308 */ /* 0x0002a40000001000 */
.L_x_96:
[----:B------:R-:W-:Y:S05]  /*1a290*/  BSYNC B2 ;  /* 0x0000000000027941 */ /* 0x000fea0003800000 */
.L_x_94:
[----:B--2---:R-:W-:Y:S01]  /*1a2a0*/  MOV R0, R4 ;  /* 0x0000000400007202 */ /* 0x004fe20000000f00 */
[----:B------:R-:W-:Y:S01]  /*1a2b0*/  IMAD.MOV.U32 R4, RZ, RZ, R14 ;  /* 0x000000ffff047224 */ /* 0x000fe200078e000e */
[----:B------:R-:W-:-:S04]  /*1a2c0*/  MOV R5, 0x0 ;  /* 0x0000000000057802 */ /* 0x000fc80000000f00 */
[----:B-1----:R-:W-:Y:S05]  /*1a2d0*/  RET.REL.NODEC R4 `(_ZN7cutlass13device_kernelINS_4fmha6kernel13FmhaKernelTmaINS1_10collective15FmhaMainloopTmaINS_10bfloat16_tEfN4cute5tupleIJNS7_1CILi64EEENS9_ILi256EEENS9_ILi80EEEEEENS4_14ResidualFusionEJEEENS4_15FmhaFwdEpilogueIS6_fNS8_IJSA_SC_SB_EEEEEJEEEEEvNT_6ParamsE) ;  /* 0xfffffe5c04487950 */ /* 0x002fea0003c3ffff */
.L_x_98:
[----:B------:R-:W-:-:S00]  /*1a2e0*/  BRA `(.L_x_98) ;  /* 0xfffffffc00fc7947 */ /* 0x000fc0000383ffff */
[----:B------:R-:W-:-:S00]  /*1a2f0*/  NOP ;  /* 0x0000000000007918 */ /* 0x000fc00000000000 */
        /* <DEDUP_REMOVED lines=8> */
.L_x_99:


//--------------------- .nv.global.init           --------------------------
	.section	.nv.global.init,"aw",@progbits
.nv.global.init:
	.type		$str$23,@object
	.size		$str$23,($str$24 - $str$23)
$str$23:
        /*0000*/ 	.byte	0x28, 0x61, 0x64, 0x64, 0x72, 0x65, 0x73, 0x73, 0x20, 0x26, 0x20, 0x6d, 0x61, 0x73, 0x6b, 0x29
        /*0010*/ 	.byte	0x20, 0x3d, 0x3d, 0x20, 0x30, 0x00
	.type		$str$24,@object
	.size		$str$24,(__unnamed_1 - $str$24)
$str$24:
        /*0016*/ 	.byte	0x2f, 0x74, 0x6d, 0x70, 0x2f, 0x63, 0x75, 0x74, 0x6c, 0x61, 0x73, 0x73, 0x5f, 0x73, 0x77, 0x65
        /*0026*/ 	.byte	0x65, 0x70, 0x5f, 0x73, 0x72, 0x63, 0x2f, 0x69, 0x6e, 0x63, 0x6c, 0x75, 0x64, 0x65, 0x2f, 0x63
        /*0036*/ 	.byte	0x75, 0x74, 0x65, 0x2f, 0x70, 0x6f, 0x69, 0x6e, 0x74, 0x65, 0x72, 0x5f, 0x66, 0x6c, 0x61, 0x67
        /*0046*/ 	.byte	0x67, 0x65, 0x64, 0x2e, 0x68, 0x70, 0x70, 0x00
	.type		__unnamed_1,@object
	.size		__unnamed_1,(__unnamed_2 - __unnamed_1)
__unnamed_1:
        /*004e*/ 	.byte	0x61, 0x75, 0x74, 0x6f, 0x20, 0x63, 0x75, 0x74, 0x65, 0x3a, 0x3a, 0x61, 0x73, 0x5f, 0x70, 0x6f
        /* <DEDUP_REMOVED lines=27> */
        /*020e*/ 	.byte	0x31, 0x30, 0x32, 0x34, 0x3e, 0x3e, 0x3e, 0x3e, 0x3e, 0x5d, 0x00
	.type		__unnamed_2,@object
	.size		__unnamed_2,(.L_1 - __unnamed_2)
__unnamed_2:
        /* <DEDUP_REMOVED lines=29> */
.L_1:


//--------------------- .nv.shared._ZN7cutlass13device_kernelINS_4fmha6kernel13FmhaKernelTmaINS1_10collective15FmhaMainloopTmaINS_10bfloat16_tEfN4cute5tupleIJNS7_1CILi64EEENS9_ILi256EEENS9_ILi80EEEEEENS4_14ResidualFusionEJEEENS4_15FmhaFwdEpilogueIS6_fNS8_IJSA_SC_SB_EEEEEJEEEEEvNT_6ParamsE --------------------------
	.section	.nv.shared._ZN7cutlass13device_kernelINS_4fmha6kernel13FmhaKernelTmaINS1_10collective15FmhaMainloopTmaINS_10bfloat16_tEfN4cute5tupleIJNS7_1CILi64EEENS9_ILi256EEENS9_ILi80EEEEEENS4_14ResidualFusionEJEEENS4_15FmhaFwdEpilogueIS6_fNS8_IJSA_SC_SB_EEEEEJEEEEEvNT_6ParamsE,"aw",@nobits
	.sectionflags	@""
	.align	16
	.zero		1024


//--------------------- .nv.shared.reserved.0     --------------------------
	.section	.nv.shared.reserved.0,"aw",@nobits
	.weak		__nv_reservedSMEM_offset_0_alias
	.size		__nv_reservedSMEM_offset_0_alias, 0, 0
	.other		__nv_reservedSMEM_offset_0_alias,@"STO_CUDA_RESERVED_SHARED STV_DEFAULT"
__nv_reservedSMEM_offset_0_alias:
	.zero		0


//--------------------- .nv.global                --------------------------
	.section	.nv.global,"aw",@nobits
.nv.global:
	.type		_ZN39_INTERNAL_261259bf_4_k_cu_fe515a7f_31044cute1_E,@object
	.size		_ZN39_INTERNAL_261259bf_4_k_cu_fe515a7f_31044cute1_E,(_ZN39_INTERNAL_261259bf_4_k_cu_fe515a7f_31044cuda3std3__45__cpo6cbeginE - _ZN39_INTERNAL_261259bf_4_k_cu_fe515a7f_31044cute1_E)
_ZN39_INTERNAL_261259bf_4_k_cu_fe515a7f_31044cute1_E:
	.zero		1
	.type		_ZN39_INTERNAL_261259bf_4_k_cu_fe515a7f_31044cuda3std3__45__cpo6cbeginE,@object
	.size		_ZN39_INTERNAL_261259bf_4_k_cu_fe515a7f_31044cuda3std3__45__cpo6cbeginE,(_ZN39_INTERNAL_261259bf_4_k_cu_fe515a7f_31044cuda3std3__48in_placeE - _ZN39_INTERNAL_261259bf_4_k_cu_fe515a7f_31044cuda3std3__45__cpo6cbeginE)
_ZN39_INTERNAL_261259bf_4_k_cu_fe515a7f_31044cuda3std3__45__cpo6cbeginE:
	.zero		1
	.type		_ZN39_INTERNAL_261259bf_4_k_cu_fe515a7f_31044cuda3std3__48in_placeE,@object
	.size		_ZN39_INTERNAL_261259bf_4_k_cu_fe515a7f_31044cuda3std3__48in_placeE,(_ZN39_INTERNAL_261259bf_4_k_cu_fe515a7f_31044cuda3std6ranges3__45__cpo9iter_moveE - _ZN39_INTERNAL_261259bf_4_k_cu_fe515a7f_31044cuda3std3__48in_placeE)
_ZN39_INTERNAL_261259bf_4_k_cu_fe515a7f_31044cuda3std3__48in_placeE:
	.zero		1
	.type		_ZN39_INTERNAL_261259bf_4_k_cu_fe515a7f_31044cuda3std6ranges3__45__cpo9iter_moveE,@object
	.size		_ZN39_INTERNAL_261259bf_4_k_cu_fe515a7f_31044cuda3std6ranges3__45__cpo9iter_moveE,(_ZN39_INTERNAL_261259bf_4_k_cu_fe515a7f_31044cuda3std3__45__cpo5beginE - _ZN39_INTERNAL_261259bf_4_k_cu_fe515a7f_31044cuda3std6ranges3__45__cpo9iter_moveE)
_ZN39_INTERNAL_261259bf_4_k_cu_fe515a7f_31044cuda3std6ranges3__45__cpo9iter_moveE:
	.zero		1
	.type		_ZN39_INTERNAL_261259bf_4_k_cu_fe515a7f_31044cuda3std3__45__cpo5beginE,@object
	.size		_ZN39_INTERNAL_261259bf_4_k_cu_fe515a7f_31044cuda3std3__45__cpo5beginE,(_ZN39_INTERNAL_261259bf_4_k_cu_fe515a7f_31044cuda3std3__441_GLOBAL__N__261259bf_4_k_cu_fe515a7f_31046ignoreE - _ZN39_INTERNAL_261259bf_4_k_cu_fe515a7f_31044cuda3std3__45__cpo5beginE)
_ZN39_INTERNAL_261259bf_4_k_cu_fe515a7f_31044cuda3std3__45__cpo5beginE:
	.zero		1
	.type		_ZN39_INTERNAL_261259bf_4_k_cu_fe515a7f_31044cuda3std3__441_GLOBAL__N__261259bf_4_k_cu_fe515a7f_31046ignoreE,@object
	.size		_ZN39_INTERNAL_261259bf_4_k_cu_fe515a7f_31044cuda3std3__441_GLOBAL__N__261259bf_4_k_cu_fe515a7f_31046ignoreE,(_ZN39_INTERNAL_261259bf_4_k_cu_fe515a7f_31044cute7productE - _ZN39_INTERNAL_261259bf_4_k_cu_fe515a7f_31044cuda3std3__441_GLOBAL__N__261259bf_4_k_cu_fe515a7f_31046ignoreE)
_ZN39_INTERNAL_261259bf_4_k_cu_fe515a7f_31044cuda3std3__441_GLOBAL__N__261259bf_4_k_cu_fe515a7f_31046ignoreE:
	.zero		1
	.type		_ZN39_INTERNAL_261259bf_4_k_cu_fe515a7f_31044cute7productE,@object
	.size		_ZN39_INTERNAL_261259bf_4_k_cu_fe515a7f_31044cute7productE,(_ZN39_INTERNAL_261259bf_4_k_cu_fe515a7f_31044cuda3std3__45__cpo3endE - _ZN39_INTERNAL_261259bf_4_k_cu_fe515a7f_31044cute7productE)
_ZN39_INTERNAL_261259bf_4_k_cu_fe515a7f_31044cute7productE:
	.zero		1
	.type		_ZN39_INTERNAL_261259bf_4_k_cu_fe515a7f_31044cuda3std3__45__cpo3endE,@object
	.size		_ZN39_INTERNAL_261259bf_4_k_cu_fe515a7f_31044cuda3std3__45__cpo3endE,(_ZN39_INTERNAL_261259bf_4_k_cu_fe515a7f_31044cuda3std3__419piecewise_constructE - _ZN39_INTERNAL_261259bf_4_k_cu_fe515a7f_31044cuda3std3__45__cpo3endE)
_ZN39_INTERNAL_261259bf_4_k_cu_fe515a7f_31044cuda3std3__45__cpo3endE:
	.zero		1
	.type		_ZN39_INTERNAL_261259bf_4_k_cu_fe515a7f_31044cuda3std3__419piecewise_constructE,@object
	.size		_ZN39_INTERNAL_261259bf_4_k_cu_fe515a7f_31044cuda3std3__419piecewise_constructE,(_ZN39_INTERNAL_261259bf_4_k_cu_fe515a7f_31044cuda3std3__45__cpo4cendE - _ZN39_INTERNAL_261259bf_4_k_cu_fe515a7f_31044cuda3std3__419piecewise_constructE)
_ZN39_INTERNAL_261259bf_4_k_cu_fe515a7f_31044cuda3std3__419piecewise_constructE:
	.zero		1
	.type		_ZN39_INTERNAL_261259bf_4_k_cu_fe515a7f_31044cuda3std3__45__cpo4cendE,@object
	.size		_ZN39_INTERNAL_261259bf_4_k_cu_fe515a7f_31044cuda3std3__45__cpo4cendE,(_ZN39_INTERNAL_261259bf_4_k_cu_fe515a7f_31044cuda3std6ranges3__45__cpo4swapE - _ZN39_INTERNAL_261259bf_4_k_cu_fe515a7f_31044cuda3std3__45__cpo4cendE)
_ZN39_INTERNAL_261259bf_4_k_cu_fe515a7f_31044cuda3std3__45__cpo4cendE:
	.zero		1
	.type		_ZN39_INTERNAL_261259bf_4_k_cu_fe515a7f_31044cuda3std6ranges3__45__cpo4swapE,@object
	.size		_ZN39_INTERNAL_261259bf_4_k_cu_fe515a7f_31044cuda3std6ranges3__45__cpo4swapE,(.L_9 - _ZN39_INTERNAL_261259bf_4_k_cu_fe515a7f_31044cuda3std6ranges3__45__cpo4swapE)
_ZN39_INTERNAL_261259bf_4_k_cu_fe515a7f_31044cuda3std6ranges3__45__cpo4swapE:
	.zero		1
.L_9:


//--------------------- .nv.constant0._ZN7cutlass13device_kernelINS_4fmha6kernel13FmhaKernelTmaINS1_10collective15FmhaMainloopTmaINS_10bfloat16_tEfN4cute5tupleIJNS7_1CILi64EEENS9_ILi256EEENS9_ILi80EEEEEENS4_14ResidualFusionEJEEENS4_15FmhaFwdEpilogueIS6_fNS8_IJSA_SC_SB_EEEEEJEEEEEvNT_6ParamsE --------------------------
	.section	.nv.constant0._ZN7cutlass13device_kernelINS_4fmha6kernel13FmhaKernelTmaINS1_10collective15FmhaMainloopTmaINS_10bfloat16_tEfN4cute5tupleIJNS7_1CILi64EEENS9_ILi256EEENS9_ILi80EEEEEENS4_14ResidualFusionEJEEENS4_15FmhaFwdEpilogueIS6_fNS8_IJSA_SC_SB_EEEEEJEEEEEvNT_6ParamsE,"a",@progbits
	.sectionflags	@""
	.align	4
.nv.constant0._ZN7cutlass13device_kernelINS_4fmha6kernel13FmhaKernelTmaINS1_10collective15FmhaMainloopTmaINS_10bfloat16_tEfN4cute5tupleIJNS7_1CILi64EEENS9_ILi256EEENS9_ILi80EEEEEENS4_14ResidualFusionEJEEENS4_15FmhaFwdEpilogueIS6_fNS8_IJSA_SC_SB_EEEEEJEEEEEvNT_6ParamsE:
	.zero		2688


//--------------------- SYMBOLS --------------------------

	.type		.nv.reservedSmem.offset0,@object
	.size		.nv.reservedSmem.offset0,0x4
	.type		__assertfail,@function
